def matmul_kernel(
    a_ptr,
    b_ptr,
    c_ptr,
    M,
    N,
    K,
    stride_am,
    stride_ak,
    stride_bk,
    stride_bn,
    stride_cm,
    stride_cn,
    BLOCK_M: tl.constexpr,
    BLOCK_N: tl.constexpr,
    BLOCK_K: tl.constexpr,
    GROUP_M: tl.constexpr,
):
    pid = tl.program_id(axis=0)
    num_pid_m = tl.cdiv(M, BLOCK_M)
    num_pid_n = tl.cdiv(N, BLOCK_N)
    num_pid_in_group = GROUP_M * num_pid_n
    group_id = pid // num_pid_in_group
    first_pid_m = group_id * GROUP_M
    group_size_m = min(num_pid_m - first_pid_m, GROUP_M)
    pid_m = first_pid_m + ((pid % num_pid_in_group) % group_size_m)
    pid_n = (pid % num_pid_in_group) // group_size_m

    offs_am = (pid_m * BLOCK_M + tl.arange(0, BLOCK_M)) % M
    offs_bn = (pid_n * BLOCK_N + tl.arange(0, BLOCK_N)) % N
    offs_k = tl.arange(0, BLOCK_K)
    a_ptrs = a_ptr + offs_am[:, None] * stride_am + offs_k[None, :] * stride_ak
    b_ptrs = b_ptr + offs_k[:, None] * stride_bk + offs_bn[None, :] * stride_bn

    acc = tl.zeros((BLOCK_M, BLOCK_N), dtype=tl.float32)
    for kk in range(0, tl.cdiv(K, BLOCK_K)):
        a = tl.load(a_ptrs, mask=offs_k[None, :] < K - kk * BLOCK_K, other=0.0)
        b = tl.load(b_ptrs, mask=offs_k[:, None] < K - kk * BLOCK_K, other=0.0)
        acc = tl.dot(a, b, acc)
        a_ptrs += BLOCK_K * stride_ak
        b_ptrs += BLOCK_K * stride_bk

    c = acc.to(c_ptr.dtype.element_ty)
    offs_cm = pid_m * BLOCK_M + tl.arange(0, BLOCK_M)
    offs_cn = pid_n * BLOCK_N + tl.arange(0, BLOCK_N)
    c_ptrs = c_ptr + offs_cm[:, None] * stride_cm + offs_cn[None, :] * stride_cn
    mask = (offs_cm[:, None] < M) & (offs_cn[None, :] < N)
    tl.store(c_ptrs, c, mask=mask)

# config = {"BLOCK_K": 128, "BLOCK_M": 128, "BLOCK_N": 256, "GROUP_M": 8, "arch": "sm_100", "dtype": "bf16", "num_ctas": 2, "num_stages": 3, "num_warps": 4}
# arch = sm_100


// ===== COMPILED SASS (sm_100a) =====

	.target	sm_100a

	.elftype	@"ET_EXEC"


//--------------------- .note.nv.tkinfo           --------------------------
	.section	.note.nv.tkinfo,"",@"SHT_NOTE"
	.sectionflags	@"SHF_NOTE_NV_TKINFO"
	.tkinfo
        /*0018*/ 	.word	0x00000081
        /*0030*/ 	.string	""
        /*0030*/ 	.string	"ptxas-blackwell"
        /*0030*/ 	.string	"Cuda compilation tools, release 12.9, V12.9.86"
        /*0030*/ 	.string	"Build cuda_12.9.r12.9/compiler.36037853_0"
        /*0030*/ 	.string	"-v  -suppress-debug-info  -lineinfo  -arch sm_100a "



//--------------------- .note.nv.cuver            --------------------------
	.section	.note.nv.cuver,"",@"SHT_NOTE"
	.sectionflags	@"SHF_NOTE_NV_CUVER"
        /*0018*/ 	.short	0x0001
        /*001a*/ 	.short	0x0064
        /*001c*/ 	.short	0x0001
        /*001e*/ 	.short	0x0000
        /*0020*/ 	.short	0x0001
        /*0022*/ 	.short	0x0000


//--------------------- .nv.info                  --------------------------
	.section	.nv.info,"",@"SHT_CUDA_INFO"
	.align	4


	//----- nvinfo : EIATTR_REGCOUNT
	.align		4
        /*0000*/ 	.byte	0x04, 0x2f
        /*0002*/ 	.short	(.L_4 - .L_3)
	.align		4
.L_3:
        /*0004*/ 	.word	index@(matmul_kernel)
        /*0008*/ 	.word	0x000000a8


	//----- nvinfo : EIATTR_FRAME_SIZE
	.align		4
.L_4:
        /*000c*/ 	.byte	0x04, 0x11
        /*000e*/ 	.short	(.L_6 - .L_5)
	.align		4
.L_5:
        /*0010*/ 	.word	index@($__internal_2_$__cuda_sm10x_tcgen05_guardrail_trap_unallocated_columns_being_dealloced)
        /*0014*/ 	.word	0x00000a60


	//----- nvinfo : EIATTR_FRAME_SIZE
	.align		4
.L_6:
        /*0018*/ 	.byte	0x04, 0x11
        /*001a*/ 	.short	(.L_8 - .L_7)
	.align		4
.L_7:
        /*001c*/ 	.word	index@($__internal_1_$__cuda_sm10x_tcgen05_guardrail_trap_phase_invalid_during_alloc)
        /*0020*/ 	.word	0x00000a60


	//----- nvinfo : EIATTR_FRAME_SIZE
	.align		4
.L_8:
        /*0024*/ 	.byte	0x04, 0x11
        /*0026*/ 	.short	(.L_10 - .L_9)
	.align		4
.L_9:
        /*0028*/ 	.word	index@($__internal_0_$__cuda_sm10x_tcgen05_guardrail_trap_col_being_dealloced_not_returned_by_alloc)
        /*002c*/ 	.word	0x00000a60


	//----- nvinfo : EIATTR_FRAME_SIZE
	.align		4
.L_10:
        /*0030*/ 	.byte	0x04, 0x11
        /*0032*/ 	.short	(.L_12 - .L_11)
	.align		4
.L_11:
        /*0034*/ 	.word	index@(matmul_kernel)
        /*0038*/ 	.word	0x00000a60


	//----- nvinfo : EIATTR_MIN_STACK_SIZE
	.align		4
.L_12:
        /*003c*/ 	.byte	0x04, 0x12
        /*003e*/ 	.short	(.L_14 - .L_13)
	.align		4
.L_13:
        /*0040*/ 	.word	index@(matmul_kernel)
        /*0044*/ 	.word	0x00000a60
.L_14:


//--------------------- .nv.info.matmul_kernel    --------------------------
	.section	.nv.info.matmul_kernel,"",@"SHT_CUDA_INFO"
	.sectionflags	@""
	.align	4


	//----- nvinfo : EIATTR_CUDA_API_VERSION
	.align		4
        /*0000*/ 	.byte	0x04, 0x37
        /*0002*/ 	.short	(.L_16 - .L_15)
.L_15:
        /*0004*/ 	.word	0x00000081


	//----- nvinfo : EIATTR_KPARAM_INFO
	.align		4
.L_16:
        /*0008*/ 	.byte	0x04, 0x17
        /*000a*/ 	.short	(.L_18 - .L_17)
.L_17:
        /*000c*/ 	.word	0x00000000
        /*0010*/ 	.short	0x000d
        /*0012*/ 	.short	0x0048
        /*0014*/ 	.byte	0x00, 0xf4, 0x21, 0x00


	//----- nvinfo : EIATTR_KPARAM_INFO
	.align		4
.L_18:
        /*0018*/ 	.byte	0x04, 0x17
        /*001a*/ 	.short	(.L_20 - .L_19)
.L_19:
        /*001c*/ 	.word	0x00000000
        /*0020*/ 	.short	0x000c
        /*0022*/ 	.short	0x0040
        /*0024*/ 	.byte	0x00, 0xf4, 0x21, 0x00


	//----- nvinfo : EIATTR_KPARAM_INFO
	.align		4
.L_20:
        /*0028*/ 	.byte	0x04, 0x17
        /*002a*/ 	.short	(.L_22 - .L_21)
.L_21:
        /*002c*/ 	.word	0x00000000
        /*0030*/ 	.short	0x000b
        /*0032*/ 	.short	0x0038
        /*0034*/ 	.byte	0x00, 0xf0, 0x11, 0x00


	//----- nvinfo : EIATTR_KPARAM_INFO
	.align		4
.L_22:
        /*0038*/ 	.byte	0x04, 0x17
        /*003a*/ 	.short	(.L_24 - .L_23)
.L_23:
        /*003c*/ 	.word	0x00000000
        /*0040*/ 	.short	0x000a
        /*0042*/ 	.short	0x0034
        /*0044*/ 	.byte	0x00, 0xf0, 0x11, 0x00


	//----- nvinfo : EIATTR_KPARAM_INFO
	.align		4
.L_24:
        /*0048*/ 	.byte	0x04, 0x17
        /*004a*/ 	.short	(.L_26 - .L_25)
.L_25:
        /*004c*/ 	.word	0x00000000
        /*0050*/ 	.short	0x0009
        /*0052*/ 	.short	0x0030
        /*0054*/ 	.byte	0x00, 0xf0, 0x11, 0x00


	//----- nvinfo : EIATTR_KPARAM_INFO
	.align		4
.L_26:
        /*0058*/ 	.byte	0x04, 0x17
        /*005a*/ 	.short	(.L_28 - .L_27)
.L_27:
        /*005c*/ 	.word	0x00000000
        /*0060*/ 	.short	0x0008
        /*0062*/ 	.short	0x002c
        /*0064*/ 	.byte	0x00, 0xf0, 0x11, 0x00


	//----- nvinfo : EIATTR_KPARAM_INFO
	.align		4
.L_28:
        /*0068*/ 	.byte	0x04, 0x17
        /*006a*/ 	.short	(.L_30 - .L_29)
.L_29:
        /*006c*/ 	.word	0x00000000
        /*0070*/ 	.short	0x0007
        /*0072*/ 	.short	0x0028
        /*0074*/ 	.byte	0x00, 0xf0, 0x11, 0x00


	//----- nvinfo : EIATTR_KPARAM_INFO
	.align		4
.L_30:
        /*0078*/ 	.byte	0x04, 0x17
        /*007a*/ 	.short	(.L_32 - .L_31)
.L_31:
        /*007c*/ 	.word	0x00000000
        /*0080*/ 	.short	0x0006
        /*0082*/ 	.short	0x0024
        /*0084*/ 	.byte	0x00, 0xf0, 0x11, 0x00


	//----- nvinfo : EIATTR_KPARAM_INFO
	.align		4
.L_32:
        /*0088*/ 	.byte	0x04, 0x17
        /*008a*/ 	.short	(.L_34 - .L_33)
.L_33:
        /*008c*/ 	.word	0x00000000
        /*0090*/ 	.short	0x0005
        /*0092*/ 	.short	0x0020
        /*0094*/ 	.byte	0x00, 0xf0, 0x11, 0x00


	//----- nvinfo : EIATTR_KPARAM_INFO
	.align		4
.L_34:
        /*0098*/ 	.byte	0x04, 0x17
        /*009a*/ 	.short	(.L_36 - .L_35)
.L_35:
        /*009c*/ 	.word	0x00000000
        /*00a0*/ 	.short	0x0004
        /*00a2*/ 	.short	0x001c
        /*00a4*/ 	.byte	0x00, 0xf0, 0x11, 0x00


	//----- nvinfo : EIATTR_KPARAM_INFO
	.align		4
.L_36:
        /*00a8*/ 	.byte	0x04, 0x17
        /*00aa*/ 	.short	(.L_38 - .L_37)
.L_37:
        /*00ac*/ 	.word	0x00000000
        /*00b0*/ 	.short	0x0003
        /*00b2*/ 	.short	0x0018
        /*00b4*/ 	.byte	0x00, 0xf0, 0x11, 0x00


	//----- nvinfo : EIATTR_KPARAM_INFO
	.align		4
.L_38:
        /*00b8*/ 	.byte	0x04, 0x17
        /*00ba*/ 	.short	(.L_40 - .L_39)
.L_39:
        /*00bc*/ 	.word	0x00000000
        /*00c0*/ 	.short	0x0002
        /*00c2*/ 	.short	0x0010
        /*00c4*/ 	.byte	0x00, 0xf4, 0x21, 0x00


	//----- nvinfo : EIATTR_KPARAM_INFO
	.align		4
.L_40:
        /*00c8*/ 	.byte	0x04, 0x17
        /*00ca*/ 	.short	(.L_42 - .L_41)
.L_41:
        /*00cc*/ 	.word	0x00000000
        /*00d0*/ 	.short	0x0001
        /*00d2*/ 	.short	0x0008
        /*00d4*/ 	.byte	0x00, 0xf4, 0x21, 0x00


	//----- nvinfo : EIATTR_KPARAM_INFO
	.align		4
.L_42:
        /*00d8*/ 	.byte	0x04, 0x17
        /*00da*/ 	.short	(.L_44 - .L_43)
.L_43:
        /*00dc*/ 	.word	0x00000000
        /*00e0*/ 	.short	0x0000
        /*00e2*/ 	.short	0x0000
        /*00e4*/ 	.byte	0x00, 0xf4, 0x21, 0x00


	//----- nvinfo : EIATTR_EXPLICIT_CLUSTER
	.align		4
.L_44:
        /*00e8*/ 	.byte	0x01, 0x3e
	.zero		2


	//----- nvinfo : EIATTR_CTA_PER_CLUSTER
	.align		4
        /*00ec*/ 	.byte	0x04, 0x3d
        /*00ee*/ 	.short	(.L_46 - .L_45)
.L_45:
        /*00f0*/ 	.word	0x00000002
        /*00f4*/ 	.word	0x00000001
        /*00f8*/ 	.word	0x00000001


	//----- nvinfo : EIATTR_AT_ENTRY_FRAGMENTS
	.align		4
.L_46:
        /*00fc*/ 	.byte	0x04, 0x4f
        /*00fe*/ 	.short	(.L_48 - .L_47)


	//   ....[0]....
.L_47:
        /*0100*/ 	.word	0x00000004


	//----- nvinfo : EIATTR_RESERVED_SMEM_USED
	.align		4
.L_48:
        /*0104*/ 	.byte	0x01, 0x41
	.zero		2


	//----- nvinfo : EIATTR_SPARSE_MMA_MASK
	.align		4
        /*0108*/ 	.byte	0x03, 0x50
        /*010a*/ 	.short	0x0000


	//----- nvinfo : EIATTR_TCGEN05_1CTA_USED
	.align		4
        /*010c*/ 	.byte	0x01, 0x51
	.zero		2


	//----- nvinfo : EIATTR_MAXREG_COUNT
	.align		4
        /*0110*/ 	.byte	0x03, 0x1b
        /*0112*/ 	.short	0x00ff


	//----- nvinfo : EIATTR_NUM_BARRIERS
	.align		4
        /*0114*/ 	.byte	0x02, 0x4c
        /*0116*/ 	.byte	0x01
	.zero		1


	//----- nvinfo : EIATTR_ANNOTATIONS
	.align		4
        /*0118*/ 	.byte	0x04, 0x55
        /*011a*/ 	.short	(.L_50 - .L_49)


	//   ....[0]....
.L_49:
        /*011c*/ 	.word	0x00000001
        /*0120*/ 	.byte	0xa0, 0x0a, 0x00, 0x00, 0x01, 0x00, 0x00, 0x00, 0xe0, 0x0a, 0x00, 0x00, 0x01, 0x00, 0x00, 0x00
        /* <DEDUP_REMOVED lines=1079> */
        /*44a0*/ 	.byte	0x00, 0x41, 0x02, 0x00


	//----- nvinfo : EIATTR_INT_WARP_WIDE_INSTR_OFFSETS
	.align		4
.L_50:
        /*44a4*/ 	.byte	0x04, 0x31
        /*44a6*/ 	.short	(.L_52 - .L_51)


	//   ....[0]....
.L_51:
        /*44a8*/ 	.word	0x000038e0


	//   ....[1]....
        /*44ac*/ 	.word	0x00003910


	//   ....[2]....
        /*44b0*/ 	.word	0x00009b30


	//   ....[3]....
        /*44b4*/ 	.word	0x000246d0


	//   ....[4]....
        /*44b8*/ 	.word	0x00024720


	//----- nvinfo : EIATTR_COOP_GROUP_MASK_REGIDS
	.align		4
.L_52:
        /*44bc*/ 	.byte	0x04, 0x29
        /*44be*/ 	.short	(.L_54 - .L_53)


	//   ....[0]....
.L_53:
        /*44c0*/ 	.word	0xffffffff


	//   ....[1]....
        /*44c4*/ 	.word	0xffffffff


	//   ....[2]....
        /*44c8*/ 	.word	0xffffffff


	//   ....[3]....
        /*44cc*/ 	.word	0xffffffff


	//----- nvinfo : EIATTR_COOP_GROUP_INSTR_OFFSETS
	.align		4
.L_54:
        /*44d0*/ 	.byte	0x04, 0x28
        /*44d2*/ 	.short	(.L_56 - .L_55)


	//   ....[0]....
.L_55:
        /*44d4*/ 	.word	0x00000070


	//   ....[1]....
        /*44d8*/ 	.word	0x00000330


	//   ....[2]....
        /*44dc*/ 	.word	0x00024560


	//   ....[3]....
        /*44e0*/ 	.word	0x000247d0


	//----- nvinfo : EIATTR_VRC_CTA_INIT_COUNT
	.align		4
.L_56:
        /*44e4*/ 	.byte	0x02, 0x4a
        /*44e6*/ 	.byte	0x80
	.zero		1


	//----- nvinfo : EIATTR_MBARRIER_INSTR_OFFSETS
	.align		4
        /*44e8*/ 	.byte	0x04, 0x39
        /*44ea*/ 	.short	(.L_58 - .L_57)


	//   ....[0]....
.L_57:
        /*44ec*/ 	.word	0x00003a00
        /*44f0*/ 	.word	0x000000ff
        /*44f4*/ 	.word	0x00000000
        /*44f8*/ 	.short	0x0100
        /*44fa*/ 	.byte	0x06
	.zero		1


	//   ....[1]....
        /*44fc*/ 	.word	0x00009b70
        /*4500*/ 	.word	0x000000ff
        /*4504*/ 	.word	0x00010008
        /*4508*/ 	.short	0x0100
        /*450a*/ 	.byte	0x09
	.zero		1


	//   ....[2]....
        /*450c*/ 	.word	0x0001a580
        /*4510*/ 	.word	0x000000ff
        /*4514*/ 	.word	0x00000000
        /*4518*/ 	.short	0x010a
        /*451a*/ 	.byte	0x06
	.zero		1


	//   ....[3]....
        /*451c*/ 	.word	0x00020660
        /*4520*/ 	.word	0x000000ff
        /*4524*/ 	.word	0x00000000
        /*4528*/ 	.short	0x010a
        /*452a*/ 	.byte	0x06
	.zero		1


	//   ....[4]....
        /*452c*/ 	.word	0x00020730
        /*4530*/ 	.word	0x000000ff
        /*4534*/ 	.word	0x00010000
        /*4538*/ 	.short	0x0108
        /*453a*/ 	.byte	0x09
	.zero		1


	//   ....[5]....
        /*453c*/ 	.word	0x00020870
        /*4540*/ 	.word	0x000000ff
        /*4544*/ 	.word	0x00010008
        /*4548*/ 	.short	0x0108
        /*454a*/ 	.byte	0x09
	.zero		1


	//   ....[6]....
        /*454c*/ 	.word	0x000247f0
        /*4550*/ 	.word	0x000000ff
        /*4554*/ 	.word	0x00000000
        /*4558*/ 	.short	0x010a
        /*455a*/ 	.byte	0x06
	.zero		1


	//   ....[7]....
        /*455c*/ 	.word	0x00024820
        /*4560*/ 	.word	0x000000ff
        /*4564*/ 	.word	0x00000000
        /*4568*/ 	.short	0x010a
        /*456a*/ 	.byte	0x06
	.zero		1


	//----- nvinfo : EIATTR_NUM_MBARRIERS
	.align		4
.L_58:
        /*456c*/ 	.byte	0x03, 0x38
        /*456e*/ 	.short	0x0002


	//----- nvinfo : EIATTR_EXIT_INSTR_OFFSETS
	.align		4
        /*4570*/ 	.byte	0x04, 0x1c
        /*4572*/ 	.short	(.L_60 - .L_59)


	//   ....[0]....
.L_59:
        /*4574*/ 	.word	0x000247e0


	//----- nvinfo : EIATTR_REQNTID
	.align		4
.L_60:
        /*4578*/ 	.byte	0x04, 0x10
        /*457a*/ 	.short	(.L_62 - .L_61)
.L_61:
        /*457c*/ 	.word	0x00000080
        /*4580*/ 	.word	0x00000001
        /*4584*/ 	.word	0x00000001


	//----- nvinfo : EIATTR_CRS_STACK_SIZE
	.align		4
.L_62:
        /*4588*/ 	.byte	0x04, 0x1e
        /*458a*/ 	.short	(.L_64 - .L_63)
.L_63:
        /*458c*/ 	.word	0x00000000


	//----- nvinfo : EIATTR_CBANK_PARAM_SIZE
	.align		4
.L_64:
        /*4590*/ 	.byte	0x03, 0x19
        /*4592*/ 	.short	0x0050


	//----- nvinfo : EIATTR_PARAM_CBANK
	.align		4
        /*4594*/ 	.byte	0x04, 0x0a
        /*4596*/ 	.short	(.L_66 - .L_65)
	.align		4
.L_65:
        /*4598*/ 	.word	index@(.nv.constant0.matmul_kernel)
        /*459c*/ 	.short	0x0380
        /*459e*/ 	.short	0x0050


	//----- nvinfo : EIATTR_SW_WAR
	.align		4
.L_66:
        /*45a0*/ 	.byte	0x04, 0x36
        /*45a2*/ 	.short	(.L_68 - .L_67)
.L_67:
        /*45a4*/ 	.word	0x00000008
.L_68:


//--------------------- .nv.compat                --------------------------
	.section	.nv.compat,"",@"SHT_CUDA_COMPAT_INFO"
	.align	4
        /*0000*/ 	.byte	0x02, 0x02, 0x02, 0x00, 0x02, 0x05, 0x05, 0x00, 0x02, 0x03, 0x00, 0x00, 0x02, 0x06, 0x01, 0x00


//--------------------- .nv.callgraph             --------------------------
	.section	.nv.callgraph,"",@"SHT_CUDA_CALLGRAPH"
	.align	4
	.sectionentsize	8
	.align		4
        /*0000*/ 	.word	0x00000000
	.align		4
        /*0004*/ 	.word	0xffffffff
	.align		4
        /*0008*/ 	.word	0x00000000
	.align		4
        /*000c*/ 	.word	0xfffffffe
	.align		4
        /*0010*/ 	.word	0x00000000
	.align		4
        /*0014*/ 	.word	0xfffffffd
	.align		4
        /*0018*/ 	.word	0x00000000
	.align		4
        /*001c*/ 	.word	0xfffffffc


//--------------------- .text.matmul_kernel       --------------------------
	.section	.text.matmul_kernel,"ax",@progbits
	.align	128
        .global         matmul_kernel
        .type           matmul_kernel,@function
        .size           matmul_kernel,(.L_x_21 - matmul_kernel)
        .other          matmul_kernel,@"STO_CUDA_ENTRY STV_DEFAULT"
matmul_kernel:
.text.matmul_kernel:
[----:B------:R-:W0:Y:S01]  /*0000*/  LDC R1, c[0x0][0x37c] ;  /* 0x0000df00ff017b82 */ /* 0x000e220000000800 */
[----:B------:R-:W1:Y:S01]  /*0010*/  S2R R0, SR_TID.X ;  /* 0x0000000000007919 */ /* 0x000e620000002100 */
[----:B0-----:R-:W-:Y:S01]  /*0020*/  VIADD R1, R1, 0xfffff5a0 ;  /* 0xfffff5a001017836 */ /* 0x001fe20000000000 */
[----:B-1----:R-:W-:-:S13]  /*0030*/  ISETP.GE.U32.AND P0, PT, R0, 0x20, PT ;  /* 0x000000200000780c */ /* 0x002fda0003f06070 */
[----:B------:R-:W-:Y:S02]  /*0040*/  VOTEU.ANY UP0, P0 ;  /* 0x0000000000ff7886 */ /* 0x000fe40000000100 */
[----:B------:R-:W-:Y:S05]  /*0050*/  BRA.U UP0, `(.L_x_0) ;  /* 0x0000000100b87547 */ /* 0x000fea000b800000 */
[----:B------:R-:W0:Y:S01]  /*0060*/  S2UR UR6, SR_CgaCtaId ;  /* 0x00000000000679c3 */ /* 0x000e220000008800 */
[----:B------:R-:W-:Y:S01]  /*0070*/  NOP ;  /* 0x0000000000007918 */ /* 0x000fe20000000000 */
[----:B------:R-:W-:Y:S02]  /*0080*/  UMOV UR4, 0x40 ;  /* 0x0000004000047882 */ /* 0x000fe40000000000 */
[----:B0-----:R-:W-:-:S09]  /*0090*/  ULEA UR4, UR6, UR4, 0x18 ;  /* 0x0000000406047291 */ /* 0x001fd2000f8ec0ff */
[----:B------:R-:W0:Y:S01]  /*00a0*/  LDS.U8 R0, [UR4] ;  /* 0x00000004ff007984 */ /* 0x000e220008000000 */
[----:B------:R-:W-:Y:S02]  /*00b0*/  UMOV UR4, 0x400 ;  /* 0x0000040000047882 */ /* 0x000fe40000000000 */
[----:B------:R-:W-:Y:S01]  /*00c0*/  ULEA UR4, UR6, UR4, 0x18 ;  /* 0x0000000406047291 */ /* 0x000fe2000f8ec0ff */
[----:B0-----:R-:W-:-:S13]  /*00d0*/  ISETP.NE.AND P0, PT, R0, RZ, PT ;  /* 0x000000ff0000720c */ /* 0x001fda0003f05270 */
[----:B------:R-:W-:Y:S05]  /*00e0*/  @P0 BRA `(.L_x_1) ;  /* 0x00000000007c0947 */ /* 0x000fea0003800000 */
[----:B------:R-:W-:-:S13]  /*00f0*/  ELECT P0, URZ, PT ;  /* 0x0000000000ff782f */ /* 0x000fda0003800000 */
[----:B------:R-:W-:Y:S05]  /*0100*/  @!P0 BRA `(.L_x_2) ;  /* 0x0000000000848947 */ /* 0x000fea0003800000 */
[----:B------:R-:W-:Y:S01]  /*0110*/  UMOV UR5, 0x8 ;  /* 0x0000000800057882 */ /* 0x000fe20000000000 */
[----:B------:R-:W-:Y:S02]  /*0120*/  IMAD.MOV.U32 R4, RZ, RZ, 0x1 ;  /* 0x00000001ff047424 */ /* 0x000fe400078e00ff */
[----:B------:R-:W-:Y:S02]  /*0130*/  IMAD.MOV.U32 R5, RZ, RZ, 0xff ;  /* 0x000000ffff057424 */ /* 0x000fe400078e00ff */
[----:B------:R-:W-:Y:S04]  /*0140*/  DEPBAR.LE SB0, 0x36 ;  /* 0x00008d800000791a */ /* 0x000fe80000000000 */
[----:B------:R-:W0:Y:S02]  /*0150*/  UTCATOMSWS.FIND_AND_SET.ALIGN UP1, UR5, UR5 ;  /* 0x00000005000575e3 */ /* 0x000e240008020800 */
[----:B0-----:R-:W-:-:S04]  /*0160*/  PLOP3.LUT P0, PT, PT, PT, UP1, 0x80, 0x8 ;  /* 0x000000000008781c */ /* 0x001fc80003f0f018 */
[----:B------:R-:W-:-:S04]  /*0170*/  SEL R0, RZ, 0xffffffff, !P0 ;  /* 0xffffffffff007807 */ /* 0x000fc80004000000 */
[----:B------:R-:W-:Y:S01]  /*0180*/  ISETP.NE.AND P0, PT, R0, RZ, PT ;  /* 0x000000ff0000720c */ /* 0x000fe20003f05270 */
[----:B------:R-:W-:-:S12]  /*0190*/  IMAD.U32 R0, RZ, RZ, UR5 ;  /* 0x00000005ff007e24 */ /* 0x000fd8000f8e00ff */
[----:B------:R-:W-:Y:S05]  /*01a0*/  @P0 BRA `(.L_x_3) ;  /* 0x0000000000240947 */ /* 0x000fea0003800000 */
.L_x_4:
[----:B------:R-:W-:Y:S05]  /*01b0*/  NANOSLEEP 0x64 ;  /* 0x000000640000795d */ /* 0x000fea0003800000 */
[----:B------:R-:W-:-:S05]  /*01c0*/  UMOV UR5, 0x8 ;  /* 0x0000000800057882 */ /* 0x000fca0000000000 */
[----:B------:R-:W-:Y:S04]  /*01d0*/  DEPBAR.LE SB0, 0x36 ;  /* 0x00008d800000791a */ /* 0x000fe80000000000 */
[----:B------:R-:W0:Y:S02]  /*01e0*/  UTCATOMSWS.FIND_AND_SET.ALIGN UP1, UR5, UR5 ;  /* 0x00000005000575e3 */ /* 0x000e240008020800 */
[----:B0-----:R-:W-:-:S04]  /*01f0*/  PLOP3.LUT P0, PT, PT, PT, UP1, 0x80, 0x8 ;  /* 0x000000000008781c */ /* 0x001fc80003f0f018 */
[----:B------:R-:W-:-:S04]  /*0200*/  SEL R0, RZ, 0xffffffff, !P0 ;  /* 0xffffffffff007807 */ /* 0x000fc80004000000 */
[----:B------:R-:W-:Y:S01]  /*0210*/  ISETP.NE.AND P0, PT, R0, RZ, PT ;  /* 0x000000ff0000720c */ /* 0x000fe20003f05270 */
[----:B------:R-:W-:-:S12]  /*0220*/  IMAD.U32 R0, RZ, RZ, UR5 ;  /* 0x00000005ff007e24 */ /* 0x000fd8000f8e00ff */
[----:B------:R-:W-:Y:S05]  /*0230*/  @!P0 BRA `(.L_x_4) ;  /* 0xfffffffc00dc8947 */ /* 0x000fea000383ffff */
.L_x_3:
[C---:B------:R-:W-:Y:S01]  /*0240*/  VIADD R3, R0.reuse, 0x10 ;  /* 0x0000001000037836 */ /* 0x040fe20000000000 */
[----:B------:R-:W-:Y:S01]  /*0250*/  UMOV UR5, 0x50 ;  /* 0x0000005000057882 */ /* 0x000fe20000000000 */
[----:B------:R-:W-:Y:S01]  /*0260*/  SHF.L.U32 R2, R5, R0, RZ ;  /* 0x0000000005027219 */ /* 0x000fe200000006ff */
[----:B------:R-:W-:Y:S01]  /*0270*/  ULEA UR5, UR6, UR5, 0x18 ;  /* 0x0000000506057291 */ /* 0x000fe2000f8ec0ff */
[----:B------:R-:W-:Y:S01]  /*0280*/  IMAD.SHL.U32 R0, R0, 0x20, RZ ;  /* 0x0000002000007824 */ /* 0x000fe200078e00ff */
[----:B------:R-:W-:-:S04]  /*0290*/  SHF.L.U32 R3, R4, R3, RZ ;  /* 0x0000000304037219 */ /* 0x000fc800000006ff */
[----:B------:R-:W-:-:S05]  /*02a0*/  LOP3.LUT R2, R3, R2, RZ, 0xfc, !PT ;  /* 0x0000000203027212 */ /* 0x000fca00078efcff */
[----:B------:R0:W-:Y:S04]  /*02b0*/  ATOMS.OR RZ, [UR5], R2 ;  /* 0x00000002ffff798c */ /* 0x0001e8000b000005 */
[----:B------:R0:W-:Y:S01]  /*02c0*/  STS [UR4], R0 ;  /* 0x00000000ff007988 */ /* 0x0001e20008000804 */
[----:B------:R-:W-:Y:S05]  /*02d0*/  BRA `(.L_x_2) ;  /* 0x0000000000107947 */ /* 0x000fea0003800000 */
.L_x_1:
[----:B------:R-:W-:Y:S01]  /*02e0*/  IMAD.MOV.U32 R0, RZ, RZ, -0x1 ;  /* 0xffffffffff007424 */ /* 0x000fe200078e00ff */
[----:B------:R-:W-:-:S04]  /*02f0*/  MOV R2, 0x320 ;  /* 0x0000032000027802 */ /* 0x000fc80000000f00 */
[----:B------:R0:W-:Y:S03]  /*0300*/  STS [UR4], R0 ;  /* 0x00000000ff007988 */ /* 0x0001e60008000804 */
[----:B0-----:R-:W-:Y:S05]  /*0310*/  CALL.REL.NOINC `($__internal_1_$__cuda_sm10x_tcgen05_guardrail_trap_phase_invalid_during_alloc) ;  /* 0x0000024400587944 */ /* 0x001fea0003c00000 */
.L_x_2:
[----:B------:R-:W-:Y:S05]  /*0320*/  WARPSYNC.ALL ;  /* 0x0000000000007948 */ /* 0x000fea0003800000 */
[----:B------:R-:W-:Y:S01]  /*0330*/  NOP ;  /* 0x0000000000007918 */ /* 0x000fe20000000000 */
.L_x_0:
[----:B------:R-:W1:Y:S08]  /*0340*/  LDC.64 R74, c[0x0][0x398] ;  /* 0x0000e600ff4a7b82 */ /* 0x000e700000000a00 */
[----:B------:R-:W2:Y:S02]  /*0350*/  S2UR UR5, SR_CgaSize ;  /* 0x00000000000579c3 */ /* 0x000ea40000008a00 */
[----:B--2---:R-:W-:-:S12]  /*0360*/  UIMAD UR5, UR5, -0xa0, URZ ;  /* 0xffffff60050578a4 */ /* 0x004fd8000f8e02ff */
[----:B------:R-:W2:Y:S01]  /*0370*/  LDCU UR5, c[0x0][UR5+0x2b0] ;  /* 0x00005600050577ac */ /* 0x000ea20008000800 */
[----:B------:R-:W3:Y:S01]  /*0380*/  S2R R16, SR_TID.X ;  /* 0x0000000000107919 */ /* 0x000ee20000002100 */
[----:B------:R-:W-:Y:S01]  /*0390*/  UMOV UR9, 0x400 ;  /* 0x0000040000097882 */ /* 0x000fe20000000000 */
[----:B------:R-:W4:Y:S01]  /*03a0*/  LDCU.128 UR12, c[0x0][0x380] ;  /* 0x00007000ff0c77ac */ /* 0x000f220008000c00 */
[----:B------:R-:W5:Y:S01]  /*03b0*/  S2UR UR4, SR_CTAID.X ;  /* 0x00000000000479c3 */ /* 0x000f620000002500 */
[----:B------:R-:W0:Y:S01]  /*03c0*/  LDCU.64 UR20, c[0x0][0x358] ;  /* 0x00006b00ff1477ac */ /* 0x000e220008000a00 */
[----:B------:R-:W-:-:S06]  /*03d0*/  UMOV UR7, 0x1 ;  /* 0x0000000100077882 */ /* 0x000fcc0000000000 */
[----:B------:R-:W0:Y:S02]  /*03e0*/  LDC.64 R70, c[0x0][0x3a8] ;  /* 0x0000ea00ff467b82 */ /* 0x000e240000000a00 */
[----:B01----:R-:W-:Y:S01]  /*03f0*/  VIADD R0, R75, 0xff ;  /* 0x000000ff4b007836 */ /* 0x003fe20000000000 */
[----:B------:R-:W-:-:S04]  /*0400*/  IABS R72, R75 ;  /* 0x0000004b00487213 */ /* 0x000fc80000000000 */
[----:B------:R-:W-:Y:S01]  /*0410*/  SHF.R.S32.HI R3, RZ, 0x1f, R0 ;  /* 0x0000001fff037819 */ /* 0x000fe20000011400 */
[----:B------:R-:W0:Y:S01]  /*0420*/  I2F.RP R8, R72 ;  /* 0x0000004800087306 */ /* 0x000e220000209400 */
[----:B-----5:R-:W-:Y:S02]  /*0430*/  I2FP.F32.U32 R5, UR4 ;  /* 0x0000000400057c45 */ /* 0x020fe40008201000 */
[----:B------:R-:W-:Y:S02]  /*0440*/  LEA.HI R3, R3, R0, RZ, 0x8 ;  /* 0x0000000003037211 */ /* 0x000fe400078f40ff */
[----:B---3--:R-:W-:Y:S01]  /*0450*/  SHF.R.U32.HI R14, RZ, 0x5, R16 ;  /* 0x00000005ff0e7819 */ /* 0x008fe20000011610 */
[----:B--2---:R-:W-:Y:S01]  /*0460*/  FMUL R5, R5, UR5 ;  /* 0x0000000505057c20 */ /* 0x004fe20008400000 */
[----:B------:R-:W-:Y:S01]  /*0470*/  SHF.R.S32.HI R3, RZ, 0x8, R3 ;  /* 0x00000008ff037819 */ /* 0x000fe20000011403 */
[----:B------:R-:W1:Y:S02]  /*0480*/  S2UR UR5, SR_CgaCtaId ;  /* 0x00000000000579c3 */ /* 0x000e640000008800 */
[----:B------:R-:W-:Y:S02]  /*0490*/  F2I.U32.TRUNC.NTZ R7, R5 ;  /* 0x0000000500077305 */ /* 0x000fe4000020f000 */
[----:B------:R-:W-:-:S05]  /*04a0*/  IMAD.SHL.U32 R4, R3, 0x8, RZ ;  /* 0x0000000803047824 */ /* 0x000fca00078e00ff */
[----:B------:R-:W-:Y:S01]  /*04b0*/  IABS R9, R4 ;  /* 0x0000000400097213 */ /* 0x000fe20000000000 */
[----:B0-----:R-:W-:Y:S08]  /*04c0*/  MUFU.RCP R8, R8 ;  /* 0x0000000800087308 */ /* 0x001ff00000001000 */
[----:B------:R-:W0:Y:S01]  /*04d0*/  I2F.RP R0, R9 ;  /* 0x0000000900007306 */ /* 0x000e220000209400 */
[----:B-1----:R-:W-:Y:S01]  /*04e0*/  ULEA UR9, UR5, UR9, 0x18 ;  /* 0x0000000905097291 */ /* 0x002fe2000f8ec0ff */
[----:B------:R-:W-:Y:S01]  /*04f0*/  BAR.SYNC.DEFER_BLOCKING 0x0 ;  /* 0x0000000000007b1d */ /* 0x000fe20000010000 */
[----:B------:R-:W-:-:S04]  /*0500*/  USHF.L.U32 UR4, UR5, 0x7, URZ ;  /* 0x0000000705047899 */ /* 0x000fc800080006ff */
[----:B------:R-:W-:Y:S01]  /*0510*/  ULOP3.LUT UR4, UR4, 0x80, URZ, 0xc0, !UPT ;  /* 0x0000008004047892 */ /* 0x000fe2000f8ec0ff */
[----:B0-----:R-:W0:Y:S02]  /*0520*/  MUFU.RCP R0, R0 ;  /* 0x0000000000007308 */ /* 0x001e240000001000 */
[----:B------:R-:W1:Y:S01]  /*0530*/  LDS R13, [UR9] ;  /* 0x00000009ff0d7984 */ /* 0x000e620008000800 */
[----:B0-----:R-:W-:Y:S01]  /*0540*/  VIADD R2, R0, 0xffffffe ;  /* 0x0ffffffe00027836 */ /* 0x001fe20000000000 */
[----:B------:R-:W-:-:S04]  /*0550*/  IABS R0, R7 ;  /* 0x0000000700007213 */ /* 0x000fc80000000000 */
[----:B------:R0:W2:Y:S02]  /*0560*/  F2I.FTZ.U32.TRUNC.NTZ R3, R2 ;  /* 0x0000000200037305 */ /* 0x0000a4000021f000 */
[----:B0-----:R-:W-:Y:S02]  /*0570*/  IMAD.MOV.U32 R2, RZ, RZ, RZ ;  /* 0x000000ffff027224 */ /* 0x001fe400078e00ff */
[----:B--2---:R-:W-:-:S04]  /*0580*/  IMAD.MOV R6, RZ, RZ, -R3 ;  /* 0x000000ffff067224 */ /* 0x004fc800078e0a03 */
[----:B------:R-:W-:Y:S01]  /*0590*/  IMAD R11, R6, R9, RZ ;  /* 0x00000009060b7224 */ /* 0x000fe200078e02ff */
[----:B------:R-:W-:-:S03]  /*05a0*/  IABS R6, R4 ;  /* 0x0000000400067213 */ /* 0x000fc60000000000 */
[----:B------:R-:W-:-:S04]  /*05b0*/  IMAD.HI.U32 R3, R3, R11, R2 ;  /* 0x0000000b03037227 */ /* 0x000fc800078e0002 */
[----:B------:R-:W-:Y:S02]  /*05c0*/  IMAD.MOV R2, RZ, RZ, -R6 ;  /* 0x000000ffff027224 */ /* 0x000fe400078e0a06 */
[----:B------:R-:W-:-:S04]  /*05d0*/  IMAD.HI.U32 R3, R3, R0, RZ ;  /* 0x0000000003037227 */ /* 0x000fc800078e00ff */
[----:B------:R-:W-:Y:S01]  /*05e0*/  IMAD R0, R3, R2, R0 ;  /* 0x0000000203007224 */ /* 0x000fe200078e0200 */
[----:B------:R-:W-:Y:S02]  /*05f0*/  IABS R2, R74 ;  /* 0x0000004a00027213 */ /* 0x000fe40000000000 */
[----:B-1----:R-:W-:Y:S01]  /*0600*/  R2UR UR8, R13 ;  /* 0x000000000d0872ca */ /* 0x002fe200000e0000 */
[----:B------:R-:W-:Y:S01]  /*0610*/  BAR.SYNC.DEFER_BLOCKING 0x0 ;  /* 0x0000000000007b1d */ /* 0x000fe20000010000 */
[----:B------:R-:W-:-:S13]  /*0620*/  ISETP.GT.U32.AND P1, PT, R9, R0, PT ;  /* 0x000000000900720c */ /* 0x000fda0003f24070 */
[----:B------:R-:W-:Y:S02]  /*0630*/  @!P1 IMAD.IADD R0, R0, 0x1, -R9 ;  /* 0x0000000100009824 */ /* 0x000fe400078e0a09 */
[----:B------:R-:W-:Y:S01]  /*0640*/  @!P1 VIADD R3, R3, 0x1 ;  /* 0x0000000103039836 */ /* 0x000fe20000000000 */
[----:B------:R-:W-:Y:S02]  /*0650*/  ISETP.NE.AND P1, PT, R4, RZ, PT ;  /* 0x000000ff0400720c */ /* 0x000fe40003f25270 */
[----:B------:R-:W-:Y:S02]  /*0660*/  ISETP.GE.U32.AND P0, PT, R0, R9, PT ;  /* 0x000000090000720c */ /* 0x000fe40003f06070 */
[----:B------:R-:W-:-:S04]  /*0670*/  LOP3.LUT R0, R7, R4, RZ, 0x3c, !PT ;  /* 0x0000000407007212 */ /* 0x000fc800078e3cff */
[----:B------:R-:W-:Y:S01]  /*0680*/  ISETP.GE.AND P2, PT, R0, RZ, PT ;  /* 0x000000ff0000720c */ /* 0x000fe20003f46270 */
[----:B------:R-:W-:-:S06]  /*0690*/  VIADD R0, R74, 0x7f ;  /* 0x0000007f4a007836 */ /* 0x000fcc0000000000 */
[----:B------:R-:W-:-:S04]  /*06a0*/  @P0 VIADD R3, R3, 0x1 ;  /* 0x0000000103030836 */ /* 0x000fc80000000000 */
[----:B------:R-:W-:Y:S01]  /*06b0*/  IMAD.MOV.U32 R6, RZ, RZ, R3 ;  /* 0x000000ffff067224 */ /* 0x000fe200078e0003 */
[----:B------:R-:W-:-:S03]  /*06c0*/  SHF.R.S32.HI R3, RZ, 0x1f, R0 ;  /* 0x0000001fff037819 */ /* 0x000fc60000011400 */
[----:B------:R-:W-:Y:S01]  /*06d0*/  @!P2 IMAD.MOV R6, RZ, RZ, -R6 ;  /* 0x000000ffff06a224 */ /* 0x000fe200078e0a06 */
[----:B------:R-:W-:Y:S02]  /*06e0*/  @!P1 LOP3.LUT R6, RZ, R4, RZ, 0x33, !PT ;  /* 0x00000004ff069212 */ /* 0x000fe400078e33ff */
[----:B------:R-:W-:-:S03]  /*06f0*/  LEA.HI R3, R3, R0, RZ, 0x7 ;  /* 0x0000000003037211 */ /* 0x000fc600078f38ff */
[----:B------:R-:W-:Y:S02]  /*0700*/  IMAD.SHL.U32 R10, R6, 0x8, RZ ;  /* 0x00000008060a7824 */ /* 0x000fe400078e00ff */
[----:B------:R-:W-:-:S03]  /*0710*/  IMAD.MOV R6, RZ, RZ, -R6 ;  /* 0x000000ffff067224 */ /* 0x000fc600078e0a06 */
[----:B------:R-:W-:Y:S01]  /*0720*/  LEA.HI.SX32 R3, R3, -R10, 0x19 ;  /* 0x8000000a03037211 */ /* 0x000fe200078fcaff */
[----:B------:R-:W-:Y:S02]  /*0730*/  IMAD R11, R4, R6, R7 ;  /* 0x00000006040b7224 */ /* 0x000fe400078e0207 */
[----:B------:R-:W-:Y:S01]  /*0740*/  IMAD.MOV.U32 R4, RZ, RZ, RZ ;  /* 0x000000ffff047224 */ /* 0x000fe200078e00ff */
[----:B------:R-:W-:Y:S02]  /*0750*/  VIMNMX R12, PT, PT, R3, 0x8, PT ;  /* 0x00000008030c7848 */ /* 0x000fe40003fe0100 */
[----:B------:R-:W0:Y:S02]  /*0760*/  I2F.RP R3, R2 ;  /* 0x0000000200037306 */ /* 0x000e240000209400 */
[-C--:B------:R-:W-:Y:S02]  /*0770*/  IABS R9, R12.reuse ;  /* 0x0000000c00097213 */ /* 0x080fe40000000000 */
[----:B------:R-:W-:-:S04]  /*0780*/  IABS R6, R12 ;  /* 0x0000000c00067213 */ /* 0x000fc80000000000 */
[----:B------:R-:W1:Y:S08]  /*0790*/  I2F.RP R0, R9 ;  /* 0x0000000900007306 */ /* 0x000e700000209400 */
[----:B0-----:R-:W-:Y:S08]  /*07a0*/  MUFU.RCP R3, R3 ;  /* 0x0000000300037308 */ /* 0x001ff00000001000 */
[----:B-1----:R-:W0:Y:S02]  /*07b0*/  MUFU.RCP R0, R0 ;  /* 0x0000000000007308 */ /* 0x002e240000001000 */
[----:B0-----:R-:W-:-:S06]  /*07c0*/  VIADD R5, R0, 0xffffffe ;  /* 0x0ffffffe00057836 */ /* 0x001fcc0000000000 */
[----:B------:R-:W0:Y:S02]  /*07d0*/  F2I.FTZ.U32.TRUNC.NTZ R5, R5 ;  /* 0x0000000500057305 */ /* 0x000e24000021f000 */
[----:B0-----:R-:W-:-:S04]  /*07e0*/  IMAD.MOV R0, RZ, RZ, -R5 ;  /* 0x000000ffff007224 */ /* 0x001fc800078e0a05 */
[----:B------:R-:W-:Y:S01]  /*07f0*/  IMAD R7, R0, R9, RZ ;  /* 0x0000000900077224 */ /* 0x000fe200078e02ff */
[----:B------:R-:W-:-:S03]  /*0800*/  IABS R0, R11 ;  /* 0x0000000b00007213 */ /* 0x000fc60000000000 */
[----:B------:R-:W-:-:S04]  /*0810*/  IMAD.HI.U32 R4, R5, R7, R4 ;  /* 0x0000000705047227 */ /* 0x000fc800078e0004 */
[----:B------:R-:W-:Y:S02]  /*0820*/  IMAD.MOV.U32 R5, RZ, RZ, R0 ;  /* 0x000000ffff057224 */ /* 0x000fe400078e0000 */
[----:B------:R-:W-:Y:S02]  /*0830*/  IMAD.MOV R0, RZ, RZ, -R6 ;  /* 0x000000ffff007224 */ /* 0x000fe400078e0a06 */
[----:B------:R-:W-:-:S04]  /*0840*/  IMAD.HI.U32 R4, R4, R5, RZ ;  /* 0x0000000504047227 */ /* 0x000fc800078e00ff */
[----:B------:R-:W-:Y:S02]  /*0850*/  IMAD R0, R4, R0, R5 ;  /* 0x0000000004007224 */ /* 0x000fe400078e0205 */
[----:B------:R-:W-:Y:S02]  /*0860*/  VIADD R5, R3, 0xffffffe ;  /* 0x0ffffffe03057836 */ /* 0x000fe40000000000 */
[----:B------:R-:W-:Y:S01]  /*0870*/  VIADD R6, R8, 0xffffffe ;  /* 0x0ffffffe08067836 */ /* 0x000fe20000000000 */
[----:B------:R-:W-:Y:S01]  /*0880*/  ISETP.GT.U32.AND P1, PT, R9, R0, PT ;  /* 0x000000000900720c */ /* 0x000fe20003f24070 */
[----:B------:R-:W-:Y:S02]  /*0890*/  IMAD.SHL.U32 R3, R14, 0x200000, RZ ;  /* 0x002000000e037824 */ /* 0x000fe400078e00ff */
[----:B------:R-:W0:Y:S03]  /*08a0*/  F2I.FTZ.U32.TRUNC.NTZ R5, R5 ;  /* 0x0000000500057305 */ /* 0x000e26000021f000 */
[----:B------:R-:W-:-:S04]  /*08b0*/  LOP3.LUT R3, R3, 0x600000, RZ, 0xc0, !PT ;  /* 0x0060000003037812 */ /* 0x000fc800078ec0ff */
[----:B------:R-:W-:Y:S01]  /*08c0*/  R2UR UR10, R3 ;  /* 0x00000000030a72ca */ /* 0x000fe200000e0000 */
[----:B------:R1:W2:Y:S02]  /*08d0*/  F2I.FTZ.U32.TRUNC.NTZ R7, R6 ;  /* 0x0000000600077305 */ /* 0x0002a4000021f000 */
[----:B------:R-:W-:Y:S02]  /*08e0*/  @!P1 IMAD.IADD R0, R0, 0x1, -R9 ;  /* 0x0000000100009824 */ /* 0x000fe400078e0a09 */
[----:B------:R-:W-:Y:S01]  /*08f0*/  @!P1 VIADD R4, R4, 0x1 ;  /* 0x0000000104049836 */ /* 0x000fe20000000000 */
[----:B------:R-:W-:Y:S02]  /*0900*/  ISETP.NE.AND P1, PT, R12, RZ, PT ;  /* 0x000000ff0c00720c */ /* 0x000fe40003f25270 */
[----:B------:R-:W-:Y:S01]  /*0910*/  ISETP.GE.U32.AND P0, PT, R0, R9, PT ;  /* 0x000000090000720c */ /* 0x000fe20003f06070 */
[----:B0-----:R-:W-:Y:S01]  /*0920*/  IMAD.MOV R3, RZ, RZ, -R5 ;  /* 0x000000ffff037224 */ /* 0x001fe200078e0a05 */
[----:B------:R-:W-:Y:S01]  /*0930*/  LOP3.LUT R0, R11, R12, RZ, 0x3c, !PT ;  /* 0x0000000c0b007212 */ /* 0x000fe200078e3cff */
[----:B-1----:R-:W-:-:S02]  /*0940*/  IMAD.MOV.U32 R6, RZ, RZ, RZ ;  /* 0x000000ffff067224 */ /* 0x002fc400078e00ff */
[----:B------:R-:W-:Y:S01]  /*0950*/  IMAD R3, R3, R2, RZ ;  /* 0x0000000203037224 */ /* 0x000fe200078e02ff */
[----:B------:R-:W-:Y:S01]  /*0960*/  ISETP.GE.AND P2, PT, R0, RZ, PT ;  /* 0x000000ff0000720c */ /* 0x000fe20003f46270 */
[----:B--2---:R-:W-:-:S04]  /*0970*/  IMAD.MOV R73, RZ, RZ, -R7 ;  /* 0x000000ffff497224 */ /* 0x004fc800078e0a07 */
[----:B------:R-:W-:Y:S02]  /*0980*/  IMAD R73, R73, R72, RZ ;  /* 0x0000004849497224 */ /* 0x000fe400078e02ff */
[----:B------:R-:W-:Y:S02]  /*0990*/  @P0 VIADD R4, R4, 0x1 ;  /* 0x0000000104040836 */ /* 0x000fe40000000000 */
[----:B------:R-:W-:-:S04]  /*09a0*/  IMAD.HI.U32 R73, R7, R73, R6 ;  /* 0x0000004907497227 */ /* 0x000fc800078e0006 */
[----:B------:R-:W-:Y:S02]  /*09b0*/  IMAD.MOV.U32 R8, RZ, RZ, R4 ;  /* 0x000000ffff087224 */ /* 0x000fe400078e0004 */
[----:B------:R-:W-:Y:S02]  /*09c0*/  IMAD.MOV.U32 R4, RZ, RZ, RZ ;  /* 0x000000ffff047224 */ /* 0x000fe400078e00ff */
[----:B------:R-:W-:Y:S01]  /*09d0*/  @!P2 IMAD.MOV R8, RZ, RZ, -R8 ;  /* 0x000000ffff08a224 */ /* 0x000fe200078e0a08 */
[----:B------:R-:W-:Y:S01]  /*09e0*/  @!P1 LOP3.LUT R8, RZ, R12, RZ, 0x33, !PT ;  /* 0x0000000cff089212 */ /* 0x000fe200078e33ff */
[----:B------:R-:W-:-:S03]  /*09f0*/  IMAD.HI.U32 R5, R5, R3, R4 ;  /* 0x0000000305057227 */ /* 0x000fc600078e0004 */
[----:B------:R-:W-:Y:S01]  /*0a00*/  LEA R0, R8, UR4, 0x8 ;  /* 0x0000000408007c11 */ /* 0x000fe2000f8e40ff */
[----:B------:R-:W-:Y:S01]  /*0a10*/  IMAD.MOV R3, RZ, RZ, -R8 ;  /* 0x000000ffff037224 */ /* 0x000fe200078e0a08 */
[----:B------:R-:W0:Y:S02]  /*0a20*/  LDCU UR4, c[0x0][0x3a4] ;  /* 0x00007480ff0477ac */ /* 0x000e240008000800 */
[----:B------:R-:W-:Y:S01]  /*0a30*/  IABS R78, R0 ;  /* 0x00000000004e7213 */ /* 0x000fe20000000000 */
[C---:B------:R-:W-:Y:S02]  /*0a40*/  VIADD R15, R0.reuse, 0x1 ;  /* 0x00000001000f7836 */ /* 0x040fe40000000000 */
[C---:B------:R-:W-:Y:S02]  /*0a50*/  VIADD R14, R0.reuse, 0x2 ;  /* 0x00000002000e7836 */ /* 0x040fe40000000000 */
[C---:B------:R-:W-:Y:S01]  /*0a60*/  VIADD R9, R0.reuse, 0x3 ;  /* 0x0000000300097836 */ /* 0x040fe20000000000 */
[----:B------:R-:W-:Y:S01]  /*0a70*/  IABS R91, R15 ;  /* 0x0000000f005b7213 */ /* 0x000fe20000000000 */
[C---:B------:R-:W-:Y:S01]  /*0a80*/  VIADD R18, R0.reuse, 0x4 ;  /* 0x0000000400127836 */ /* 0x040fe20000000000 */
[----:B------:R-:W-:Y:S01]  /*0a90*/  IABS R109, R14 ;  /* 0x0000000e006d7213 */ /* 0x000fe20000000000 */
[----:B------:R1:W-:Y:S01]  /*0aa0*/  STL [R1+0x868], R15 ;  /* 0x0008680f01007387 */ /* 0x0003e20000100800 */
[----:B------:R-:W-:Y:S01]  /*0ab0*/  VIADD R17, R0, 0x5 ;  /* 0x0000000500117836 */ /* 0x000fe20000000000 */
[----:B------:R-:W-:Y:S01]  /*0ac0*/  IABS R124, R9 ;  /* 0x00000009007c7213 */ /* 0x000fe20000000000 */
[----:B------:R-:W-:Y:S01]  /*0ad0*/  IMAD R3, R12, R3, R11 ;  /* 0x000000030c037224 */ /* 0x000fe200078e020b */
[----:B------:R2:W-:Y:S01]  /*0ae0*/  STL [R1+0x864], R14 ;  /* 0x0008640e01007387 */ /* 0x0005e20000100800 */
[----:B------:R-:W-:Y:S01]  /*0af0*/  IMAD.HI.U32 R6, R73, R91, RZ ;  /* 0x0000005b49067227 */ /* 0x000fe200078e00ff */
[----:B------:R-:W-:-:S02]  /*0b00*/  IABS R150, R18 ;  /* 0x0000001200967213 */ /* 0x000fc40000000000 */
[----:B------:R-:W-:Y:S01]  /*0b10*/  STL [R1+0x860], R9 ;  /* 0x0008600901007387 */ /* 0x000fe20000100800 */
[----:B------:R-:W-:-:S03]  /*0b20*/  IMAD.HI.U32 R7, R73, R109, RZ ;  /* 0x0000006d49077227 */ /* 0x000fc600078e00ff */
[----:B------:R-:W-:Y:S01]  /*0b30*/  STL [R1+0x870], R18 ;  /* 0x0008701201007387 */ /* 0x000fe20000100800 */
[C---:B-1----:R-:W-:Y:S02]  /*0b40*/  VIADD R15, R0.reuse, 0x6 ;  /* 0x00000006000f7836 */ /* 0x042fe40000000000 */
[----:B--2---:R-:W-:Y:S01]  /*0b50*/  VIADD R14, R0, 0x7 ;  /* 0x00000007000e7836 */ /* 0x004fe20000000000 */
[----:B------:R-:W-:Y:S01]  /*0b60*/  STL [R1+0x86c], R17 ;  /* 0x00086c1101007387 */ /* 0x000fe20000100800 */
[----:B------:R-:W-:Y:S01]  /*0b70*/  IMAD.IADD R3, R10, 0x1, R3 ;  /* 0x000000010a037824 */ /* 0x000fe200078e0203 */
[----:B------:R-:W-:Y:S01]  /*0b80*/  IABS R10, R17 ;  /* 0x00000011000a7213 */ /* 0x000fe20000000000 */
[----:B------:R-:W-:Y:S01]  /*0b90*/  IMAD.MOV R6, RZ, RZ, -R6 ;  /* 0x000000ffff067224 */ /* 0x000fe200078e0a06 */
[----:B------:R-:W-:Y:S01]  /*0ba0*/  STL [R1+0x874], R15 ;  /* 0x0008740f01007387 */ /* 0x000fe20000100800 */
[----:B------:R-:W-:Y:S01]  /*0bb0*/  IMAD.MOV R7, RZ, RZ, -R7 ;  /* 0x000000ffff077224 */ /* 0x000fe200078e0a07 */
[----:B------:R-:W-:Y:S01]  /*0bc0*/  IABS R12, R15 ;  /* 0x0000000f000c7213 */ /* 0x000fe20000000000 */
[----:B------:R-:W-:Y:S01]  /*0bd0*/  IMAD.HI.U32 R8, R73, R124, RZ ;  /* 0x0000007c49087227 */ /* 0x000fe200078e00ff */
[----:B------:R1:W-:Y:S03]  /*0be0*/  STL [R1+0x878], R14 ;  /* 0x0008780e01007387 */ /* 0x0003e60000100800 */
[----:B------:R-:W-:-:S02]  /*0bf0*/  VIADD R13, R0, 0x8 ;  /* 0x00000008000d7836 */ /* 0x000fc40000000000 */
[C---:B------:R-:W-:Y:S02]  /*0c00*/  IMAD R91, R72.reuse, R6, R91 ;  /* 0x00000006485b7224 */ /* 0x040fe400078e025b */
[C---:B------:R-:W-:Y:S01]  /*0c10*/  IMAD.HI.U32 R4, R73.reuse, R78, RZ ;  /* 0x0000004e49047227 */ /* 0x040fe200078e00ff */
[----:B------:R2:W-:Y:S01]  /*0c20*/  STL [R1+0x87c], R13 ;  /* 0x00087c0d01007387 */ /* 0x0005e20000100800 */
[----:B------:R-:W-:Y:S02]  /*0c30*/  IABS R77, R13 ;  /* 0x0000000d004d7213 */ /* 0x000fe40000000000 */
[----:B-1----:R-:W-:Y:S01]  /*0c40*/  IABS R14, R14 ;  /* 0x0000000e000e7213 */ /* 0x002fe20000000000 */
[----:B------:R-:W-:Y:S02]  /*0c50*/  IMAD R109, R72, R7, R109 ;  /* 0x00000007486d7224 */ /* 0x000fe400078e026d */
[----:B------:R-:W-:-:S04]  /*0c60*/  IMAD.HI.U32 R6, R73, R10, RZ ;  /* 0x0000000a49067227 */ /* 0x000fc800078e00ff */
[----:B------:R-:W-:Y:S02]  /*0c70*/  IMAD.MOV R11, RZ, RZ, -R8 ;  /* 0x000000ffff0b7224 */ /* 0x000fe400078e0a08 */
[----:B------:R-:W-:-:S04]  /*0c80*/  IMAD.HI.U32 R7, R73, R12, RZ ;  /* 0x0000000c49077227 */ /* 0x000fc800078e00ff */
[----:B------:R-:W-:-:S04]  /*0c90*/  IMAD.HI.U32 R8, R73, R14, RZ ;  /* 0x0000000e49087227 */ /* 0x000fc800078e00ff */
[----:B------:R-:W-:Y:S02]  /*0ca0*/  IMAD.MOV R9, RZ, RZ, -R4 ;  /* 0x000000ffff097224 */ /* 0x000fe400078e0a04 */
[----:B--2---:R-:W-:Y:S02]  /*0cb0*/  IMAD.MOV R13, RZ, RZ, -R6 ;  /* 0x000000ffff0d7224 */ /* 0x004fe400078e0a06 */
[----:B------:R-:W-:-:S04]  /*0cc0*/  IMAD.HI.U32 R4, R73, R150, RZ ;  /* 0x0000009649047227 */ /* 0x000fc800078e00ff */
[----:B------:R-:W-:Y:S02]  /*0cd0*/  IMAD.MOV R7, RZ, RZ, -R7 ;  /* 0x000000ffff077224 */ /* 0x000fe400078e0a07 */
[----:B------:R-:W-:Y:S02]  /*0ce0*/  IMAD.MOV R15, RZ, RZ, -R8 ;  /* 0x000000ffff0f7224 */ /* 0x000fe400078e0a08 */
[C---:B------:R-:W-:Y:S02]  /*0cf0*/  IMAD R124, R72.reuse, R11, R124 ;  /* 0x0000000b487c7224 */ /* 0x040fe400078e027c */
[C---:B------:R-:W-:Y:S02]  /*0d00*/  IMAD R8, R72.reuse, R13, R10 ;  /* 0x0000000d48087224 */ /* 0x040fe400078e020a */
[----:B------:R-:W-:Y:S02]  /*0d10*/  IMAD.MOV R11, RZ, RZ, -R4 ;  /* 0x000000ffff0b7224 */ /* 0x000fe400078e0a04 */
[C---:B------:R-:W-:Y:S01]  /*0d20*/  IMAD R6, R72.reuse, R7, R12 ;  /* 0x0000000748067224 */ /* 0x040fe200078e020c */
[----:B------:R1:W-:Y:S01]  /*0d30*/  STL [R1+0x48], R8 ;  /* 0x0000480801007387 */ /* 0x0003e20000100800 */
[----:B------:R-:W-:-:S02]  /*0d40*/  IMAD R4, R72, R15, R14 ;  /* 0x0000000f48047224 */ /* 0x000fc400078e020e */
[----:B------:R-:W-:Y:S01]  /*0d50*/  VIADD R10, R0, 0x9 ;  /* 0x00000009000a7836 */ /* 0x000fe20000000000 */
[----:B------:R2:W-:Y:S01]  /*0d60*/  STL [R1+0x114], R6 ;  /* 0x0001140601007387 */ /* 0x0005e20000100800 */
[----:B------:R-:W-:Y:S02]  /*0d70*/  IMAD R78, R72, R9, R78 ;  /* 0x00000009484e7224 */ /* 0x000fe400078e024e */
[----:B------:R-:W-:Y:S01]  /*0d80*/  IMAD.HI.U32 R9, R73, R77, RZ ;  /* 0x0000004d49097227 */ /* 0x000fe200078e00ff */
[----:B------:R3:W-:Y:S01]  /*0d90*/  STL [R1+0x238], R4 ;  /* 0x0002380401007387 */ /* 0x0007e20000100800 */
[----:B------:R-:W-:Y:S02]  /*0da0*/  IABS R92, R10 ;  /* 0x0000000a005c7213 */ /* 0x000fe40000000000 */
[C---:B-1----:R-:W-:Y:S01]  /*0db0*/  VIADD R8, R0.reuse, 0xa ;  /* 0x0000000a00087836 */ /* 0x042fe20000000000 */
[----:B------:R1:W-:Y:S01]  /*0dc0*/  STL [R1+0x880], R10 ;  /* 0x0008800a01007387 */ /* 0x0003e20000100800 */
[----:B------:R-:W-:-:S02]  /*0dd0*/  VIADD R7, R0, 0xb ;  /* 0x0000000b00077836 */ /* 0x000fc40000000000 */
[C---:B--2---:R-:W-:Y:S01]  /*0de0*/  VIADD R6, R0.reuse, 0xc ;  /* 0x0000000c00067836 */ /* 0x044fe20000000000 */
[----:B------:R2:W-:Y:S01]  /*0df0*/  STL [R1+0x884], R8 ;  /* 0x0008840801007387 */ /* 0x0005e20000100800 */
[----:B------:R-:W-:Y:S01]  /*0e00*/  IMAD.MOV R9, RZ, RZ, -R9 ;  /* 0x000000ffff097224 */ /* 0x000fe200078e0a09 */
[----:B------:R-:W-:Y:S01]  /*0e10*/  IABS R125, R7 ;  /* 0x00000007007d7213 */ /* 0x000fe20000000000 */
[----:B---3--:R-:W-:Y:S01]  /*0e20*/  VIADD R4, R0, 0xd ;  /* 0x0000000d00047836 */ /* 0x008fe20000000000 */
[----:B------:R-:W-:Y:S01]  /*0e30*/  IABS R149, R6 ;  /* 0x0000000600957213 */ /* 0x000fe20000000000 */
[----:B------:R3:W-:Y:S01]  /*0e40*/  STL [R1+0x888], R7 ;  /* 0x0008880701007387 */ /* 0x0007e20000100800 */
[C---:B------:R-:W-:Y:S01]  /*0e50*/  IMAD R77, R72.reuse, R9, R77 ;  /* 0x00000009484d7224 */ /* 0x040fe200078e024d */
[----:B------:R-:W-:Y:S01]  /*0e60*/  IABS R108, R8 ;  /* 0x00000008006c7213 */ /* 0x000fe20000000000 */
[----:B------:R-:W-:Y:S01]  /*0e70*/  IMAD R150, R72, R11, R150 ;  /* 0x0000000b48967224 */ /* 0x000fe200078e0296 */
[----:B-1----:R-:W-:Y:S01]  /*0e80*/  IABS R10, R4 ;  /* 0x00000004000a7213 */ /* 0x002fe20000000000 */
[----:B------:R-:W-:Y:S01]  /*0e90*/  STL [R1+0x890], R6 ;  /* 0x0008900601007387 */ /* 0x000fe20000100800 */
[----:B--2---:R-:W-:-:S03]  /*0ea0*/  IMAD.HI.U32 R8, R73, R149, RZ ;  /* 0x0000009549087227 */ /* 0x004fc600078e00ff */
[----:B------:R1:W-:Y:S01]  /*0eb0*/  STL [R1+0x8a4], R4 ;  /* 0x0008a40401007387 */ /* 0x0003e20000100800 */
[----:B------:R-:W-:-:S04]  /*0ec0*/  IMAD.HI.U32 R9, R73, R10, RZ ;  /* 0x0000000a49097227 */ /* 0x000fc800078e00ff */
[----:B---3--:R-:W-:-:S04]  /*0ed0*/  IMAD.HI.U32 R7, R73, R125, RZ ;  /* 0x0000007d49077227 */ /* 0x008fc800078e00ff */
[----:B------:R-:W-:Y:S02]  /*0ee0*/  IMAD.MOV R9, RZ, RZ, -R9 ;  /* 0x000000ffff097224 */ /* 0x000fe400078e0a09 */
[----:B-1----:R-:W-:-:S04]  /*0ef0*/  IMAD.HI.U32 R4, R73, R92, RZ ;  /* 0x0000005c49047227 */ /* 0x002fc800078e00ff */
[----:B------:R-:W-:Y:S02]  /*0f00*/  IMAD.MOV R11, RZ, RZ, -R4 ;  /* 0x000000ffff0b7224 */ /* 0x000fe400078e0a04 */
[----:B------:R-:W-:Y:S02]  /*0f10*/  IMAD.MOV R8, RZ, RZ, -R8 ;  /* 0x000000ffff087224 */ /* 0x000fe400078e0a08 */
[----:B------:R-:W-:Y:S02]  /*0f20*/  IMAD.MOV R7, RZ, RZ, -R7 ;  /* 0x000000ffff077224 */ /* 0x000fe400078e0a07 */
[----:B------:R-:W-:-:S04]  /*0f30*/  IMAD.HI.U32 R6, R73, R108, RZ ;  /* 0x0000006c49067227 */ /* 0x000fc800078e00ff */
[C---:B------:R-:W-:Y:S02]  /*0f40*/  IMAD R4, R72.reuse, R9, R10 ;  /* 0x0000000948047224 */ /* 0x040fe400078e020a */
[C---:B------:R-:W-:Y:S02]  /*0f50*/  IMAD R92, R72.reuse, R11, R92 ;  /* 0x0000000b485c7224 */ /* 0x040fe400078e025c */
[----:B------:R-:W-:Y:S01]  /*0f60*/  IMAD R149, R72, R8, R149 ;  /* 0x0000000848957224 */ /* 0x000fe200078e0295 */
[----:B------:R1:W-:Y:S01]  /*0f70*/  STL [R1+0x4c], R4 ;  /* 0x00004c0401007387 */ /* 0x0003e20000100800 */
[----:B------:R-:W-:Y:S02]  /*0f80*/  VIADD R11, R0, 0xe ;  /* 0x0000000e000b7836 */ /* 0x000fe40000000000 */
[----:B------:R-:W-:Y:S02]  /*0f90*/  IMAD R125, R72, R7, R125 ;  /* 0x00000007487d7224 */ /* 0x000fe400078e027d */
[C---:B------:R-:W-:Y:S01]  /*0fa0*/  VIADD R8, R0.reuse, 0xf ;  /* 0x0000000f00087836 */ /* 0x040fe20000000000 */
[----:B------:R-:W-:Y:S01]  /*0fb0*/  STL [R1+0x8b0], R11 ;  /* 0x0008b00b01007387 */ /* 0x000fe20000100800 */
[----:B------:R-:W-:Y:S01]  /*0fc0*/  IMAD.MOV R13, RZ, RZ, -R6 ;  /* 0x000000ffff0d7224 */ /* 0x000fe200078e0a06 */
[----:B------:R-:W-:Y:S01]  /*0fd0*/  IABS R10, R11 ;  /* 0x0000000b000a7213 */ /* 0x000fe20000000000 */
[C---:B------:R-:W-:Y:S01]  /*0fe0*/  VIADD R7, R0.reuse, 0x10 ;  /* 0x0000001000077836 */ /* 0x040fe20000000000 */
[----:B------:R2:W-:Y:S01]  /*0ff0*/  STL [R1+0x8c4], R8 ;  /* 0x0008c40801007387 */ /* 0x0005e20000100800 */
[C---:B------:R-:W-:Y:S01]  /*1000*/  VIADD R6, R0.reuse, 0x11 ;  /* 0x0000001100067836 */ /* 0x040fe20000000000 */
[----:B------:R-:W-:Y:S01]  /*1010*/  IABS R12, R8 ;  /* 0x00000008000c7213 */ /* 0x000fe20000000000 */
[----:B-1----:R-:W-:Y:S01]  /*1020*/  VIADD R4, R0, 0x12 ;  /* 0x0000001200047836 */ /* 0x002fe20000000000 */
[----:B------:R1:W-:Y:S01]  /*1030*/  STL [R1+0x8d0], R7 ;  /* 0x0008d00701007387 */ /* 0x0003e20000100800 */
[----:B------:R-:W-:Y:S01]  /*1040*/  IMAD R108, R72, R13, R108 ;  /* 0x0000000d486c7224 */ /* 0x000fe200078e026c */
[----:B------:R-:W-:Y:S01]  /*1050*/  IABS R93, R6 ;  /* 0x00000006005d7213 */ /* 0x000fe20000000000 */
[C---:B------:R-:W-:Y:S01]  /*1060*/  VIADD R14, R0.reuse, 0x13 ;  /* 0x00000013000e7836 */ /* 0x040fe20000000000 */
[----:B------:R3:W-:Y:S01]  /*1070*/  STL [R1+0x8e4], R6 ;  /* 0x0008e40601007387 */ /* 0x0007e20000100800 */
[----:B------:R-:W-:Y:S01]  /*1080*/  IABS R107, R4 ;  /* 0x00000004006b7213 */ /* 0x000fe20000000000 */
[----:B------:R-:W-:Y:S01]  /*1090*/  VIADD R17, R0, 0x30 ;  /* 0x0000003000117836 */ /* 0x000fe20000000000 */
[----:B------:R-:W-:Y:S01]  /*10a0*/  IABS R76, R7 ;  /* 0x00000007004c7213 */ /* 0x000fe20000000000 */
[----:B------:R5:W-:Y:S01]  /*10b0*/  STL [R1+0x8e0], R4 ;  /* 0x0008e00401007387 */ /* 0x000be20000100800 */
[----:B--2---:R-:W-:Y:S01]  /*10c0*/  IMAD.HI.U32 R8, R73, R93, RZ ;  /* 0x0000005d49087227 */ /* 0x004fe200078e00ff */
[----:B------:R-:W-:-:S02]  /*10d0*/  IABS R126, R14 ;  /* 0x0000000e007e7213 */ /* 0x000fc40000000000 */
[----:B------:R-:W-:Y:S01]  /*10e0*/  IABS R82, R17 ;  /* 0x0000001100527213 */ /* 0x000fe20000000000 */
[----:B-1----:R-:W-:-:S04]  /*10f0*/  IMAD.HI.U32 R7, R73, R76, RZ ;  /* 0x0000004c49077227 */ /* 0x002fc800078e00ff */
[----:B---3--:R-:W-:-:S04]  /*1100*/  IMAD.HI.U32 R6, R73, R12, RZ ;  /* 0x0000000c49067227 */ /* 0x008fc800078e00ff */
[----:B-----5:R-:W-:-:S04]  /*1110*/  IMAD.HI.U32 R4, R73, R10, RZ ;  /* 0x0000000a49047227 */ /* 0x020fc800078e00ff */
[----:B------:R-:W-:Y:S02]  /*1120*/  IMAD.MOV R11, RZ, RZ, -R4 ;  /* 0x000000ffff0b7224 */ /* 0x000fe400078e0a04 */
[----:B------:R-:W-:Y:S02]  /*1130*/  IMAD.MOV R13, RZ, RZ, -R6 ;  /* 0x000000ffff0d7224 */ /* 0x000fe400078e0a06 */
[C---:B------:R-:W-:Y:S02]  /*1140*/  IMAD R6, R72.reuse, R11, R10 ;  /* 0x0000000b48067224 */ /* 0x040fe400078e020a */
[----:B------:R-:W-:Y:S02]  /*1150*/  IMAD R4, R72, R13, R12 ;  /* 0x0000000d48047224 */ /* 0x000fe400078e020c */
[C---:B------:R-:W-:Y:S01]  /*1160*/  VIADD R11, R0.reuse, 0x14 ;  /* 0x00000014000b7836 */ /* 0x040fe20000000000 */
[----:B------:R1:W-:Y:S01]  /*1170*/  STL [R1+0x120], R6 ;  /* 0x0001200601007387 */ /* 0x0003e20000100800 */
[----:B------:R-:W-:-:S02]  /*1180*/  VIADD R10, R0, 0x15 ;  /* 0x00000015000a7836 */ /* 0x000fc40000000000 */
[----:B------:R-:W-:Y:S01]  /*1190*/  IMAD.HI.U32 R9, R73, R107, RZ ;  /* 0x0000006b49097227 */ /* 0x000fe200078e00ff */
[----:B------:R2:W-:Y:S01]  /*11a0*/  STL [R1+0x234], R4 ;  /* 0x0002340401007387 */ /* 0x0005e20000100800 */
[----:B------:R-:W-:Y:S02]  /*11b0*/  IABS R140, R11 ;  /* 0x0000000b008c7213 */ /* 0x000fe40000000000 */
[----:B------:R-:W-:Y:S01]  /*11c0*/  IMAD.MOV R7, RZ, RZ, -R7 ;  /* 0x000000ffff077224 */ /* 0x000fe200078e0a07 */
[----:B------:R3:W-:Y:S01]  /*11d0*/  STL [R1+0x8dc], R14 ;  /* 0x0008dc0e01007387 */ /* 0x0007e20000100800 */
[----:B------:R-:W-:Y:S02]  /*11e0*/  IMAD.MOV R8, RZ, RZ, -R8 ;  /* 0x000000ffff087224 */ /* 0x000fe400078e0a08 */
[----:B-1----:R-:W-:Y:S01]  /*11f0*/  VIADD R6, R0, 0x16 ;  /* 0x0000001600067836 */ /* 0x002fe20000000000 */
[----:B------:R-:W-:Y:S01]  /*1200*/  STL [R1+0x8d8], R11 ;  /* 0x0008d80b01007387 */ /* 0x000fe20000100800 */
[----:B------:R-:W-:-:S02]  /*1210*/  IMAD.MOV R9, RZ, RZ, -R9 ;  /* 0x000000ffff097224 */ /* 0x000fc400078e0a09 */
[----:B--2---:R-:W-:Y:S01]  /*1220*/  VIADD R4, R0, 0x17 ;  /* 0x0000001700047836 */ /* 0x004fe20000000000 */
[----:B------:R1:W-:Y:S01]  /*1230*/  STL [R1+0x8d4], R10 ;  /* 0x0008d40a01007387 */ /* 0x0003e20000100800 */
[----:B------:R-:W-:Y:S01]  /*1240*/  IABS R12, R6 ;  /* 0x00000006000c7213 */ /* 0x000fe20000000000 */
[C---:B------:R-:W-:Y:S02]  /*1250*/  IMAD R76, R72.reuse, R7, R76 ;  /* 0x00000007484c7224 */ /* 0x040fe400078e024c */
[----:B---3--:R-:W-:Y:S01]  /*1260*/  IABS R14, R4 ;  /* 0x00000004000e7213 */ /* 0x008fe20000000000 */
[C---:B------:R-:W-:Y:S01]  /*1270*/  IMAD R93, R72.reuse, R8, R93 ;  /* 0x00000008485d7224 */ /* 0x040fe200078e025d */
[----:B------:R2:W-:Y:S01]  /*1280*/  STL [R1+0x8cc], R6 ;  /* 0x0008cc0601007387 */ /* 0x0005e20000100800 */
[----:B------:R-:W-:Y:S02]  /*1290*/  IMAD R107, R72, R9, R107 ;  /* 0x00000009486b7224 */ /* 0x000fe400078e026b */
[C---:B------:R-:W-:Y:S01]  /*12a0*/  IMAD.HI.U32 R8, R73.reuse, R12, RZ ;  /* 0x0000000c49087227 */ /* 0x040fe200078e00ff */
[----:B-1----:R-:W-:Y:S01]  /*12b0*/  IABS R10, R10 ;  /* 0x0000000a000a7213 */ /* 0x002fe20000000000 */
[----:B------:R1:W-:Y:S02]  /*12c0*/  STL [R1+0x8e8], R4 ;  /* 0x0008e80401007387 */ /* 0x0003e40000100800 */
[----:B------:R-:W-:-:S04]  /*12d0*/  IMAD.HI.U32 R9, R73, R14, RZ ;  /* 0x0000000e49097227 */ /* 0x000fc800078e00ff */
[----:B------:R-:W-:-:S04]  /*12e0*/  IMAD.HI.U32 R7, R73, R10, RZ ;  /* 0x0000000a49077227 */ /* 0x000fc800078e00ff */
[----:B--2---:R-:W-:-:S04]  /*12f0*/  IMAD.HI.U32 R6, R73, R140, RZ ;  /* 0x0000008c49067227 */ /* 0x004fc800078e00ff */
[----:B------:R-:W-:Y:S02]  /*1300*/  IMAD.MOV R7, RZ, RZ, -R7 ;  /* 0x000000ffff077224 */ /* 0x000fe400078e0a07 */
[----:B-1----:R-:W-:-:S04]  /*1310*/  IMAD.HI.U32 R4, R73, R126, RZ ;  /* 0x0000007e49047227 */ /* 0x002fc800078e00ff */
[----:B------:R-:W-:Y:S02]  /*1320*/  IMAD.MOV R15, RZ, RZ, -R8 ;  /* 0x000000ffff0f7224 */ /* 0x000fe400078e0a08 */
[----:B------:R-:W-:Y:S02]  /*1330*/  IMAD.MOV R9, RZ, RZ, -R9 ;  /* 0x000000ffff097224 */ /* 0x000fe400078e0a09 */
[----:B------:R-:W-:Y:S02]  /*1340*/  IMAD.MOV R13, RZ, RZ, -R6 ;  /* 0x000000ffff0d7224 */ /* 0x000fe400078e0a06 */
[C---:B------:R-:W-:Y:S02]  /*1350*/  IMAD R7, R72.reuse, R7, R10 ;  /* 0x0000000748077224 */ /* 0x040fe400078e020a */
[----:B------:R-:W-:Y:S02]  /*1360*/  IMAD.MOV R11, RZ, RZ, -R4 ;  /* 0x000000ffff0b7224 */ /* 0x000fe400078e0a04 */
[C---:B------:R-:W-:Y:S01]  /*1370*/  IMAD R6, R72.reuse, R15, R12 ;  /* 0x0000000f48067224 */ /* 0x040fe200078e020c */
[----:B------:R1:W-:Y:S01]  /*1380*/  STL [R1+0x50], R7 ;  /* 0x0000500701007387 */ /* 0x0003e20000100800 */
[----:B------:R-:W-:-:S02]  /*1390*/  IMAD R4, R72, R9, R14 ;  /* 0x0000000948047224 */ /* 0x000fc400078e020e */
[C---:B------:R-:W-:Y:S01]  /*13a0*/  VIADD R10, R0.reuse, 0x18 ;  /* 0x00000018000a7836 */ /* 0x040fe20000000000 */
[----:B------:R2:W-:Y:S01]  /*13b0*/  STL [R1+0x11c], R6 ;  /* 0x00011c0601007387 */ /* 0x0005e20000100800 */
[C---:B------:R-:W-:Y:S02]  /*13c0*/  VIADD R8, R0.reuse, 0x19 ;  /* 0x0000001900087836 */ /* 0x040fe40000000000 */
[C---:B------:R-:W-:Y:S01]  /*13d0*/  VIADD R12, R0.reuse, 0x1e ;  /* 0x0000001e000c7836 */ /* 0x040fe20000000000 */
[----:B------:R3:W-:Y:S01]  /*13e0*/  STL [R1+0x274], R4 ;  /* 0x0002740401007387 */ /* 0x0007e20000100800 */
[----:B------:R-:W-:Y:S01]  /*13f0*/  IABS R79, R10 ;  /* 0x0000000a004f7213 */ /* 0x000fe20000000000 */
[C---:B-1----:R-:W-:Y:S01]  /*1400*/  VIADD R7, R0.reuse, 0x1a ;  /* 0x0000001a00077836 */ /* 0x042fe20000000000 */
[----:B------:R-:W-:Y:S01]  /*1410*/  IABS R94, R8 ;  /* 0x00000008005e7213 */ /* 0x000fe20000000000 */
[----:B------:R1:W-:Y:S01]  /*1420*/  STL [R1+0x8c8], R10 ;  /* 0x0008c80a01007387 */ /* 0x0003e20000100800 */
[----:B------:R-:W-:-:S02]  /*1430*/  VIADD R14, R0, 0x1f ;  /* 0x0000001f000e7836 */ /* 0x000fc40000000000 */
[C---:B--2---:R-:W-:Y:S01]  /*1440*/  VIADD R6, R0.reuse, 0x1b ;  /* 0x0000001b00067836 */ /* 0x044fe20000000000 */
[----:B------:R-:W-:Y:S01]  /*1450*/  STL [R1+0x8ec], R8 ;  /* 0x0008ec0801007387 */ /* 0x000fe20000100800 */
[----:B------:R-:W-:Y:S01]  /*1460*/  IABS R110, R7 ;  /* 0x00000007006e7213 */ /* 0x000fe20000000000 */
[C---:B---3--:R-:W-:Y:S02]  /*1470*/  VIADD R4, R0.reuse, 0x1c ;  /* 0x0000001c00047836 */ /* 0x048fe40000000000 */
[----:B------:R2:W-:Y:S01]  /*1480*/  STL [R1+0x8f4], R7 ;  /* 0x0008f40701007387 */ /* 0x0005e20000100800 */
[----:B------:R-:W-:Y:S01]  /*1490*/  IABS R127, R6 ;  /* 0x00000006007f7213 */ /* 0x000fe20000000000 */
[----:B-1----:R-:W-:Y:S01]  /*14a0*/  VIADD R10, R0, 0x1d ;  /* 0x0000001d000a7836 */ /* 0x002fe20000000000 */
[----:B------:R-:W-:Y:S01]  /*14b0*/  IABS R151, R4 ;  /* 0x0000000400977213 */ /* 0x000fe20000000000 */
[----:B------:R1:W-:Y:S01]  /*14c0*/  STL [R1+0x900], R6 ;  /* 0x0009000601007387 */ /* 0x0003e20000100800 */
[----:B------:R-:W-:-:S02]  /*14d0*/  IMAD R126, R72, R11, R126 ;  /* 0x0000000b487e7224 */ /* 0x000fc400078e027e */
[----:B------:R-:W-:Y:S01]  /*14e0*/  IMAD R140, R72, R13, R140 ;  /* 0x0000000d488c7224 */ /* 0x000fe200078e028c */
[----:B------:R3:W-:Y:S01]  /*14f0*/  STL [R1+0x8fc], R4 ;  /* 0x0008fc0401007387 */ /* 0x0007e20000100800 */
[----:B------:R-:W-:Y:S02]  /*1500*/  VIADD R15, R0, 0x20 ;  /* 0x00000020000f7836 */ /* 0x000fe40000000000 */
[C---:B--2---:R-:W-:Y:S01]  /*1510*/  IMAD.HI.U32 R7, R73.reuse, R110, RZ ;  /* 0x0000006e49077227 */ /* 0x044fe200078e00ff */
[----:B------:R2:W-:Y:S02]  /*1520*/  STL [R1+0x90c], R10 ;  /* 0x00090c0a01007387 */ /* 0x0005e40000100800 */
[----:B------:R-:W-:Y:S01]  /*1530*/  IABS R81, R15 ;  /* 0x0000000f00517213 */ /* 0x000fe20000000000 */
[C---:B-1----:R-:W-:Y:S01]  /*1540*/  IMAD.HI.U32 R6, R73.reuse, R94, RZ ;  /* 0x0000005e49067227 */ /* 0x042fe200078e00ff */
[----:B------:R1:W-:Y:S03]  /*1550*/  STL [R1+0x908], R12 ;  /* 0x0009080c01007387 */ /* 0x0003e60000100800 */
[----:B---3--:R-:W-:Y:S01]  /*1560*/  IMAD.HI.U32 R4, R73, R79, RZ ;  /* 0x0000004f49047227 */ /* 0x008fe200078e00ff */
[----:B------:R3:W-:Y:S01]  /*1570*/  STL [R1+0x910], R14 ;  /* 0x0009100e01007387 */ /* 0x0007e20000100800 */
[----:B--2---:R-:W-:-:S02]  /*1580*/  IABS R10, R10 ;  /* 0x0000000a000a7213 */ /* 0x004fc40000000000 */
[----:B------:R-:W-:Y:S01]  /*1590*/  IMAD.MOV R4, RZ, RZ, -R4 ;  /* 0x000000ffff047224 */ /* 0x000fe200078e0a04 */
[----:B------:R-:W-:Y:S01]  /*15a0*/  STL [R1+0x918], R15 ;  /* 0x0009180f01007387 */ /* 0x000fe20000100800 */
[----:B------:R-:W-:Y:S01]  /*15b0*/  IMAD.MOV R7, RZ, RZ, -R7 ;  /* 0x000000ffff077224 */ /* 0x000fe200078e0a07 */
[----:B-1----:R-:W-:Y:S01]  /*15c0*/  IABS R12, R12 ;  /* 0x0000000c000c7213 */ /* 0x002fe20000000000 */
[----:B------:R-:W-:Y:S02]  /*15d0*/  IMAD.MOV R11, RZ, RZ, -R6 ;  /* 0x000000ffff0b7224 */ /* 0x000fe400078e0a06 */
[----:B------:R-:W-:Y:S01]  /*15e0*/  IMAD R79, R72, R4, R79 ;  /* 0x00000004484f7224 */ /* 0x000fe200078e024f */
[----:B---3--:R-:W-:Y:S01]  /*15f0*/  IABS R14, R14 ;  /* 0x0000000e000e7213 */ /* 0x008fe20000000000 */
[----:B------:R-:W-:Y:S02]  /*1600*/  VIADD R13, R0, 0x21 ;  /* 0x00000021000d7836 */ /* 0x000fe40000000000 */
[----:B------:R-:W-:-:S03]  /*1610*/  IMAD.HI.U32 R4, R73, R10, RZ ;  /* 0x0000000a49047227 */ /* 0x000fc600078e00ff */
[----:B------:R1:W-:Y:S01]  /*1620*/  STL [R1+0x924], R13 ;  /* 0x0009240d01007387 */ /* 0x0003e20000100800 */
[----:B------:R-:W-:Y:S01]  /*1630*/  IMAD R110, R72, R7, R110 ;  /* 0x00000007486e7224 */ /* 0x000fe200078e026e */
[----:B------:R-:W-:Y:S01]  /*1640*/  IABS R95, R13 ;  /* 0x0000000d005f7213 */ /* 0x000fe20000000000 */
[----:B------:R-:W-:-:S04]  /*1650*/  IMAD.HI.U32 R6, R73, R12, RZ ;  /* 0x0000000c49067227 */ /* 0x000fc800078e00ff */
[----:B------:R-:W-:-:S04]  /*1660*/  IMAD.HI.U32 R7, R73, R14, RZ ;  /* 0x0000000e49077227 */ /* 0x000fc800078e00ff */
[----:B------:R-:W-:Y:S02]  /*1670*/  IMAD R94, R72, R11, R94 ;  /* 0x0000000b485e7224 */ /* 0x000fe400078e025e */
[----:B------:R-:W-:Y:S02]  /*1680*/  IMAD.MOV R11, RZ, RZ, -R4 ;  /* 0x000000ffff0b7224 */ /* 0x000fe400078e0a04 */
[----:B-1----:R-:W-:Y:S02]  /*1690*/  IMAD.MOV R13, RZ, RZ, -R6 ;  /* 0x000000ffff0d7224 */ /* 0x002fe400078e0a06 */
[----:B------:R-:W-:Y:S02]  /*16a0*/  IMAD.MOV R7, RZ, RZ, -R7 ;  /* 0x000000ffff077224 */ /* 0x000fe400078e0a07 */
[----:B------:R-:W-:-:S04]  /*16b0*/  IMAD.HI.U32 R8, R73, R127, RZ ;  /* 0x0000007f49087227 */ /* 0x000fc800078e00ff */
[----:B------:R-:W-:-:S04]  /*16c0*/  IMAD.HI.U32 R9, R73, R151, RZ ;  /* 0x0000009749097227 */ /* 0x000fc800078e00ff */
[C---:B------:R-:W-:Y:S02]  /*16d0*/  IMAD R10, R72.reuse, R11, R10 ;  /* 0x0000000b480a7224 */ /* 0x040fe400078e020a */
[C---:B------:R-:W-:Y:S02]  /*16e0*/  IMAD R6, R72.reuse, R13, R12 ;  /* 0x0000000d48067224 */ /* 0x040fe400078e020c */
[----:B------:R-:W-:Y:S01]  /*16f0*/  IMAD R4, R72, R7, R14 ;  /* 0x0000000748047224 */ /* 0x000fe200078e020e */
[----:B------:R1:W-:Y:S01]  /*1700*/  STL [R1+0x58], R10 ;  /* 0x0000580a01007387 */ /* 0x0003e20000100800 */
[----:B------:R-:W-:Y:S02]  /*1710*/  IMAD.MOV R8, RZ, RZ, -R8 ;  /* 0x000000ffff087224 */ /* 0x000fe400078e0a08 */
[----:B------:R-:W-:Y:S01]  /*1720*/  IMAD.MOV R9, RZ, RZ, -R9 ;  /* 0x000000ffff097224 */ /* 0x000fe200078e0a09 */
[----:B------:R2:W-:Y:S01]  /*1730*/  STL [R1+0x118], R6 ;  /* 0x0001180601007387 */ /* 0x0005e20000100800 */
[----:B------:R-:W-:-:S02]  /*1740*/  VIADD R12, R0, 0x22 ;  /* 0x00000022000c7836 */ /* 0x000fc40000000000 */
[----:B------:R-:W-:Y:S01]  /*1750*/  VIADD R11, R0, 0x23 ;  /* 0x00000023000b7836 */ /* 0x000fe20000000000 */
[----:B------:R3:W-:Y:S01]  /*1760*/  STL [R1+0x278], R4 ;  /* 0x0002780401007387 */ /* 0x0007e20000100800 */
[----:B------:R-:W-:Y:S01]  /*1770*/  IMAD R127, R72, R8, R127 ;  /* 0x00000008487f7224 */ /* 0x000fe200078e027f */
[----:B------:R-:W-:Y:S01]  /*1780*/  IABS R112, R12 ;  /* 0x0000000c00707213 */ /* 0x000fe20000000000 */
[----:B-1----:R-:W-:Y:S01]  /*1790*/  VIADD R10, R0, 0x24 ;  /* 0x00000024000a7836 */ /* 0x002fe20000000000 */
[----:B------:R1:W-:Y:S01]  /*17a0*/  STL [R1+0x920], R12 ;  /* 0x0009200c01007387 */ /* 0x0003e20000100800 */
[----:B------:R-:W-:Y:S01]  /*17b0*/  IMAD R151, R72, R9, R151 ;  /* 0x0000000948977224 */ /* 0x000fe200078e0297 */
[----:B------:R-:W-:Y:S01]  /*17c0*/  IABS R128, R11 ;  /* 0x0000000b00807213 */ /* 0x000fe20000000000 */
[----:B--2---:R-:W-:Y:S01]  /*17d0*/  VIADD R6, R0, 0x25 ;  /* 0x0000002500067836 */ /* 0x004fe20000000000 */
[----:B------:R-:W-:Y:S01]  /*17e0*/  STL [R1+0x928], R11 ;  /* 0x0009280b01007387 */ /* 0x000fe20000100800 */
[----:B------:R-:W-:Y:S01]  /*17f0*/  IMAD.HI.U32 R8, R73, R81, RZ ;  /* 0x0000005149087227 */ /* 0x000fe200078e00ff */
[----:B------:R-:W-:-:S02]  /*1800*/  IABS R154, R10 ;  /* 0x0000000a009a7213 */ /* 0x000fc40000000000 */
[----:B------:R2:W-:Y:S01]  /*1810*/  STL [R1+0x930], R10 ;  /* 0x0009300a01007387 */ /* 0x0005e20000100800 */
[----:B---3--:R-:W-:Y:S02]  /*1820*/  VIADD R4, R0, 0x26 ;  /* 0x0000002600047836 */ /* 0x008fe40000000000 */
[----:B------:R-:W-:Y:S01]  /*1830*/  IMAD.HI.U32 R9, R73, R95, RZ ;  /* 0x0000005f49097227 */ /* 0x000fe200078e00ff */
[----:B------:R3:W-:Y:S02]  /*1840*/  STL [R1+0x934], R6 ;  /* 0x0009340601007387 */ /* 0x0007e40000100800 */
[----:B-1----:R-:W-:Y:S01]  /*1850*/  IABS R12, R4 ;  /* 0x00000004000c7213 */ /* 0x002fe20000000000 */
[----:B------:R-:W-:Y:S01]  /*1860*/  IMAD.MOV R8, RZ, RZ, -R8 ;  /* 0x000000ffff087224 */ /* 0x000fe200078e0a08 */
[----:B------:R1:W-:Y:S01]  /*1870*/  STL [R1+0x93c], R4 ;  /* 0x00093c0401007387 */ /* 0x0003e20000100800 */
[----:B------:R-:W-:Y:S01]  /*1880*/  IMAD.MOV R9, RZ, RZ, -R9 ;  /* 0x000000ffff097224 */ /* 0x000fe200078e0a09 */
[----:B--2---:R-:W-:Y:S01]  /*1890*/  IABS R10, R6 ;  /* 0x00000006000a7213 */ /* 0x004fe20000000000 */
[----:B------:R-:W-:-:S02]  /*18a0*/  IMAD R81, R72, R8, R81 ;  /* 0x0000000848517224 */ /* 0x000fc400078e0251 */
[----:B------:R-:W-:Y:S02]  /*18b0*/  IMAD R95, R72, R9, R95 ;  /* 0x00000009485f7224 */ /* 0x000fe400078e025f */
[----:B------:R-:W-:-:S04]  /*18c0*/  IMAD.HI.U32 R8, R73, R10, RZ ;  /* 0x0000000a49087227 */ /* 0x000fc800078e00ff */
[----:B------:R-:W-:-:S04]  /*18d0*/  IMAD.HI.U32 R9, R73, R12, RZ ;  /* 0x0000000c49097227 */ /* 0x000fc800078e00ff */
[----:B---3--:R-:W-:-:S04]  /*18e0*/  IMAD.HI.U32 R6, R73, R128, RZ ;  /* 0x0000008049067227 */ /* 0x008fc800078e00ff */
[----:B-1----:R-:W-:-:S04]  /*18f0*/  IMAD.HI.U32 R4, R73, R112, RZ ;  /* 0x0000007049047227 */ /* 0x002fc800078e00ff */
[----:B------:R-:W-:-:S04]  /*1900*/  IMAD.HI.U32 R7, R73, R154, RZ ;  /* 0x0000009a49077227 */ /* 0x000fc800078e00ff */
[----:B------:R-:W-:Y:S02]  /*1910*/  IMAD.MOV R15, RZ, RZ, -R8 ;  /* 0x000000ffff0f7224 */ /* 0x000fe400078e0a08 */
[----:B------:R-:W-:Y:S02]  /*1920*/  IMAD.MOV R9, RZ, RZ, -R9 ;  /* 0x000000ffff097224 */ /* 0x000fe400078e0a09 */
[----:B------:R-:W-:Y:S02]  /*1930*/  IMAD.MOV R13, RZ, RZ, -R6 ;  /* 0x000000ffff0d7224 */ /* 0x000fe400078e0a06 */
[----:B------:R-:W-:Y:S02]  /*1940*/  IMAD.MOV R11, RZ, RZ, -R4 ;  /* 0x000000ffff0b7224 */ /* 0x000fe400078e0a04 */
[----:B------:R-:W-:Y:S02]  /*1950*/  IMAD.MOV R7, RZ, RZ, -R7 ;  /* 0x000000ffff077224 */ /* 0x000fe400078e0a07 */
[----:B------:R-:W-:-:S02]  /*1960*/  IMAD R6, R72, R15, R10 ;  /* 0x0000000f48067224 */ /* 0x000fc400078e020a */
[----:B------:R-:W-:Y:S02]  /*1970*/  IMAD R4, R72, R9, R12 ;  /* 0x0000000948047224 */ /* 0x000fe400078e020c */
[----:B------:R-:W-:Y:S01]  /*1980*/  VIADD R10, R0, 0x28 ;  /* 0x00000028000a7836 */ /* 0x000fe20000000000 */
[----:B------:R1:W-:Y:S01]  /*1990*/  STL [R1+0x84], R6 ;  /* 0x0000840601007387 */ /* 0x0003e20000100800 */
[----:B------:R-:W-:Y:S02]  /*19a0*/  IMAD R154, R72, R7, R154 ;  /* 0x00000007489a7224 */ /* 0x000fe400078e029a */
[C---:B------:R-:W-:Y:S01]  /*19b0*/  VIADD R8, R0.reuse, 0x29 ;  /* 0x0000002900087836 */ /* 0x040fe20000000000 */
[----:B------:R2:W-:Y:S01]  /*19c0*/  STL [R1+0x12c], R4 ;  /* 0x00012c0401007387 */ /* 0x0005e20000100800 */
[C---:B------:R-:W-:Y:S01]  /*19d0*/  VIADD R7, R0.reuse, 0x2a ;  /* 0x0000002a00077836 */ /* 0x040fe20000000000 */
[----:B------:R-:W-:Y:S01]  /*19e0*/  IABS R80, R10 ;  /* 0x0000000a00507213 */ /* 0x000fe20000000000 */
[C---:B------:R-:W-:Y:S01]  /*19f0*/  VIADD R12, R0.reuse, 0x2e ;  /* 0x0000002e000c7836 */ /* 0x040fe20000000000 */
[----:B------:R3:W-:Y:S01]  /*1a00*/  STL [R1+0x948], R10 ;  /* 0x0009480a01007387 */ /* 0x0007e20000100800 */
[----:B------:R-:W-:Y:S01]  /*1a10*/  IABS R96, R8 ;  /* 0x0000000800607213 */ /* 0x000fe20000000000 */
[----:B-1----:R-:W-:Y:S01]  /*1a20*/  VIADD R6, R0, 0x2b ;  /* 0x0000002b00067836 */ /* 0x002fe20000000000 */
[----:B------:R-:W-:Y:S01]  /*1a30*/  IABS R111, R7 ;  /* 0x00000007006f7213 */ /* 0x000fe20000000000 */
[----:B------:R1:W-:Y:S01]  /*1a40*/  STL [R1+0x954], R8 ;  /* 0x0009540801007387 */ /* 0x0003e20000100800 */
[----:B------:R-:W-:-:S02]  /*1a50*/  IMAD R112, R72, R11, R112 ;  /* 0x0000000b48707224 */ /* 0x000fc400078e0270 */
[C---:B--2---:R-:W-:Y:S01]  /*1a60*/  VIADD R4, R0.reuse, 0x2c ;  /* 0x0000002c00047836 */ /* 0x044fe20000000000 */
[----:B------:R-:W-:Y:S01]  /*1a70*/  STL [R1+0x950], R7 ;  /* 0x0009500701007387 */ /* 0x000fe20000100800 */
[----:B------:R-:W-:Y:S01]  /*1a80*/  IABS R129, R6 ;  /* 0x0000000600817213 */ /* 0x000fe20000000000 */
[C---:B---3--:R-:W-:Y:S02]  /*1a90*/  VIADD R10, R0.reuse, 0x2d ;  /* 0x0000002d000a7836 */ /* 0x048fe40000000000 */
[----:B------:R2:W-:Y:S01]  /*1aa0*/  STL [R1+0x958], R6 ;  /* 0x0009580601007387 */ /* 0x0005e20000100800 */
[----:B------:R-:W-:Y:S01]  /*1ab0*/  IABS R152, R4 ;  /* 0x0000000400987213 */ /* 0x000fe20000000000 */
[----:B------:R-:W-:Y:S02]  /*1ac0*/  VIADD R15, R0, 0x31 ;  /* 0x00000031000f7836 */ /* 0x000fe40000000000 */
[----:B------:R3:W-:Y:S01]  /*1ad0*/  STL [R1+0x960], R4 ;  /* 0x0009600401007387 */ /* 0x0007e20000100800 */
[----:B-1----:R-:W-:-:S02]  /*1ae0*/  IMAD.HI.U32 R8, R73, R129, RZ ;  /* 0x0000008149087227 */ /* 0x002fc400078e00ff */
[----:B------:R-:W-:Y:S01]  /*1af0*/  IABS R98, R15 ;  /* 0x0000000f00627213 */ /* 0x000fe20000000000 */
[----:B------:R1:W-:Y:S01]  /*1b00*/  STL [R1+0x96c], R10 ;  /* 0x00096c0a01007387 */ /* 0x0003e20000100800 */
[----:B------:R-:W-:Y:S02]  /*1b10*/  IMAD R128, R72, R13, R128 ;  /* 0x0000000d48807224 */ /* 0x000fe400078e0280 */
[C---:B--2---:R-:W-:Y:S01]  /*1b20*/  IMAD.HI.U32 R6, R73.reuse, R96, RZ ;  /* 0x0000006049067227 */ /* 0x044fe200078e00ff */
[----:B------:R2:W-:Y:S03]  /*1b30*/  STL [R1+0x968], R12 ;  /* 0x0009680c01007387 */ /* 0x0005e60000100800 */
[----:B---3--:R-:W-:Y:S01]  /*1b40*/  IMAD.HI.U32 R4, R73, R80, RZ ;  /* 0x0000005049047227 */ /* 0x008fe200078e00ff */
[----:B------:R-:W-:Y:S01]  /*1b50*/  STL [R1+0x978], R17 ;  /* 0x0009781101007387 */ /* 0x000fe20000100800 */
[----:B-1----:R-:W-:-:S02]  /*1b60*/  IABS R10, R10 ;  /* 0x0000000a000a7213 */ /* 0x002fc40000000000 */
[----:B------:R-:W-:Y:S01]  /*1b70*/  IMAD.MOV R11, RZ, RZ, -R4 ;  /* 0x000000ffff0b7224 */ /* 0x000fe200078e0a04 */
[----:B------:R1:W-:Y:S01]  /*1b80*/  STL [R1+0x97c], R15 ;  /* 0x00097c0f01007387 */ /* 0x0003e20000100800 */
[----:B------:R-:W-:Y:S01]  /*1b90*/  IMAD.MOV R13, RZ, RZ, -R6 ;  /* 0x000000ffff0d7224 */ /* 0x000fe200078e0a06 */
[----:B--2---:R-:W-:Y:S01]  /*1ba0*/  IABS R12, R12 ;  /* 0x0000000c000c7213 */ /* 0x004fe20000000000 */
[----:B------:R-:W-:-:S04]  /*1bb0*/  IMAD.HI.U32 R4, R73, R10, RZ ;  /* 0x0000000a49047227 */ /* 0x000fc800078e00ff */
[----:B------:R-:W-:-:S04]  /*1bc0*/  IMAD.HI.U32 R6, R73, R12, RZ ;  /* 0x0000000c49067227 */ /* 0x000fc800078e00ff */
[----:B------:R-:W-:Y:S02]  /*1bd0*/  IMAD.MOV R8, RZ, RZ, -R8 ;  /* 0x000000ffff087224 */ /* 0x000fe400078e0a08 */
[----:B------:R-:W-:Y:S02]  /*1be0*/  IMAD R80, R72, R11, R80 ;  /* 0x0000000b48507224 */ /* 0x000fe400078e0250 */
[----:B------:R-:W-:Y:S02]  /*1bf0*/  IMAD.MOV R11, RZ, RZ, -R4 ;  /* 0x000000ffff0b7224 */ /* 0x000fe400078e0a04 */
[----:B------:R-:W-:-:S04]  /*1c00*/  IMAD.HI.U32 R7, R73, R111, RZ ;  /* 0x0000006f49077227 */ /* 0x000fc800078e00ff */
[C---:B------:R-:W-:Y:S02]  /*1c10*/  IMAD R96, R72.reuse, R13, R96 ;  /* 0x0000000d48607224 */ /* 0x040fe400078e0260 */
[----:B------:R-:W-:Y:S02]  /*1c20*/  IMAD.MOV R13, RZ, RZ, -R6 ;  /* 0x000000ffff0d7224 */ /* 0x000fe400078e0a06 */
[----:B------:R-:W-:Y:S02]  /*1c30*/  IMAD R129, R72, R8, R129 ;  /* 0x0000000848817224 */ /* 0x000fe400078e0281 */
[----:B------:R-:W-:Y:S02]  /*1c40*/  VIADD R14, R0, 0x32 ;  /* 0x00000032000e7836 */ /* 0x000fe40000000000 */
[----:B------:R-:W-:-:S03]  /*1c50*/  IMAD.HI.U32 R8, R73, R98, RZ ;  /* 0x0000006249087227 */ /* 0x000fc600078e00ff */
[----:B------:R-:W-:Y:S01]  /*1c60*/  STL [R1+0x984], R14 ;  /* 0x0009840e01007387 */ /* 0x000fe20000100800 */
[C---:B------:R-:W-:Y:S01]  /*1c70*/  IMAD R6, R72.reuse, R11, R10 ;  /* 0x0000000b48067224 */ /* 0x040fe200078e020a */
[----:B------:R-:W-:Y:S01]  /*1c80*/  IABS R113, R14 ;  /* 0x0000000e00717213 */ /* 0x000fe20000000000 */
[----:B------:R-:W-:Y:S02]  /*1c90*/  IMAD.MOV R7, RZ, RZ, -R7 ;  /* 0x000000ffff077224 */ /* 0x000fe400078e0a07 */
[----:B------:R-:W-:Y:S01]  /*1ca0*/  IMAD R4, R72, R13, R12 ;  /* 0x0000000d48047224 */ /* 0x000fe200078e020c */
[----:B------:R2:W-:Y:S01]  /*1cb0*/  STL [R1+0x8c], R6 ;  /* 0x00008c0601007387 */ /* 0x0005e20000100800 */
[C---:B------:R-:W-:Y:S02]  /*1cc0*/  VIADD R11, R0.reuse, 0x33 ;  /* 0x00000033000b7836 */ /* 0x040fe40000000000 */
[----:B-1----:R-:W-:Y:S01]  /*1cd0*/  IMAD.MOV R15, RZ, RZ, -R8 ;  /* 0x000000ffff0f7224 */ /* 0x002fe200078e0a08 */
[----:B------:R1:W-:Y:S01]  /*1ce0*/  STL [R1+0x128], R4 ;  /* 0x0001280401007387 */ /* 0x0003e20000100800 */
[----:B------:R-:W-:Y:S01]  /*1cf0*/  VIADD R10, R0, 0x34 ;  /* 0x00000034000a7836 */ /* 0x000fe20000000000 */
[----:B------:R-:W-:Y:S01]  /*1d00*/  IABS R131, R11 ;  /* 0x0000000b00837213 */ /* 0x000fe20000000000 */
[----:B------:R-:W-:Y:S01]  /*1d10*/  IMAD R111, R72, R7, R111 ;  /* 0x00000007486f7224 */ /* 0x000fe200078e026f */
[----:B------:R3:W-:Y:S01]  /*1d20*/  STL [R1+0x990], R11 ;  /* 0x0009900b01007387 */ /* 0x0007e20000100800 */
[C---:B------:R-:W-:Y:S01]  /*1d30*/  VIADD R8, R0.reuse, 0x35 ;  /* 0x0000003500087836 */ /* 0x040fe20000000000 */
[----:B------:R-:W-:Y:S01]  /*1d40*/  IABS R155, R10 ;  /* 0x0000000a009b7213 */ /* 0x000fe20000000000 */
[----:B------:R-:W-:Y:S01]  /*1d50*/  IMAD.HI.U32 R7, R73, R82, RZ ;  /* 0x0000005249077227 */ /* 0x000fe200078e00ff */
[----:B------:R5:W-:Y:S03]  /*1d60*/  STL [R1+0x98c], R10 ;  /* 0x00098c0a01007387 */ /* 0x000be60000100800 */
[C---:B--2---:R-:W-:Y:S01]  /*1d70*/  VIADD R6, R0.reuse, 0x36 ;  /* 0x0000003600067836 */ /* 0x044fe20000000000 */
[----:B------:R2:W-:Y:S01]  /*1d80*/  STL [R1+0x99c], R8 ;  /* 0x00099c0801007387 */ /* 0x0005e20000100800 */
[----:B-1----:R-:W-:-:S02]  /*1d90*/  VIADD R4, R0, 0x38 ;  /* 0x0000003800047836 */ /* 0x002fc40000000000 */
[----:B------:R-:W-:Y:S01]  /*1da0*/  IMAD.MOV R7, RZ, RZ, -R7 ;  /* 0x000000ffff077224 */ /* 0x000fe200078e0a07 */
[----:B---3--:R-:W-:Y:S01]  /*1db0*/  IABS R11, R6 ;  /* 0x00000006000b7213 */ /* 0x008fe20000000000 */
[C---:B------:R-:W-:Y:S01]  /*1dc0*/  IMAD.HI.U32 R9, R73.reuse, R152, RZ ;  /* 0x0000009849097227 */ /* 0x040fe200078e00ff */
[----:B-----5:R-:W-:Y:S01]  /*1dd0*/  IABS R10, R8 ;  /* 0x00000008000a7213 */ /* 0x020fe20000000000 */
[----:B------:R1:W-:Y:S01]  /*1de0*/  STL [R1+0x998], R6 ;  /* 0x0009980601007387 */ /* 0x0003e20000100800 */
[----:B------:R-:W-:Y:S01]  /*1df0*/  IABS R84, R4 ;  /* 0x0000000400547213 */ /* 0x000fe20000000000 */
[----:B------:R-:W-:Y:S02]  /*1e00*/  IMAD R82, R72, R7, R82 ;  /* 0x0000000748527224 */ /* 0x000fe400078e0252 */
[----:B------:R3:W-:Y:S01]  /*1e10*/  STL [R1+0x9a8], R4 ;  /* 0x0009a80401007387 */ /* 0x0007e20000100800 */
[----:B------:R-:W-:-:S04]  /*1e20*/  IMAD.HI.U32 R7, R73, R10, RZ ;  /* 0x0000000a49077227 */ /* 0x000fc800078e00ff */
[----:B--2---:R-:W-:-:S04]  /*1e30*/  IMAD.HI.U32 R8, R73, R11, RZ ;  /* 0x0000000b49087227 */ /* 0x004fc800078e00ff */
[----:B-1----:R-:W-:-:S04]  /*1e40*/  IMAD.HI.U32 R6, R73, R155, RZ ;  /* 0x0000009b49067227 */ /* 0x002fc800078e00ff */
[----:B---3--:R-:W-:-:S04]  /*1e50*/  IMAD.HI.U32 R4, R73, R131, RZ ;  /* 0x0000008349047227 */ /* 0x008fc800078e00ff */
[----:B------:R-:W-:Y:S02]  /*1e60*/  IMAD.MOV R9, RZ, RZ, -R9 ;  /* 0x000000ffff097224 */ /* 0x000fe400078e0a09 */
[----:B------:R-:W-:Y:S02]  /*1e70*/  IMAD.MOV R6, RZ, RZ, -R6 ;  /* 0x000000ffff067224 */ /* 0x000fe400078e0a06 */
[----:B------:R-:W-:Y:S02]  /*1e80*/  IMAD.MOV R4, RZ, RZ, -R4 ;  /* 0x000000ffff047224 */ /* 0x000fe400078e0a04 */
[----:B------:R-:W-:Y:S02]  /*1e90*/  IMAD.MOV R7, RZ, RZ, -R7 ;  /* 0x000000ffff077224 */ /* 0x000fe400078e0a07 */
[----:B------:R-:W-:Y:S02]  /*1ea0*/  IMAD.MOV R8, RZ, RZ, -R8 ;  /* 0x000000ffff087224 */ /* 0x000fe400078e0a08 */
[----:B------:R-:W-:-:S02]  /*1eb0*/  IMAD R152, R72, R9, R152 ;  /* 0x0000000948987224 */ /* 0x000fc400078e0298 */
[----:B------:R-:W-:-:S04]  /*1ec0*/  IMAD.HI.U32 R9, R73, R113, RZ ;  /* 0x0000007149097227 */ /* 0x000fc800078e00ff */
[C---:B------:R-:W-:Y:S02]  /*1ed0*/  IMAD R155, R72.reuse, R6, R155 ;  /* 0x00000006489b7224 */ /* 0x040fe400078e029b */
[C---:B------:R-:W-:Y:S02]  /*1ee0*/  IMAD R131, R72.reuse, R4, R131 ;  /* 0x0000000448837224 */ /* 0x040fe400078e0283 */
[C---:B------:R-:W-:Y:S02]  /*1ef0*/  IMAD R6, R72.reuse, R7, R10 ;  /* 0x0000000748067224 */ /* 0x040fe400078e020a */
[----:B------:R-:W-:Y:S02]  /*1f00*/  IMAD R4, R72, R8, R11 ;  /* 0x0000000848047224 */ /* 0x000fe400078e020b */
[----:B------:R-:W-:Y:S01]  /*1f10*/  IMAD.MOV R9, RZ, RZ, -R9 ;  /* 0x000000ffff097224 */ /* 0x000fe200078e0a09 */
[----:B------:R1:W-:Y:S01]  /*1f20*/  STL [R1+0x94], R6 ;  /* 0x0000940601007387 */ /* 0x0003e20000100800 */
[----:B------:R-:W-:-:S02]  /*1f30*/  VIADD R12, R0, 0x39 ;  /* 0x00000039000c7836 */ /* 0x000fc40000000000 */
[----:B------:R-:W-:Y:S01]  /*1f40*/  VIADD R10, R0, 0x3a ;  /* 0x0000003a000a7836 */ /* 0x000fe20000000000 */
[----:B------:R2:W-:Y:S01]  /*1f50*/  STL [R1+0x124], R4 ;  /* 0x0001240401007387 */ /* 0x0005e20000100800 */
[----:B------:R-:W-:Y:S01]  /*1f60*/  IMAD R113, R72, R9, R113 ;  /* 0x0000000948717224 */ /* 0x000fe200078e0271 */
[----:B------:R-:W-:Y:S01]  /*1f70*/  IABS R97, R12 ;  /* 0x0000000c00617213 */ /* 0x000fe20000000000 */
[----:B------:R-:W-:Y:S01]  /*1f80*/  IMAD.HI.U32 R9, R73, R84, RZ ;  /* 0x0000005449097227 */ /* 0x000fe200078e00ff */
[----:B------:R3:W-:Y:S01]  /*1f90*/  STL [R1+0x9b4], R12 ;  /* 0x0009b40c01007387 */ /* 0x0007e20000100800 */
[----:B------:R-:W-:Y:S02]  /*1fa0*/  IABS R115, R10 ;  /* 0x0000000a00737213 */ /* 0x000fe40000000000 */
[C---:B-1----:R-:W-:Y:S01]  /*1fb0*/  VIADD R6, R0.reuse, 0x3c ;  /* 0x0000003c00067836 */ /* 0x042fe20000000000 */
[----:B------:R1:W-:Y:S01]  /*1fc0*/  STL [R1+0x9b0], R10 ;  /* 0x0009b00a01007387 */ /* 0x0003e20000100800 */
[----:B------:R-:W-:-:S02]  /*1fd0*/  VIADD R7, R0, 0x3b ;  /* 0x0000003b00077836 */ /* 0x000fc40000000000 */
[----:B--2---:R-:W-:Y:S02]  /*1fe0*/  VIADD R4, R0, 0x3d ;  /* 0x0000003d00047836 */ /* 0x004fe40000000000 */
[----:B------:R-:W-:Y:S01]  /*1ff0*/  IMAD.MOV R9, RZ, RZ, -R9 ;  /* 0x000000ffff097224 */ /* 0x000fe200078e0a09 */
[----:B------:R-:W-:Y:S01]  /*2000*/  STL [R1+0x9b8], R7 ;  /* 0x0009b80701007387 */ /* 0x000fe20000100800 */
[----:B------:R-:W-:Y:S01]  /*2010*/  IABS R130, R7 ;  /* 0x0000000700827213 */ /* 0x000fe20000000000 */
[C---:B------:R-:W-:Y:S01]  /*2020*/  IMAD R98, R72.reuse, R15, R98 ;  /* 0x0000000f48627224 */ /* 0x040fe200078e0262 */
[----:B---3--:R-:W-:Y:S01]  /*2030*/  IABS R12, R4 ;  /* 0x00000004000c7213 */ /* 0x008fe20000000000 */
[----:B------:R2:W-:Y:S01]  /*2040*/  STL [R1+0x9c0], R6 ;  /* 0x0009c00601007387 */ /* 0x0005e20000100800 */
[----:B-1----:R-:W-:Y:S01]  /*2050*/  IABS R10, R6 ;  /* 0x00000006000a7213 */ /* 0x002fe20000000000 */
[----:B------:R-:W-:Y:S02]  /*2060*/  IMAD R84, R72, R9, R84 ;  /* 0x0000000948547224 */ /* 0x000fe400078e0254 */
[----:B------:R1:W-:Y:S01]  /*2070*/  STL [R1+0x9c4], R4 ;  /* 0x0009c40401007387 */ /* 0x0003e20000100800 */
[----:B------:R-:W-:-:S04]  /*2080*/  IMAD.HI.U32 R9, R73, R12, RZ ;  /* 0x0000000c49097227 */ /* 0x000fc800078e00ff */
[----:B------:R-:W-:-:S04]  /*2090*/  IMAD.HI.U32 R8, R73, R10, RZ ;  /* 0x0000000a49087227 */ /* 0x000fc800078e00ff */
[----:B--2---:R-:W-:-:S04]  /*20a0*/  IMAD.HI.U32 R6, R73, R115, RZ ;  /* 0x0000007349067227 */ /* 0x004fc800078e00ff */
[----:B-1----:R-:W-:-:S04]  /*20b0*/  IMAD.HI.U32 R4, R73, R97, RZ ;  /* 0x0000006149047227 */ /* 0x002fc800078e00ff */
[----:B------:R-:W-:Y:S02]  /*20c0*/  IMAD.MOV R6, RZ, RZ, -R6 ;  /* 0x000000ffff067224 */ /* 0x000fe400078e0a06 */
[----:B------:R-:W-:-:S04]  /*20d0*/  IMAD.HI.U32 R7, R73, R130, RZ ;  /* 0x0000008249077227 */ /* 0x000fc800078e00ff */
[----:B------:R-:W-:Y:S02]  /*20e0*/  IMAD.MOV R4, RZ, RZ, -R4 ;  /* 0x000000ffff047224 */ /* 0x000fe400078e0a04 */
[----:B------:R-:W-:Y:S02]  /*20f0*/  IMAD.MOV R11, RZ, RZ, -R8 ;  /* 0x000000ffff0b7224 */ /* 0x000fe400078e0a08 */
[----:B------:R-:W-:Y:S02]  /*2100*/  IMAD.MOV R9, RZ, RZ, -R9 ;  /* 0x000000ffff097224 */ /* 0x000fe400078e0a09 */
[C---:B------:R-:W-:Y:S02]  /*2110*/  IMAD R115, R72.reuse, R6, R115 ;  /* 0x0000000648737224 */ /* 0x040fe400078e0273 */
[----:B------:R-:W-:Y:S02]  /*2120*/  IMAD.MOV R7, RZ, RZ, -R7 ;  /* 0x000000ffff077224 */ /* 0x000fe400078e0a07 */
[----:B------:R-:W-:-:S02]  /*2130*/  IMAD R97, R72, R4, R97 ;  /* 0x0000000448617224 */ /* 0x000fc400078e0261 */
[C---:B------:R-:W-:Y:S02]  /*2140*/  IMAD R6, R72.reuse, R11, R10 ;  /* 0x0000000b48067224 */ /* 0x040fe400078e020a */
[----:B------:R-:W-:Y:S02]  /*2150*/  IMAD R4, R72, R9, R12 ;  /* 0x0000000948047224 */ /* 0x000fe400078e020c */
[----:B------:R-:W-:Y:S01]  /*2160*/  VIADD R10, R0, 0x3e ;  /* 0x0000003e000a7836 */ /* 0x000fe20000000000 */
[----:B------:R1:W-:Y:S01]  /*2170*/  STL [R1+0x4], R6 ;  /* 0x0000040601007387 */ /* 0x0003e20000100800 */
[----:B------:R-:W-:Y:S02]  /*2180*/  IMAD R130, R72, R7, R130 ;  /* 0x0000000748827224 */ /* 0x000fe400078e0282 */
[C---:B------:R-:W-:Y:S01]  /*2190*/  VIADD R8, R0.reuse, 0x40 ;  /* 0x0000004000087836 */ /* 0x040fe20000000000 */
[----:B------:R2:W-:Y:S01]  /*21a0*/  STL [R1+0x90], R4 ;  /* 0x0000900401007387 */ /* 0x0005e20000100800 */
[----:B------:R-:W-:-:S02]  /*21b0*/  VIADD R7, R0, 0x41 ;  /* 0x0000004100077836 */ /* 0x000fc40000000000 */
[C---:B------:R-:W-:Y:S01]  /*21c0*/  VIADD R15, R0.reuse, 0x44 ;  /* 0x00000044000f7836 */ /* 0x040fe20000000000 */
[----:B------:R3:W-:Y:S01]  /*21d0*/  STL [R1+0x9cc], R10 ;  /* 0x0009cc0a01007387 */ /* 0x0007e20000100800 */
[----:B------:R-:W-:Y:S01]  /*21e0*/  IABS R83, R8 ;  /* 0x0000000800537213 */ /* 0x000fe20000000000 */
[C---:B-1----:R-:W-:Y:S01]  /*21f0*/  VIADD R6, R0.reuse, 0x42 ;  /* 0x0000004200067836 */ /* 0x042fe20000000000 */
[----:B------:R-:W-:Y:S01]  /*2200*/  IABS R99, R7 ;  /* 0x0000000700637213 */ /* 0x000fe20000000000 */
[----:B------:R1:W-:Y:S01]  /*2210*/  STL [R1+0x9d8], R8 ;  /* 0x0009d80801007387 */ /* 0x0003e20000100800 */
[C---:B------:R-:W-:Y:S01]  /*2220*/  VIADD R14, R0.reuse, 0x45 ;  /* 0x00000045000e7836 */ /* 0x040fe20000000000 */
[----:B------:R-:W-:Y:S01]  /*2230*/  IABS R156, R15 ;  /* 0x0000000f009c7213 */ /* 0x000fe20000000000 */
[C---:B--2---:R-:W-:Y:S01]  /*2240*/  VIADD R4, R0.reuse, 0x43 ;  /* 0x0000004300047836 */ /* 0x044fe20000000000 */
[----:B------:R2:W-:Y:S01]  /*2250*/  STL [R1+0x9e4], R7 ;  /* 0x0009e40701007387 */ /* 0x0005e20000100800 */
[----:B------:R-:W-:Y:S01]  /*2260*/  IABS R114, R6 ;  /* 0x0000000600727213 */ /* 0x000fe20000000000 */
[----:B------:R-:W-:Y:S01]  /*2270*/  VIADD R12, R0, 0x46 ;  /* 0x00000046000c7836 */ /* 0x000fe20000000000 */
[----:B---3--:R-:W-:Y:S01]  /*2280*/  IABS R10, R10 ;  /* 0x0000000a000a7213 */ /* 0x008fe20000000000 */
[----:B------:R3:W-:Y:S01]  /*2290*/  STL [R1+0x9e0], R6 ;  /* 0x0009e00601007387 */ /* 0x0007e20000100800 */
[----:B------:R-:W-:Y:S01]  /*22a0*/  IABS R133, R4 ;  /* 0x0000000400857213 */ /* 0x000fe20000000000 */
[----:B-1----:R-:W-:-:S02]  /*22b0*/  IMAD.HI.U32 R8, R73, R114, RZ ;  /* 0x0000007249087227 */ /* 0x002fc400078e00ff */
[----:B------:R1:W-:Y:S02]  /*22c0*/  STL [R1+0x9e8], R4 ;  /* 0x0009e80401007387 */ /* 0x0003e40000100800 */
[----:B--2---:R-:W-:-:S04]  /*22d0*/  IMAD.HI.U32 R7, R73, R99, RZ ;  /* 0x0000006349077227 */ /* 0x004fc800078e00ff */
[----:B---3--:R-:W-:-:S04]  /*22e0*/  IMAD.HI.U32 R6, R73, R83, RZ ;  /* 0x0000005349067227 */ /* 0x008fc800078e00ff */
[----:B-1----:R-:W-:-:S04]  /*22f0*/  IMAD.HI.U32 R4, R73, R10, RZ ;  /* 0x0000000a49047227 */ /* 0x002fc800078e00ff */
[----:B------:R-:W-:Y:S02]  /*2300*/  IMAD.MOV R11, RZ, RZ, -R4 ;  /* 0x000000ffff0b7224 */ /* 0x000fe400078e0a04 */
[----:B------:R-:W-:Y:S02]  /*2310*/  IMAD.MOV R6, RZ, RZ, -R6 ;  /* 0x000000ffff067224 */ /* 0x000fe400078e0a06 */
[----:B------:R-:W-:Y:S01]  /*2320*/  IMAD R4, R72, R11, R10 ;  /* 0x0000000b48047224 */ /* 0x000fe200078e020a */
[----:B------:R-:W-:Y:S01]  /*2330*/  IABS R10, R14 ;  /* 0x0000000e000a7213 */ /* 0x000fe20000000000 */
[----:B------:R-:W-:Y:S02]  /*2340*/  IMAD.MOV R13, RZ, RZ, -R8 ;  /* 0x000000ffff0d7224 */ /* 0x000fe400078e0a08 */
[----:B------:R-:W-:Y:S01]  /*2350*/  VIADD R8, R0, 0x48 ;  /* 0x0000004800087836 */ /* 0x000fe20000000000 */
[----:B------:R1:W-:Y:S01]  /*2360*/  STL [R1+0x174], R4 ;  /* 0x0001740401007387 */ /* 0x0003e20000100800 */
[----:B------:R-:W-:-:S02]  /*2370*/  IMAD.MOV R7, RZ, RZ, -R7 ;  /* 0x000000ffff077224 */ /* 0x000fc400078e0a07 */
[C---:B------:R-:W-:Y:S01]  /*2380*/  IMAD R83, R72.reuse, R6, R83 ;  /* 0x0000000648537224 */ /* 0x040fe200078e0253 */
[----:B------:R-:W-:Y:S01]  /*2390*/  STL [R1+0x9f0], R15 ;  /* 0x0009f00f01007387 */ /* 0x000fe20000100800 */
[----:B------:R-:W-:Y:S01]  /*23a0*/  IMAD.HI.U32 R6, R73, R10, RZ ;  /* 0x0000000a49067227 */ /* 0x000fe200078e00ff */
[----:B------:R-:W-:Y:S02]  /*23b0*/  IABS R87, R8 ;  /* 0x0000000800577213 */ /* 0x000fe40000000000 */
[----:B------:R-:W-:Y:S01]  /*23c0*/  STL [R1+0x9fc], R14 ;  /* 0x0009fc0e01007387 */ /* 0x000fe20000100800 */
[----:B------:R-:W-:Y:S02]  /*23d0*/  IMAD R99, R72, R7, R99 ;  /* 0x0000000748637224 */ /* 0x000fe400078e0263 */
[----:B-1----:R-:W-:Y:S01]  /*23e0*/  VIADD R4, R0, 0x49 ;  /* 0x0000004900047836 */ /* 0x002fe20000000000 */
[----:B------:R1:W-:Y:S01]  /*23f0*/  STL [R1+0x9f8], R12 ;  /* 0x0009f80c01007387 */ /* 0x0003e20000100800 */
[----:B------:R-:W-:-:S02]  /*2400*/  IMAD R114, R72, R13, R114 ;  /* 0x0000000d48727224 */ /* 0x000fc400078e0272 */
[----:B------:R-:W-:Y:S01]  /*2410*/  IMAD.MOV R13, RZ, RZ, -R6 ;  /* 0x000000ffff0d7224 */ /* 0x000fe200078e0a06 */
[----:B------:R-:W-:Y:S01]  /*2420*/  STL [R1+0xa08], R8 ;  /* 0x000a080801007387 */ /* 0x000fe20000100800 */
[----:B------:R-:W-:Y:S01]  /*2430*/  IABS R100, R4 ;  /* 0x0000000400647213 */ /* 0x000fe20000000000 */
[C---:B------:R-:W-:Y:S02]  /*2440*/  IMAD.HI.U32 R9, R73.reuse, R133, RZ ;  /* 0x0000008549097227 */ /* 0x040fe400078e00ff */
[----:B------:R2:W-:Y:S01]  /*2450*/  STL [R1+0xa0c], R4 ;  /* 0x000a0c0401007387 */ /* 0x0005e20000100800 */
[----:B-1----:R-:W-:Y:S01]  /*2460*/  IABS R12, R12 ;  /* 0x0000000c000c7213 */ /* 0x002fe20000000000 */
[----:B------:R-:W-:Y:S02]  /*2470*/  IMAD R6, R72, R13, R10 ;  /* 0x0000000d48067224 */ /* 0x000fe400078e020a */
[----:B------:R-:W-:Y:S02]  /*2480*/  VIADD R13, R0, 0x4a ;  /* 0x0000004a000d7836 */ /* 0x000fe40000000000 */
[C---:B------:R-:W-:Y:S01]  /*2490*/  IMAD.HI.U32 R7, R73.reuse, R12, RZ ;  /* 0x0000000c49077227 */ /* 0x040fe200078e00ff */
[----:B------:R1:W-:Y:S02]  /*24a0*/  STL [R1+0x98], R6 ;  /* 0x0000980601007387 */ /* 0x0003e40000100800 */
[----:B------:R-:W-:Y:S01]  /*24b0*/  IABS R118, R13 ;  /* 0x0000000d00767213 */ /* 0x000fe20000000000 */
[----:B--2---:R-:W-:-:S04]  /*24c0*/  IMAD.HI.U32 R4, R73, R156, RZ ;  /* 0x0000009c49047227 */ /* 0x004fc800078e00ff */
[----:B------:R-:W-:Y:S02]  /*24d0*/  IMAD.MOV R7, RZ, RZ, -R7 ;  /* 0x000000ffff077224 */ /* 0x000fe400078e0a07 */
[----:B------:R-:W-:Y:S02]  /*24e0*/  IMAD.MOV R11, RZ, RZ, -R4 ;  /* 0x000000ffff0b7224 */ /* 0x000fe400078e0a04 */
[----:B------:R-:W-:-:S04]  /*24f0*/  IMAD.HI.U32 R8, R73, R87, RZ ;  /* 0x0000005749087227 */ /* 0x000fc800078e00ff */
[C---:B------:R-:W-:Y:S02]  /*2500*/  IMAD R4, R72.reuse, R7, R12 ;  /* 0x0000000748047224 */ /* 0x040fe400078e020c */
[----:B------:R-:W-:Y:S02]  /*2510*/  IMAD R156, R72, R11, R156 ;  /* 0x0000000b489c7224 */ /* 0x000fe400078e029c */
[C---:B------:R-:W-:Y:S01]  /*2520*/  VIADD R11, R0.reuse, 0x4b ;  /* 0x0000004b000b7836 */ /* 0x040fe20000000000 */
[----:B------:R2:W-:Y:S01]  /*2530*/  STL [R1+0x138], R4 ;  /* 0x0001380401007387 */ /* 0x0005e20000100800 */
[C---:B------:R-:W-:Y:S02]  /*2540*/  VIADD R10, R0.reuse, 0x4c ;  /* 0x0000004c000a7836 */ /* 0x040fe40000000000 */
[----:B------:R-:W-:Y:S01]  /*2550*/  IMAD.MOV R8, RZ, RZ, -R8 ;  /* 0x000000ffff087224 */ /* 0x000fe200078e0a08 */
[----:B------:R-:W-:Y:S01]  /*2560*/  STL [R1+0xa14], R13 ;  /* 0x000a140d01007387 */ /* 0x000fe20000100800 */
[----:B-1----:R-:W-:Y:S01]  /*2570*/  VIADD R6, R0, 0x4d ;  /* 0x0000004d00067836 */ /* 0x002fe20000000000 */
[----:B------:R-:W-:Y:S01]  /*2580*/  IABS R134, R11 ;  /* 0x0000000b00867213 */ /* 0x000fe20000000000 */
[----:B------:R-:W-:Y:S01]  /*2590*/  IMAD.MOV R9, RZ, RZ, -R9 ;  /* 0x000000ffff097224 */ /* 0x000fe200078e0a09 */
[----:B------:R-:W-:Y:S01]  /*25a0*/  STL [R1+0xa18], R11 ;  /* 0x000a180b01007387 */ /* 0x000fe20000100800 */
[----:B------:R-:W-:Y:S01]  /*25b0*/  IMAD R87, R72, R8, R87 ;  /* 0x0000000848577224 */ /* 0x000fe200078e0257 */
[----:B------:R-:W-:Y:S01]  /*25c0*/  IABS R8, R10 ;  /* 0x0000000a00087213 */ /* 0x000fe20000000000 */
[----:B--2---:R-:W-:Y:S01]  /*25d0*/  VIADD R4, R0, 0x4e ;  /* 0x0000004e00047836 */ /* 0x004fe20000000000 */
[----:B------:R-:W-:Y:S01]  /*25e0*/  STL [R1+0xa10], R10 ;  /* 0x000a100a01007387 */ /* 0x000fe20000100800 */
[----:B------:R-:W-:-:S02]  /*25f0*/  IMAD R133, R72, R9, R133 ;  /* 0x0000000948857224 */ /* 0x000fc400078e0285 */
[C---:B------:R-:W-:Y:S01]  /*2600*/  IMAD.HI.U32 R9, R73.reuse, R100, RZ ;  /* 0x0000006449097227 */ /* 0x040fe200078e00ff */
[----:B------:R1:W-:Y:S03]  /*2610*/  STL [R1+0xa04], R6 ;  /* 0x000a040601007387 */ /* 0x0003e60000100800 */
[----:B------:R-:W-:Y:S01]  /*2620*/  IMAD.HI.U32 R15, R73, R8, RZ ;  /* 0x00000008490f7227 */ /* 0x000fe200078e00ff */
[----:B------:R2:W-:Y:S03]  /*2630*/  STL [R1+0xa00], R4 ;  /* 0x000a000401007387 */ /* 0x0005e60000100800 */
[----:B------:R-:W-:Y:S02]  /*2640*/  IMAD.MOV R9, RZ, RZ, -R9 ;  /* 0x000000ffff097224 */ /* 0x000fe400078e0a09 */
[----:B------:R-:W-:Y:S01]  /*2650*/  IMAD.MOV R15, RZ, RZ, -R15 ;  /* 0x000000ffff0f7224 */ /* 0x000fe200078e0a0f */
[----:B-1----:R-:W-:Y:S01]  /*2660*/  IABS R6, R6 ;  /* 0x0000000600067213 */ /* 0x002fe20000000000 */
[----:B------:R-:W-:-:S02]  /*2670*/  IMAD R100, R72, R9, R100 ;  /* 0x0000000948647224 */ /* 0x000fc400078e0264 */
[----:B------:R-:W-:Y:S01]  /*2680*/  IMAD.HI.U32 R11, R73, R118, RZ ;  /* 0x00000076490b7227 */ /* 0x000fe200078e00ff */
[----:B--2---:R-:W-:-:S03]  /*2690*/  IABS R4, R4 ;  /* 0x0000000400047213 */ /* 0x004fc60000000000 */
[----:B------:R-:W-:-:S04]  /*26a0*/  IMAD.HI.U32 R7, R73, R6, RZ ;  /* 0x0000000649077227 */ /* 0x000fc800078e00ff */
[----:B------:R-:W-:Y:S02]  /*26b0*/  IMAD.MOV R7, RZ, RZ, -R7 ;  /* 0x000000ffff077224 */ /* 0x000fe400078e0a07 */
[----:B------:R-:W-:-:S04]  /*26c0*/  IMAD.HI.U32 R9, R73, R4, RZ ;  /* 0x0000000449097227 */ /* 0x000fc800078e00ff */
[C---:B------:R-:W-:Y:S02]  /*26d0*/  IMAD R8, R72.reuse, R15, R8 ;  /* 0x0000000f48087224 */ /* 0x040fe400078e0208 */
[C---:B------:R-:W-:Y:S02]  /*26e0*/  IMAD R6, R72.reuse, R7, R6 ;  /* 0x0000000748067224 */ /* 0x040fe400078e0206 */
[----:B------:R-:W-:Y:S01]  /*26f0*/  IMAD.MOV R11, RZ, RZ, -R11 ;  /* 0x000000ffff0b7224 */ /* 0x000fe200078e0a0b */
[----:B------:R1:W-:Y:S01]  /*2700*/  STL [R1+0x10], R8 ;  /* 0x0000100801007387 */ /* 0x0003e20000100800 */
[----:B------:R-:W-:Y:S02]  /*2710*/  IMAD.MOV R9, RZ, RZ, -R9 ;  /* 0x000000ffff097224 */ /* 0x000fe400078e0a09 */
[C---:B------:R-:W-:Y:S01]  /*2720*/  IMAD R118, R72.reuse, R11, R118 ;  /* 0x0000000b48767224 */ /* 0x040fe200078e0276 */
[----:B------:R2:W-:Y:S01]  /*2730*/  STL [R1+0xcc], R6 ;  /* 0x0000cc0601007387 */ /* 0x0005e20000100800 */
[----:B------:R-:W-:-:S02]  /*2740*/  IMAD R4, R72, R9, R4 ;  /* 0x0000000948047224 */ /* 0x000fc400078e0204 */
[C---:B------:R-:W-:Y:S02]  /*2750*/  VIADD R11, R0.reuse, 0x50 ;  /* 0x00000050000b7836 */ /* 0x040fe40000000000 */
[C---:B------:R-:W-:Y:S01]  /*2760*/  VIADD R10, R0.reuse, 0x51 ;  /* 0x00000051000a7836 */ /* 0x040fe20000000000 */
[----:B------:R3:W-:Y:S01]  /*2770*/  STL [R1+0x134], R4 ;  /* 0x0001340401007387 */ /* 0x0007e20000100800 */
[C---:B-1----:R-:W-:Y:S01]  /*2780*/  VIADD R8, R0.reuse, 0x52 ;  /* 0x0000005200087836 */ /* 0x042fe20000000000 */
[----:B------:R-:W-:Y:S01]  /*2790*/  IABS R86, R11 ;  /* 0x0000000b00567213 */ /* 0x000fe20000000000 */
[C---:B------:R-:W-:Y:S01]  /*27a0*/  VIADD R7, R0.reuse, 0x53 ;  /* 0x0000005300077836 */ /* 0x040fe20000000000 */
[----:B------:R-:W-:Y:S01]  /*27b0*/  STL [R1+0x9f4], R11 ;  /* 0x0009f40b01007387 */ /* 0x000fe20000100800 */
[----:B--2---:R-:W-:Y:S01]  /*27c0*/  VIADD R6, R0, 0x54 ;  /* 0x0000005400067836 */ /* 0x004fe20000000000 */
[----:B------:R-:W-:Y:S01]  /*27d0*/  IABS R101, R10 ;  /* 0x0000000a00657213 */ /* 0x000fe20000000000 */
[----:B------:R-:W-:Y:S01]  /*27e0*/  IMAD.HI.U32 R13, R73, R134, RZ ;  /* 0x00000086490d7227 */ /* 0x000fe200078e00ff */
[----:B------:R1:W-:Y:S01]  /*27f0*/  STL [R1+0x9ec], R10 ;  /* 0x0009ec0a01007387 */ /* 0x0003e20000100800 */
[----:B------:R-:W-:-:S02]  /*2800*/  IABS R117, R8 ;  /* 0x0000000800757213 */ /* 0x000fc40000000000 */
[----:B---3--:R-:W-:Y:S01]  /*2810*/  IABS R4, R6 ;  /* 0x0000000600047213 */ /* 0x008fe20000000000 */
[----:B------:R2:W-:Y:S01]  /*2820*/  STL [R1+0x9dc], R8 ;  /* 0x0009dc0801007387 */ /* 0x0005e20000100800 */
[C---:B------:R-:W-:Y:S01]  /*2830*/  IMAD.HI.U32 R9, R73.reuse, R101, RZ ;  /* 0x0000006549097227 */ /* 0x040fe200078e00ff */
[----:B------:R-:W-:Y:S02]  /*2840*/  IABS R135, R7 ;  /* 0x0000000700877213 */ /* 0x000fe40000000000 */
[----:B------:R-:W-:Y:S01]  /*2850*/  STL [R1+0x9d4], R7 ;  /* 0x0009d40701007387 */ /* 0x000fe20000100800 */
[----:B------:R-:W-:Y:S02]  /*2860*/  IMAD.MOV R9, RZ, RZ, -R9 ;  /* 0x000000ffff097224 */ /* 0x000fe400078e0a09 */
[C---:B-1----:R-:W-:Y:S01]  /*2870*/  IMAD.HI.U32 R10, R73.reuse, R86, RZ ;  /* 0x00000056490a7227 */ /* 0x042fe200078e00ff */
[----:B------:R1:W-:Y:S03]  /*2880*/  STL [R1+0x9d0], R6 ;  /* 0x0009d00601007387 */ /* 0x0003e60000100800 */
[----:B--2---:R-:W-:-:S04]  /*2890*/  IMAD.HI.U32 R8, R73, R117, RZ ;  /* 0x0000007549087227 */ /* 0x004fc800078e00ff */
[----:B------:R-:W-:Y:S02]  /*28a0*/  IMAD.MOV R10, RZ, RZ, -R10 ;  /* 0x000000ffff0a7224 */ /* 0x000fe400078e0a0a */
[----:B------:R-:W-:Y:S02]  /*28b0*/  IMAD.MOV R8, RZ, RZ, -R8 ;  /* 0x000000ffff087224 */ /* 0x000fe400078e0a08 */
[----:B-1----:R-:W-:-:S04]  /*28c0*/  IMAD.HI.U32 R6, R73, R4, RZ ;  /* 0x0000000449067227 */ /* 0x002fc800078e00ff */
[----:B------:R-:W-:Y:S02]  /*28d0*/  IMAD.MOV R6, RZ, RZ, -R6 ;  /* 0x000000ffff067224 */ /* 0x000fe400078e0a06 */
[C---:B------:R-:W-:Y:S02]  /*28e0*/  IMAD R86, R72.reuse, R10, R86 ;  /* 0x0000000a48567224 */ /* 0x040fe400078e0256 */
[----:B------:R-:W-:Y:S02]  /*28f0*/  IMAD R4, R72, R6, R4 ;  /* 0x0000000648047224 */ /* 0x000fe400078e0204 */
[----:B------:R-:W-:Y:S02]  /*2900*/  VIADD R10, R0, 0x55 ;  /* 0x00000055000a7836 */ /* 0x000fe40000000000 */
[----:B------:R-:W-:Y:S01]  /*2910*/  IMAD R117, R72, R8, R117 ;  /* 0x0000000848757224 */ /* 0x000fe200078e0275 */
[----:B------:R-:W-:Y:S01]  /*2920*/  STL [R1+0xc], R4 ;  /* 0x00000c0401007387 */ /* 0x000fe20000100800 */
[----:B------:R-:W-:-:S02]  /*2930*/  VIADD R8, R0, 0x56 ;  /* 0x0000005600087836 */ /* 0x000fc40000000000 */
[----:B------:R-:W-:Y:S01]  /*2940*/  VIADD R11, R0, 0x58 ;  /* 0x00000058000b7836 */ /* 0x000fe20000000000 */
[----:B------:R1:W-:Y:S01]  /*2950*/  STL [R1+0x9c8], R10 ;  /* 0x0009c80a01007387 */ /* 0x0003e20000100800 */
[----:B------:R-:W-:Y:S02]  /*2960*/  IMAD R101, R72, R9, R101 ;  /* 0x0000000948657224 */ /* 0x000fe400078e0265 */
[----:B------:R-:W-:Y:S01]  /*2970*/  IMAD.HI.U32 R7, R73, R135, RZ ;  /* 0x0000008749077227 */ /* 0x000fe200078e00ff */
[----:B------:R2:W-:Y:S01]  /*2980*/  STL [R1+0x9bc], R8 ;  /* 0x0009bc0801007387 */ /* 0x0005e20000100800 */
[----:B------:R-:W-:Y:S02]  /*2990*/  IABS R85, R11 ;  /* 0x0000000b00557213 */ /* 0x000fe40000000000 */
[----:B------:R-:W-:Y:S01]  /*29a0*/  VIADD R9, R0, 0x59 ;  /* 0x0000005900097836 */ /* 0x000fe20000000000 */
[----:B------:R3:W-:Y:S01]  /*29b0*/  STL [R1+0x9ac], R11 ;  /* 0x0009ac0b01007387 */ /* 0x0007e20000100800 */
[----:B------:R-:W-:Y:S01]  /*29c0*/  IMAD.MOV R7, RZ, RZ, -R7 ;  /* 0x000000ffff077224 */ /* 0x000fe200078e0a07 */
[----:B-1----:R-:W-:Y:S01]  /*29d0*/  IABS R10, R10 ;  /* 0x0000000a000a7213 */ /* 0x002fe20000000000 */
[----:B------:R-:W-:Y:S01]  /*29e0*/  IMAD.MOV R13, RZ, RZ, -R13 ;  /* 0x000000ffff0d7224 */ /* 0x000fe200078e0a0d */
[----:B------:R1:W-:Y:S01]  /*29f0*/  STL [R1+0x9a4], R9 ;  /* 0x0009a40901007387 */ /* 0x0003e20000100800 */
[----:B------:R-:W-:Y:S01]  /*2a00*/  IABS R102, R9 ;  /* 0x0000000900667213 */ /* 0x000fe20000000000 */
[----:B------:R-:W-:Y:S01]  /*2a10*/  IMAD R135, R72, R7, R135 ;  /* 0x0000000748877224 */ /* 0x000fe200078e0287 */
[----:B--2---:R-:W-:Y:S01]  /*2a20*/  IABS R8, R8 ;  /* 0x0000000800087213 */ /* 0x004fe20000000000 */
[----:B------:R-:W-:-:S02]  /*2a30*/  VIADD R7, R0, 0x5a ;  /* 0x0000005a00077836 */ /* 0x000fc40000000000 */
[----:B---3--:R-:W-:-:S03]  /*2a40*/  IMAD.HI.U32 R11, R73, R10, RZ ;  /* 0x0000000a490b7227 */ /* 0x008fc600078e00ff */
[----:B------:R-:W-:Y:S01]  /*2a50*/  STL [R1+0x9a0], R7 ;  /* 0x0009a00701007387 */ /* 0x000fe20000100800 */
[----:B-1----:R-:W-:Y:S01]  /*2a60*/  IMAD.HI.U32 R9, R73, R8, RZ ;  /* 0x0000000849097227 */ /* 0x002fe200078e00ff */
[----:B------:R-:W-:-:S03]  /*2a70*/  IABS R116, R7 ;  /* 0x0000000700747213 */ /* 0x000fc60000000000 */
[----:B------:R-:W-:Y:S02]  /*2a80*/  IMAD.MOV R11, RZ, RZ, -R11 ;  /* 0x000000ffff0b7224 */ /* 0x000fe400078e0a0b */
[----:B------:R-:W-:Y:S02]  /*2a90*/  IMAD.MOV R9, RZ, RZ, -R9 ;  /* 0x000000ffff097224 */ /* 0x000fe400078e0a09 */
[C---:B------:R-:W-:Y:S02]  /*2aa0*/  IMAD R10, R72.reuse, R11, R10 ;  /* 0x0000000b480a7224 */ /* 0x040fe400078e020a */
[----:B------:R-:W-:Y:S02]  /*2ab0*/  IMAD R8, R72, R9, R8 ;  /* 0x0000000948087224 */ /* 0x000fe400078e0208 */
[----:B------:R-:W-:Y:S01]  /*2ac0*/  VIADD R14, R0, 0x5b ;  /* 0x0000005b000e7836 */ /* 0x000fe20000000000 */
[----:B------:R1:W-:Y:S01]  /*2ad0*/  STL [R1+0xd0], R10 ;  /* 0x0000d00a01007387 */ /* 0x0003e20000100800 */
[----:B------:R-:W-:-:S02]  /*2ae0*/  IMAD R134, R72, R13, R134 ;  /* 0x0000000d48867224 */ /* 0x000fc400078e0286 */
[C---:B------:R-:W-:Y:S01]  /*2af0*/  IMAD.HI.U32 R6, R73.reuse, R102, RZ ;  /* 0x0000006649067227 */ /* 0x040fe200078e00ff */
[----:B------:R2:W-:Y:S01]  /*2b00*/  STL [R1+0x1b8], R8 ;  /* 0x0001b80801007387 */ /* 0x0005e20000100800 */
[----:B------:R-:W-:Y:S02]  /*2b10*/  IABS R136, R14 ;  /* 0x0000000e00887213 */ /* 0x000fe40000000000 */
[C---:B------:R-:W-:Y:S01]  /*2b20*/  VIADD R13, R0.reuse, 0x5d ;  /* 0x0000005d000d7836 */ /* 0x040fe20000000000 */
[----:B------:R-:W-:Y:S01]  /*2b30*/  STL [R1+0x994], R14 ;  /* 0x0009940e01007387 */ /* 0x000fe20000100800 */
[C---:B------:R-:W-:Y:S02]  /*2b40*/  VIADD R12, R0.reuse, 0x5e ;  /* 0x0000005e000c7836 */ /* 0x040fe40000000000 */
[C---:B-1----:R-:W-:Y:S02]  /*2b50*/  VIADD R10, R0.reuse, 0x5c ;  /* 0x0000005c000a7836 */ /* 0x042fe40000000000 */
[----:B------:R-:W-:Y:S01]  /*2b60*/  VIADD R11, R0, 0x60 ;  /* 0x00000060000b7836 */ /* 0x000fe20000000000 */
[----:B--2---:R-:W-:Y:S01]  /*2b70*/  IABS R8, R13 ;  /* 0x0000000d00087213 */ /* 0x004fe20000000000 */
[----:B------:R-:W-:Y:S01]  /*2b80*/  IMAD.MOV R6, RZ, RZ, -R6 ;  /* 0x000000ffff067224 */ /* 0x000fe200078e0a06 */
[----:B------:R1:W-:Y:S01]  /*2b90*/  STL [R1+0x988], R10 ;  /* 0x0009880a01007387 */ /* 0x0003e20000100800 */
[----:B------:R-:W-:Y:S01]  /*2ba0*/  IMAD.HI.U32 R7, R73, R85, RZ ;  /* 0x0000005549077227 */ /* 0x000fe200078e00ff */
[----:B------:R-:W-:-:S02]  /*2bb0*/  IABS R88, R11 ;  /* 0x0000000b00587213 */ /* 0x000fc40000000000 */
[----:B------:R-:W-:Y:S01]  /*2bc0*/  STL [R1+0x980], R13 ;  /* 0x0009800d01007387 */ /* 0x000fe20000100800 */
[----:B------:R-:W-:Y:S01]  /*2bd0*/  IMAD R102, R72, R6, R102 ;  /* 0x0000000648667224 */ /* 0x000fe200078e0266 */
[----:B------:R-:W-:Y:S01]  /*2be0*/  IABS R6, R12 ;  /* 0x0000000c00067213 */ /* 0x000fe20000000000 */
[----:B------:R-:W-:Y:S01]  /*2bf0*/  IMAD.MOV R7, RZ, RZ, -R7 ;  /* 0x000000ffff077224 */ /* 0x000fe200078e0a07 */
[----:B------:R2:W-:Y:S01]  /*2c00*/  STL [R1+0x974], R12 ;  /* 0x0009740c01007387 */ /* 0x0005e20000100800 */
[C---:B------:R-:W-:Y:S01]  /*2c10*/  IMAD.HI.U32 R9, R73.reuse, R8, RZ ;  /* 0x0000000849097227 */ /* 0x040fe200078e00ff */
[----:B-1----:R-:W-:Y:S02]  /*2c20*/  IABS R10, R10 ;  /* 0x0000000a000a7213 */ /* 0x002fe40000000000 */
[----:B------:R1:W-:Y:S01]  /*2c30*/  STL [R1+0x970], R11 ;  /* 0x0009700b01007387 */ /* 0x0003e20000100800 */
[----:B------:R-:W-:-:S04]  /*2c40*/  IMAD.HI.U32 R4, R73, R116, RZ ;  /* 0x0000007449047227 */ /* 0x000fc800078e00ff */
[----:B------:R-:W-:Y:S02]  /*2c50*/  IMAD R85, R72, R7, R85 ;  /* 0x0000000748557224 */ /* 0x000fe400078e0255 */
[----:B--2---:R-:W-:-:S04]  /*2c60*/  IMAD.HI.U32 R12, R73, R136, RZ ;  /* 0x00000088490c7227 */ /* 0x004fc800078e00ff */
[----:B-1----:R-:W-:-:S04]  /*2c70*/  IMAD.HI.U32 R11, R73, R10, RZ ;  /* 0x0000000a490b7227 */ /* 0x002fc800078e00ff */
[----:B------:R-:W-:Y:S02]  /*2c80*/  IMAD.MOV R11, RZ, RZ, -R11 ;  /* 0x000000ffff0b7224 */ /* 0x000fe400078e0a0b */
[----:B------:R-:W-:-:S04]  /*2c90*/  IMAD.HI.U32 R7, R73, R6, RZ ;  /* 0x0000000649077227 */ /* 0x000fc800078e00ff */
[----:B------:R-:W-:Y:S02]  /*2ca0*/  IMAD.MOV R9, RZ, RZ, -R9 ;  /* 0x000000ffff097224 */ /* 0x000fe400078e0a09 */
[----:B------:R-:W-:Y:S02]  /*2cb0*/  IMAD.MOV R4, RZ, RZ, -R4 ;  /* 0x000000ffff047224 */ /* 0x000fe400078e0a04 */
[C---:B------:R-:W-:Y:S02]  /*2cc0*/  IMAD R10, R72.reuse, R11, R10 ;  /* 0x0000000b480a7224 */ /* 0x040fe400078e020a */
[----:B------:R-:W-:Y:S02]  /*2cd0*/  IMAD.MOV R12, RZ, RZ, -R12 ;  /* 0x000000ffff0c7224 */ /* 0x000fe400078e0a0c */
[----:B------:R-:W-:Y:S01]  /*2ce0*/  IMAD.MOV R7, RZ, RZ, -R7 ;  /* 0x000000ffff077224 */ /* 0x000fe200078e0a07 */
[----:B------:R1:W-:Y:S01]  /*2cf0*/  STL [R1+0x8], R10 ;  /* 0x0000080a01007387 */ /* 0x0003e20000100800 */
[----:B------:R-:W-:-:S02]  /*2d00*/  IMAD R8, R72, R9, R8 ;  /* 0x0000000948087224 */ /* 0x000fc400078e0208 */
[C---:B------:R-:W-:Y:S02]  /*2d10*/  IMAD R116, R72.reuse, R4, R116 ;  /* 0x0000000448747224 */ /* 0x040fe400078e0274 */
[----:B------:R-:W-:Y:S01]  /*2d20*/  IMAD.HI.U32 R4, R73, R88, RZ ;  /* 0x0000005849047227 */ /* 0x000fe200078e00ff */
[----:B------:R2:W-:Y:S03]  /*2d30*/  STL [R1+0xd4], R8 ;  /* 0x0000d40801007387 */ /* 0x0005e60000100800 */
[C---:B------:R-:W-:Y:S02]  /*2d40*/  IMAD R136, R72.reuse, R12, R136 ;  /* 0x0000000c48887224 */ /* 0x040fe400078e0288 */
[----:B------:R-:W-:Y:S02]  /*2d50*/  IMAD R6, R72, R7, R6 ;  /* 0x0000000748067224 */ /* 0x000fe400078e0206 */
[----:B------:R-:W-:-:S02]  /*2d60*/  VIADD R12, R0, 0x61 ;  /* 0x00000061000c7836 */ /* 0x000fc40000000000 */
[C---:B------:R-:W-:Y:S01]  /*2d70*/  VIADD R9, R0.reuse, 0x64 ;  /* 0x0000006400097836 */ /* 0x040fe20000000000 */
[----:B------:R-:W-:Y:S01]  /*2d80*/  STL [R1+0x1b4], R6 ;  /* 0x0001b40601007387 */ /* 0x000fe20000100800 */
[----:B------:R-:W-:Y:S01]  /*2d90*/  IMAD.MOV R4, RZ, RZ, -R4 ;  /* 0x000000ffff047224 */ /* 0x000fe200078e0a04 */
[----:B------:R-:W-:Y:S01]  /*2da0*/  IABS R103, R12 ;  /* 0x0000000c00677213 */ /* 0x000fe20000000000 */
[C---:B------:R-:W-:Y:S01]  /*2db0*/  VIADD R11, R0.reuse, 0x62 ;  /* 0x00000062000b7836 */ /* 0x040fe20000000000 */
[----:B------:R3:W-:Y:S01]  /*2dc0*/  STL [R1+0x964], R12 ;  /* 0x0009640c01007387 */ /* 0x0007e20000100800 */
[C---:B-1----:R-:W-:Y:S01]  /*2dd0*/  VIADD R10, R0.reuse, 0x63 ;  /* 0x00000063000a7836 */ /* 0x042fe20000000000 */
[----:B------:R-:W-:Y:S01]  /*2de0*/  IABS R7, R9 ;  /* 0x0000000900077213 */ /* 0x000fe20000000000 */
[----:B--2---:R-:W-:Y:S01]  /*2df0*/  VIADD R8, R0, 0x65 ;  /* 0x0000006500087836 */ /* 0x004fe20000000000 */
[----:B------:R1:W-:Y:S01]  /*2e00*/  STL [R1+0x95c], R11 ;  /* 0x00095c0b01007387 */ /* 0x0003e20000100800 */
[----:B------:R-:W-:Y:S01]  /*2e10*/  IMAD R88, R72, R4, R88 ;  /* 0x0000000448587224 */ /* 0x000fe200078e0258 */
[----:B------:R-:W-:Y:S01]  /*2e20*/  IABS R137, R10 ;  /* 0x0000000a00897213 */ /* 0x000fe20000000000 */
[----:B------:R-:W-:Y:S01]  /*2e30*/  VIADD R14, R0, 0x71 ;  /* 0x00000071000e7836 */ /* 0x000fe20000000000 */
[----:B------:R-:W-:Y:S01]  /*2e40*/  IABS R4, R8 ;  /* 0x0000000800047213 */ /* 0x000fe20000000000 */
[----:B------:R2:W-:Y:S01]  /*2e50*/  STL [R1+0x94c], R10 ;  /* 0x00094c0a01007387 */ /* 0x0005e20000100800 */
[----:B------:R-:W-:-:S02]  /*2e60*/  IABS R120, R11 ;  /* 0x0000000b00787213 */ /* 0x000fc40000000000 */
[----:B---3--:R-:W-:Y:S01]  /*2e70*/  LOP3.LUT R12, R16, 0x7f, RZ, 0xc0, !PT ;  /* 0x0000007f100c7812 */ /* 0x008fe200078ec0ff */
[----:B------:R3:W-:Y:S01]  /*2e80*/  STL [R1+0x944], R9 ;  /* 0x0009440901007387 */ /* 0x0007e20000100800 */
[C---:B------:R-:W-:Y:S01]  /*2e90*/  IMAD.HI.U32 R6, R73.reuse, R4, RZ ;  /* 0x0000000449067227 */ /* 0x040fe200078e00ff */
[----:B------:R-:W-:Y:S02]  /*2ea0*/  IABS R106, R14 ;  /* 0x0000000e006a7213 */ /* 0x000fe40000000000 */
[----:B------:R5:W-:Y:S01]  /*2eb0*/  STL [R1+0x940], R8 ;  /* 0x0009400801007387 */ /* 0x000be20000100800 */
[----:B-1----:R-:W-:Y:S01]  /*2ec0*/  IMAD.HI.U32 R11, R73, R103, RZ ;  /* 0x00000067490b7227 */ /* 0x002fe200078e00ff */
[----:B------:R-:W-:-:S03]  /*2ed0*/  ISETP.NE.U32.AND P2, PT, R12, RZ, PT ;  /* 0x000000ff0c00720c */ /* 0x000fc60003f45070 */
[----:B--2---:R-:W-:-:S04]  /*2ee0*/  IMAD.HI.U32 R10, R73, R120, RZ ;  /* 0x00000078490a7227 */ /* 0x004fc800078e00ff */
[----:B---3--:R-:W-:-:S04]  /*2ef0*/  IMAD.HI.U32 R9, R73, R137, RZ ;  /* 0x0000008949097227 */ /* 0x008fc800078e00ff */
[----:B-----5:R-:W-:-:S04]  /*2f00*/  IMAD.HI.U32 R8, R73, R7, RZ ;  /* 0x0000000749087227 */ /* 0x020fc800078e00ff */
[----:B------:R-:W-:Y:S02]  /*2f10*/  IMAD.MOV R8, RZ, RZ, -R8 ;  /* 0x000000ffff087224 */ /* 0x000fe400078e0a08 */
[----:B------:R-:W-:Y:S02]  /*2f20*/  IMAD.MOV R9, RZ, RZ, -R9 ;  /* 0x000000ffff097224 */ /* 0x000fe400078e0a09 */
[----:B------:R-:W-:Y:S02]  /*2f30*/  IMAD.MOV R6, RZ, RZ, -R6 ;  /* 0x000000ffff067224 */ /* 0x000fe400078e0a06 */
[----:B------:R-:W-:Y:S02]  /*2f40*/  IMAD.MOV R11, RZ, RZ, -R11 ;  /* 0x000000ffff0b7224 */ /* 0x000fe400078e0a0b */
[----:B------:R-:W-:Y:S02]  /*2f50*/  IMAD.MOV R10, RZ, RZ, -R10 ;  /* 0x000000ffff0a7224 */ /* 0x000fe400078e0a0a */
[----:B------:R-:W-:-:S02]  /*2f60*/  IMAD R7, R72, R8, R7 ;  /* 0x0000000848077224 */ /* 0x000fc400078e0207 */
[C---:B------:R-:W-:Y:S02]  /*2f70*/  IMAD R137, R72.reuse, R9, R137 ;  /* 0x0000000948897224 */ /* 0x040fe400078e0289 */
[C---:B------:R-:W-:Y:S01]  /*2f80*/  IMAD R4, R72.reuse, R6, R4 ;  /* 0x0000000648047224 */ /* 0x040fe200078e0204 */
[----:B------:R1:W-:Y:S01]  /*2f90*/  STL [R1+0x14], R7 ;  /* 0x0000140701007387 */ /* 0x0003e20000100800 */
[----:B------:R-:W-:Y:S02]  /*2fa0*/  IMAD R103, R72, R11, R103 ;  /* 0x0000000b48677224 */ /* 0x000fe400078e0267 */
[----:B------:R-:W-:Y:S01]  /*2fb0*/  VIADD R9, R0, 0x66 ;  /* 0x0000006600097836 */ /* 0x000fe20000000000 */
[----:B------:R-:W-:Y:S01]  /*2fc0*/  STL [R1+0xd8], R4 ;  /* 0x0000d80401007387 */ /* 0x000fe20000100800 */
[----:B------:R-:W-:Y:S02]  /*2fd0*/  IMAD R120, R72, R10, R120 ;  /* 0x0000000a48787224 */ /* 0x000fe400078e0278 */
[C---:B------:R-:W-:Y:S01]  /*2fe0*/  VIADD R11, R0.reuse, 0x68 ;  /* 0x00000068000b7836 */ /* 0x040fe20000000000 */
[----:B------:R2:W-:Y:S01]  /*2ff0*/  STL [R1+0x938], R9 ;  /* 0x0009380901007387 */ /* 0x0005e20000100800 */
[----:B------:R-:W-:-:S02]  /*3000*/  VIADD R10, R0, 0x69 ;  /* 0x00000069000a7836 */ /* 0x000fc40000000000 */
[C---:B------:R-:W-:Y:S01]  /*3010*/  VIADD R8, R0.reuse, 0x6a ;  /* 0x0000006a00087836 */ /* 0x040fe20000000000 */
[----:B------:R-:W-:Y:S01]  /*3020*/  IABS R90, R11 ;  /* 0x0000000b005a7213 */ /* 0x000fe20000000000 */
[----:B-1----:R-:W-:Y:S01]  /*3030*/  VIADD R7, R0, 0x6b ;  /* 0x0000006b00077836 */ /* 0x002fe20000000000 */
[----:B------:R-:W-:Y:S01]  /*3040*/  IABS R104, R10 ;  /* 0x0000000a00687213 */ /* 0x000fe20000000000 */
[----:B------:R-:W-:Y:S01]  /*3050*/  STL [R1+0x92c], R11 ;  /* 0x00092c0b01007387 */ /* 0x000fe20000100800 */
[----:B------:R-:W-:Y:S01]  /*3060*/  IABS R123, R8 ;  /* 0x00000008007b7213 */ /* 0x000fe20000000000 */
[----:B------:R-:W-:Y:S01]  /*3070*/  IMAD R13, R3, 0x80, R12 ;  /* 0x00000080030d7824 */ /* 0x000fe200078e020c */
[----:B--2---:R-:W-:Y:S01]  /*3080*/  IABS R9, R9 ;  /* 0x0000000900097213 */ /* 0x004fe20000000000 */
[----:B------:R1:W-:Y:S01]  /*3090*/  STL [R1+0x91c], R10 ;  /* 0x00091c0a01007387 */ /* 0x0003e20000100800 */
[----:B------:R-:W-:Y:S01]  /*30a0*/  IABS R138, R7 ;  /* 0x00000007008a7213 */ /* 0x000fe20000000000 */
[----:B------:R-:W-:Y:S01]  /*30b0*/  IMAD.HI.U32 R6, R73, R123, RZ ;  /* 0x0000007b49067227 */ /* 0x000fe200078e00ff */
[----:B------:R-:W-:Y:S01]  /*30c0*/  IABS R3, R13 ;  /* 0x0000000d00037213 */ /* 0x000fe20000000000 */
[----:B------:R2:W-:Y:S01]  /*30d0*/  STL [R1+0x914], R8 ;  /* 0x0009140801007387 */ /* 0x0005e20000100800 */
[----:B------:R-:W-:Y:S01]  /*30e0*/  ISETP.GE.AND P1, PT, R13, RZ, PT ;  /* 0x000000ff0d00720c */ /* 0x000fe20003f26270 */
[----:B------:R-:W-:-:S02]  /*30f0*/  IMAD.MOV R6, RZ, RZ, -R6 ;  /* 0x000000ffff067224 */ /* 0x000fc400078e0a06 */
[----:B------:R3:W-:Y:S01]  /*3100*/  STL [R1+0x904], R7 ;  /* 0x0009040701007387 */ /* 0x0007e20000100800 */
[----:B------:R-:W-:-:S04]  /*3110*/  IMAD.HI.U32 R5, R5, R3, RZ ;  /* 0x0000000305057227 */ /* 0x000fc800078e00ff */
[----:B-1----:R-:W-:-:S04]  /*3120*/  IMAD.HI.U32 R10, R73, R9, RZ ;  /* 0x00000009490a7227 */ /* 0x002fc800078e00ff */
[----:B--2---:R-:W-:-:S04]  /*3130*/  IMAD.HI.U32 R8, R73, R90, RZ ;  /* 0x0000005a49087227 */ /* 0x004fc800078e00ff */
[----:B---3--:R-:W-:-:S04]  /*3140*/  IMAD.HI.U32 R7, R73, R104, RZ ;  /* 0x0000006849077227 */ /* 0x008fc800078e00ff */
[----:B------:R-:W-:Y:S02]  /*3150*/  IMAD.MOV R10, RZ, RZ, -R10 ;  /* 0x000000ffff0a7224 */ /* 0x000fe400078e0a0a */
[----:B------:R-:W-:Y:S02]  /*3160*/  IMAD.MOV R8, RZ, RZ, -R8 ;  /* 0x000000ffff087224 */ /* 0x000fe400078e0a08 */
[----:B------:R-:W-:Y:S02]  /*3170*/  IMAD.MOV R7, RZ, RZ, -R7 ;  /* 0x000000ffff077224 */ /* 0x000fe400078e0a07 */
[C---:B------:R-:W-:Y:S02]  /*3180*/  IMAD R9, R72.reuse, R10, R9 ;  /* 0x0000000a48097224 */ /* 0x040fe400078e0209 */
[C---:B------:R-:W-:Y:S02]  /*3190*/  IMAD R90, R72.reuse, R8, R90 ;  /* 0x00000008485a7224 */ /* 0x040fe400078e025a */
[----:B------:R-:W-:Y:S01]  /*31a0*/  IMAD R104, R72, R7, R104 ;  /* 0x0000000748687224 */ /* 0x000fe200078e0268 */
[----:B------:R-:W-:Y:S01]  /*31b0*/  STL [R1+0x178], R9 ;  /* 0x0001780901007387 */ /* 0x000fe20000100800 */
[----:B------:R-:W-:-:S02]  /*31c0*/  VIADD R8, R0, 0x6c ;  /* 0x0000006c00087836 */ /* 0x000fc40000000000 */
[----:B------:R-:W-:Y:S02]  /*31d0*/  VIADD R7, R0, 0x6d ;  /* 0x0000006d00077836 */ /* 0x000fe40000000000 */
[----:B------:R-:W-:Y:S01]  /*31e0*/  IMAD.HI.U32 R4, R73, R138, RZ ;  /* 0x0000008a49047227 */ /* 0x000fe200078e00ff */
[----:B------:R1:W-:Y:S01]  /*31f0*/  STL [R1+0x8f8], R8 ;  /* 0x0008f80801007387 */ /* 0x0003e20000100800 */
[----:B------:R-:W-:Y:S02]  /*3200*/  IABS R10, R8 ;  /* 0x00000008000a7213 */ /* 0x000fe40000000000 */
[----:B------:R-:W-:Y:S01]  /*3210*/  IMAD R123, R72, R6, R123 ;  /* 0x00000006487b7224 */ /* 0x000fe200078e027b */
[----:B------:R-:W-:Y:S01]  /*3220*/  STL [R1+0x8f0], R7 ;  /* 0x0008f00701007387 */ /* 0x000fe20000100800 */
[----:B------:R-:W-:Y:S02]  /*3230*/  VIADD R6, R0, 0x6e ;  /* 0x0000006e00067836 */ /* 0x000fe40000000000 */
[----:B------:R-:W-:-:S02]  /*3240*/  IMAD.MOV R5, RZ, RZ, -R5 ;  /* 0x000000ffff057224 */ /* 0x000fc400078e0a05 */
[----:B------:R-:W-:Y:S01]  /*3250*/  IMAD.MOV R4, RZ, RZ, -R4 ;  /* 0x000000ffff047224 */ /* 0x000fe200078e0a04 */
[----:B-1----:R-:W-:Y:S01]  /*3260*/  IABS R8, R7 ;  /* 0x0000000700087213 */ /* 0x002fe20000000000 */
[----:B------:R-:W-:Y:S01]  /*3270*/  IMAD R3, R2, R5, R3 ;  /* 0x0000000502037224 */ /* 0x000fe200078e0203 */
[----:B------:R1:W-:Y:S01]  /*3280*/  STL [R1+0x8c0], R6 ;  /* 0x0008c00601007387 */ /* 0x0003e20000100800 */
[----:B------:R-:W-:Y:S02]  /*3290*/  IMAD R138, R72, R4, R138 ;  /* 0x00000004488a7224 */ /* 0x000fe400078e028a */
[----:B------:R-:W-:Y:S01]  /*32a0*/  IMAD.HI.U32 R11, R73, R10, RZ ;  /* 0x0000000a490b7227 */ /* 0x000fe200078e00ff */
[----:B------:R-:W-:-:S03]  /*32b0*/  ISETP.GT.U32.AND P0, PT, R2, R3, PT ;  /* 0x000000030200720c */ /* 0x000fc60003f04070 */
[----:B------:R-:W-:Y:S02]  /*32c0*/  VIADD R4, R0, 0x70 ;  /* 0x0000007000047836 */ /* 0x000fe40000000000 */
[C---:B------:R-:W-:Y:S01]  /*32d0*/  IMAD.HI.U32 R9, R73.reuse, R8, RZ ;  /* 0x0000000849097227 */ /* 0x040fe200078e00ff */
[----:B-1----:R-:W-:Y:S02]  /*32e0*/  IABS R6, R6 ;  /* 0x0000000600067213 */ /* 0x002fe40000000000 */
[----:B------:R-:W-:Y:S01]  /*32f0*/  IABS R89, R4 ;  /* 0x0000000400597213 */ /* 0x000fe20000000000 */
[----:B------:R-:W-:Y:S01]  /*3300*/  IMAD.MOV R11, RZ, RZ, -R11 ;  /* 0x000000ffff0b7224 */ /* 0x000fe200078e0a0b */
[----:B------:R1:W-:Y:S01]  /*3310*/  STL [R1+0x8bc], R4 ;  /* 0x0008bc0401007387 */ /* 0x0003e20000100800 */
[----:B------:R-:W-:-:S03]  /*3320*/  IMAD.HI.U32 R7, R73, R6, RZ ;  /* 0x0000000649077227 */ /* 0x000fc600078e00ff */
[----:B------:R-:W-:Y:S01]  /*3330*/  STL [R1+0x84c], R13 ;  /* 0x00084c0d01007387 */ /* 0x000fe20000100800 */
[----:B------:R-:W-:Y:S02]  /*3340*/  IMAD.MOV R9, RZ, RZ, -R9 ;  /* 0x000000ffff097224 */ /* 0x000fe400078e0a09 */
[----:B------:R-:W-:Y:S02]  /*3350*/  IMAD.MOV R7, RZ, RZ, -R7 ;  /* 0x000000ffff077224 */ /* 0x000fe400078e0a07 */
[C---:B------:R-:W-:Y:S02]  /*3360*/  IMAD R10, R72.reuse, R11, R10 ;  /* 0x0000000b480a7224 */ /* 0x040fe400078e020a */
[C---:B------:R-:W-:Y:S02]  /*3370*/  IMAD R8, R72.reuse, R9, R8 ;  /* 0x0000000948087224 */ /* 0x040fe400078e0208 */
[----:B-1----:R-:W-:Y:S01]  /*3380*/  IMAD.HI.U32 R4, R73, R89, RZ ;  /* 0x0000005949047227 */ /* 0x002fe200078e00ff */
[----:B------:R1:W-:Y:S03]  /*3390*/  STL [R1+0x44], R10 ;  /* 0x0000440a01007387 */ /* 0x0003e60000100800 */
[----:B------:R-:W-:Y:S01]  /*33a0*/  IMAD R6, R72, R7, R6 ;  /* 0x0000000748067224 */ /* 0x000fe200078e0206 */
[----:B------:R2:W-:Y:S01]  /*33b0*/  STL [R1+0x10c], R8 ;  /* 0x00010c0801007387 */ /* 0x0005e20000100800 */
[----:B------:R-:W-:-:S02]  /*33c0*/  VIADD R9, R0, 0x74 ;  /* 0x0000007400097836 */ /* 0x000fc40000000000 */
[----:B------:R-:W-:Y:S01]  /*33d0*/  IMAD.MOV R4, RZ, RZ, -R4 ;  /* 0x000000ffff047224 */ /* 0x000fe200078e0a04 */
[----:B------:R3:W-:Y:S01]  /*33e0*/  STL [R1+0x1f4], R6 ;  /* 0x0001f40601007387 */ /* 0x0007e20000100800 */
[----:B------:R-:W-:Y:S02]  /*33f0*/  @!P0 IMAD.IADD R3, R3, 0x1, -R2 ;  /* 0x0000000103038824 */ /* 0x000fe400078e0a02 */
[C---:B-1----:R-:W-:Y:S01]  /*3400*/  VIADD R10, R0.reuse, 0x73 ;  /* 0x00000073000a7836 */ /* 0x042fe20000000000 */
[----:B------:R-:W-:Y:S01]  /*3410*/  STL [R1+0x8b8], R14 ;  /* 0x0008b80e01007387 */ /* 0x000fe20000100800 */
[----:B------:R-:W-:Y:S01]  /*3420*/  VIADD R11, R0, 0x72 ;  /* 0x00000072000b7836 */ /* 0x000fe20000000000 */
[----:B------:R-:W-:Y:S01]  /*3430*/  ISETP.GT.U32.AND P0, PT, R2, R3, PT ;  /* 0x000000030200720c */ /* 0x000fe20003f04070 */
[----:B--2---:R-:W-:Y:S01]  /*3440*/  VIADD R8, R0, 0x75 ;  /* 0x0000007500087836 */ /* 0x004fe20000000000 */
[----:B------:R-:W-:Y:S01]  /*3450*/  IABS R139, R10 ;  /* 0x0000000a008b7213 */ /* 0x000fe20000000000 */
[----:B------:R-:W-:Y:S01]  /*3460*/  IMAD R89, R72, R4, R89 ;  /* 0x0000000448597224 */ /* 0x000fe200078e0259 */
[----:B---3--:R-:W-:Y:S01]  /*3470*/  IABS R6, R9 ;  /* 0x0000000900067213 */ /* 0x008fe20000000000 */
[----:B------:R-:W-:Y:S01]  /*3480*/  STL [R1+0x8b4], R11 ;  /* 0x0008b40b01007387 */ /* 0x000fe20000100800 */
[----:B------:R-:W-:Y:S01]  /*3490*/  IABS R4, R8 ;  /* 0x0000000800047213 */ /* 0x000fe20000000000 */
[----:B------:R-:W-:Y:S01]  /*34a0*/  IMAD R68, R12, R71, RZ ;  /* 0x000000470c447224 */ /* 0x000fe200078e02ff */
[----:B------:R-:W-:Y:S01]  /*34b0*/  IABS R122, R11 ;  /* 0x0000000b007a7213 */ /* 0x000fe20000000000 */
[----:B------:R-:W-:Y:S01]  /*34c0*/  STL [R1+0x8ac], R10 ;  /* 0x0008ac0a01007387 */ /* 0x000fe20000100800 */
[----:B------:R-:W-:-:S03]  /*34d0*/  IMAD.HI.U32 R7, R73, R6, RZ ;  /* 0x0000000649077227 */ /* 0x000fc600078e00ff */
[----:B------:R-:W-:Y:S01]  /*34e0*/  STL [R1+0x8a8], R9 ;  /* 0x0008a80901007387 */ /* 0x000fe20000100800 */
[----:B------:R-:W-:-:S03]  /*34f0*/  IMAD.HI.U32 R5, R73, R4, RZ ;  /* 0x0000000449057227 */ /* 0x000fc600078e00ff */
[----:B------:R1:W-:Y:S01]  /*3500*/  STL [R1+0x8a0], R8 ;  /* 0x0008a00801007387 */ /* 0x0003e20000100800 */
[----:B------:R-:W-:Y:S02]  /*3510*/  IMAD.MOV R7, RZ, RZ, -R7 ;  /* 0x000000ffff077224 */ /* 0x000fe400078e0a07 */
[----:B------:R-:W-:Y:S02]  /*3520*/  IMAD.MOV R5, RZ, RZ, -R5 ;  /* 0x000000ffff057224 */ /* 0x000fe400078e0a05 */
[C---:B------:R-:W-:Y:S02]  /*3530*/  IMAD R6, R72.reuse, R7, R6 ;  /* 0x0000000748067224 */ /* 0x040fe400078e0206 */
[----:B------:R-:W-:Y:S02]  /*3540*/  IMAD R4, R72, R5, R4 ;  /* 0x0000000548047224 */ /* 0x000fe400078e0204 */
[----:B------:R-:W-:Y:S01]  /*3550*/  @!P0 IMAD.IADD R3, R3, 0x1, -R2 ;  /* 0x0000000103038824 */ /* 0x000fe200078e0a02 */
[----:B------:R-:W-:Y:S01]  /*3560*/  ISETP.NE.AND P0, PT, R74, RZ, PT ;  /* 0x000000ff4a00720c */ /* 0x000fe20003f05270 */
[----:B-1----:R-:W-:Y:S01]  /*3570*/  IMAD.HI.U32 R8, R73, R139, RZ ;  /* 0x0000008b49087227 */ /* 0x002fe200078e00ff */
[----:B------:R1:W-:Y:S03]  /*3580*/  STL [R1+0x18], R6 ;  /* 0x0000180601007387 */ /* 0x0003e60000100800 */
[----:B------:R-:W-:Y:S01]  /*3590*/  IMAD.MOV R8, RZ, RZ, -R8 ;  /* 0x000000ffff087224 */ /* 0x000fe200078e0a08 */
[----:B------:R2:W-:Y:S01]  /*35a0*/  STL [R1+0x110], R4 ;  /* 0x0001100401007387 */ /* 0x0005e20000100800 */
[----:B------:R-:W-:-:S02]  /*35b0*/  VIADD R7, R0, 0x76 ;  /* 0x0000007600077836 */ /* 0x000fc40000000000 */
[----:B------:R-:W-:Y:S02]  /*35c0*/  IMAD R139, R72, R8, R139 ;  /* 0x00000008488b7224 */ /* 0x000fe400078e028b */
[C---:B------:R-:W-:Y:S01]  /*35d0*/  VIADD R8, R0.reuse, 0x78 ;  /* 0x0000007800087836 */ /* 0x040fe20000000000 */
[----:B-1----:R-:W1:Y:S01]  /*35e0*/  LDC R6, c[0x0][0x3a0] ;  /* 0x0000e800ff067b82 */ /* 0x002e620000000800 */
[C---:B------:R-:W-:Y:S01]  /*35f0*/  VIADD R5, R0.reuse, 0x79 ;  /* 0x0000007900057836 */ /* 0x040fe20000000000 */
[----:B------:R3:W-:Y:S01]  /*3600*/  STL [R1+0x89c], R7 ;  /* 0x00089c0701007387 */ /* 0x0007e20000100800 */
[----:B------:R-:W-:Y:S01]  /*3610*/  VIADD R2, R0, 0x7a ;  /* 0x0000007a00027836 */ /* 0x000fe20000000000 */
[----:B--2---:R-:W-:Y:S01]  /*3620*/  IABS R4, R8 ;  /* 0x0000000800047213 */ /* 0x004fe20000000000 */
[----:B------:R-:W-:Y:S01]  /*3630*/  @!P1 IMAD.MOV R3, RZ, RZ, -R3 ;  /* 0x000000ffff039224 */ /* 0x000fe200078e0a03 */
[----:B------:R2:W-:Y:S01]  /*3640*/  STL [R1+0x898], R8 ;  /* 0x0008980801007387 */ /* 0x0005e20000100800 */
[----:B------:R-:W-:Y:S01]  /*3650*/  IABS R105, R5 ;  /* 0x0000000500697213 */ /* 0x000fe20000000000 */
[C---:B------:R-:W-:Y:S01]  /*3660*/  IMAD.HI.U32 R10, R73.reuse, R106, RZ ;  /* 0x0000006a490a7227 */ /* 0x040fe200078e00ff */
[----:B------:R-:W-:Y:S01]  /*3670*/  IABS R121, R2 ;  /* 0x0000000200797213 */ /* 0x000fe20000000000 */
[----:B------:R5:W-:Y:S01]  /*3680*/  STL [R1+0x894], R5 ;  /* 0x0008940501007387 */ /* 0x000be20000100800 */
[----:B------:R-:W-:Y:S01]  /*3690*/  @!P0 LOP3.LUT R3, RZ, R74, RZ, 0x33, !PT ;  /* 0x0000004aff038212 */ /* 0x000fe200078e33ff */
[----:B------:R-:W-:Y:S01]  /*36a0*/  IMAD.HI.U32 R9, R73, R122, RZ ;  /* 0x0000007a49097227 */ /* 0x000fe200078e00ff */
[----:B---3--:R-:W-:Y:S01]  /*36b0*/  IABS R7, R7 ;  /* 0x0000000700077213 */ /* 0x008fe20000000000 */
[----:B------:R3:W-:Y:S01]  /*36c0*/  STL [R1+0x88c], R2 ;  /* 0x00088c0201007387 */ /* 0x0007e20000100800 */
[----:B----4-:R-:W-:Y:S01]  /*36d0*/  LEA R69, P1, R68, UR14, 0x1 ;  /* 0x0000000e44457c11 */ /* 0x010fe2000f8208ff */
[----:B0-----:R-:W-:-:S02]  /*36e0*/  IMAD R3, R3, UR4, RZ ;  /* 0x0000000403037c24 */ /* 0x001fc4000f8e02ff */
[----:B--2---:R-:W-:Y:S01]  /*36f0*/  IMAD.HI.U32 R8, R73, R7, RZ ;  /* 0x0000000749087227 */ /* 0x004fe200078e00ff */
[----:B------:R-:W-:-:S03]  /*3700*/  LEA.HI.X.SX32 R68, R68, UR15, 0x1, P1 ;  /* 0x0000000f44447c11 */ /* 0x000fc600088f0eff */
[----:B-----5:R-:W-:-:S04]  /*3710*/  IMAD.HI.U32 R5, R73, R4, RZ ;  /* 0x0000000449057227 */ /* 0x020fc800078e00ff */
[----:B------:R-:W-:Y:S02]  /*3720*/  IMAD.MOV R5, RZ, RZ, -R5 ;  /* 0x000000ffff057224 */ /* 0x000fe400078e0a05 */
[----:B---3--:R-:W-:-:S04]  /*3730*/  IMAD.HI.U32 R2, R73, R105, RZ ;  /* 0x0000006949027227 */ /* 0x008fc800078e00ff */
[----:B------:R-:W-:Y:S02]  /*3740*/  IMAD.MOV R8, RZ, RZ, -R8 ;  /* 0x000000ffff087224 */ /* 0x000fe400078e0a08 */
[----:B------:R-:W-:Y:S02]  /*3750*/  IMAD R74, R72, R5, R4 ;  /* 0x00000005484a7224 */ /* 0x000fe400078e0204 */
[----:B------:R-:W-:Y:S02]  /*3760*/  IMAD.MOV R2, RZ, RZ, -R2 ;  /* 0x000000ffff027224 */ /* 0x000fe400078e0a02 */
[----:B------:R-:W-:-:S04]  /*3770*/  IMAD.HI.U32 R4, R73, R121, RZ ;  /* 0x0000007949047227 */ /* 0x000fc800078e00ff */
[C---:B------:R-:W-:Y:S02]  /*3780*/  IMAD R7, R72.reuse, R8, R7 ;  /* 0x0000000848077224 */ /* 0x040fe400078e0207 */
[C---:B------:R-:W-:Y:S01]  /*3790*/  IMAD R105, R72.reuse, R2, R105 ;  /* 0x0000000248697224 */ /* 0x040fe200078e0269 */
[C---:B------:R-:W-:Y:S01]  /*37a0*/  LEA R2, P0, R3.reuse, UR12, 0x1 ;  /* 0x0000000c03027c11 */ /* 0x040fe2000f8008ff */
[----:B------:R-:W-:Y:S01]  /*37b0*/  IMAD.MOV R10, RZ, RZ, -R10 ;  /* 0x000000ffff0a7224 */ /* 0x000fe200078e0a0a */
[----:B------:R1:W-:Y:S01]  /*37c0*/  STL [R1+0x1f8], R7 ;  /* 0x0001f80701007387 */ /* 0x0003e20000100800 */
[----:B------:R-:W-:Y:S01]  /*37d0*/  IMAD.MOV R9, RZ, RZ, -R9 ;  /* 0x000000ffff097224 */ /* 0x000fe200078e0a09 */
[----:B------:R-:W-:Y:S01]  /*37e0*/  LEA.HI.X.SX32 R3, R3, UR13, 0x1, P0 ;  /* 0x0000000d03037c11 */ /* 0x000fe200080f0eff */
[----:B------:R-:W-:Y:S02]  /*37f0*/  IMAD.MOV R4, RZ, RZ, -R4 ;  /* 0x000000ffff047224 */ /* 0x000fe400078e0a04 */
[----:B------:R-:W-:-:S02]  /*3800*/  IMAD R106, R72, R10, R106 ;  /* 0x0000000a486a7224 */ /* 0x000fc400078e026a */
[C---:B------:R-:W-:Y:S02]  /*3810*/  IMAD R122, R72.reuse, R9, R122 ;  /* 0x00000009487a7224 */ /* 0x040fe400078e027a */
[----:B------:R-:W-:Y:S02]  /*3820*/  IMAD R121, R72, R4, R121 ;  /* 0x0000000448797224 */ /* 0x000fe400078e0279 */
[C---:B-1----:R-:W-:Y:S02]  /*3830*/  VIADD R7, R6.reuse, 0xffffff80 ;  /* 0xffffff8006077836 */ /* 0x042fe40000000000 */
[----:B------:R-:W-:Y:S01]  /*3840*/  VIADD R8, R6, 0xffffff81 ;  /* 0xffffff8106087836 */ /* 0x000fe20000000000 */
[----:B------:R-:W-:Y:S06]  /*3850*/  BRA.U UP0, `(.L_x_5) ;  /* 0x0000000100187547 */ /* 0x000fec000b800000 */
[----:B------:R-:W-:Y:S01]  /*3860*/  ELECT P0, URZ, PT ;  /* 0x0000000000ff782f */ /* 0x000fe20003800000 */
[----:B------:R-:W-:Y:S01]  /*3870*/  IMAD.MOV.U32 R4, RZ, RZ, 0x1 ;  /* 0x00000001ff047424 */ /* 0x000fe200078e00ff */
[----:B------:R-:W-:Y:S01]  /*3880*/  UMOV UR4, 0x40 ;  /* 0x0000004000047882 */ /* 0x000fe20000000000 */
[----:B------:R-:W-:Y:S01]  /*3890*/  UVIRTCOUNT.DEALLOC.SMPOOL 0x80 ;  /* 0x000000800000784c */ /* 0x000fe20000000000 */
[----:B------:R-:W-:-:S09]  /*38a0*/  ULEA UR4, UR5, UR4, 0x18 ;  /* 0x0000000405047291 */ /* 0x000fd2000f8ec0ff */
[----:B------:R0:W-:Y:S03]  /*38b0*/  @P0 STS.U8 [UR4], R4 ;  /* 0x00000004ff000988 */ /* 0x0001e60008000004 */
.L_x_5:
[----:B------:R-:W-:Y:S01]  /*38c0*/  UIADD3 UR10, UPT, UPT, UR8, UR10, URZ ;  /* 0x0000000a080a7290 */ /* 0x000fe2000fffe0ff */
[C---:B------:R-:W-:Y:S01]  /*38d0*/  VIADD R5, R6.reuse, 0xffffffff ;  /* 0xffffffff06057836 */ /* 0x040fe20000000000 */
[----:B------:R-:W-:Y:S01]  /*38e0*/  VOTEU.ALL UP1, P2 ;  /* 0x0000000000ff7886 */ /* 0x000fe20001020000 */
[----:B------:R-:W-:Y:S01]  /*38f0*/  UIADD3 UR6, UPT, UPT, UR9, 0x10000, URZ ;  /* 0x0001000009067890 */ /* 0x000fe2000fffe0ff */
[----:B------:R-:W-:Y:S01]  /*3900*/  PRMT R9, RZ, 0x7610, R9 ;  /* 0x00007610ff097816 */ /* 0x000fe20000000009 */
[----:B------:R-:W-:Y:S01]  /*3910*/  VOTEU.ALL UP2, P2 ;  /* 0x0000000000ff7886 */ /* 0x000fe20001040000 */
[----:B------:R-:W-:Y:S01]  /*3920*/  ISETP.GE.U32.AND P1, PT, R5, 0x7fffff80, PT ;  /* 0x7fffff800500780c */ /* 0x000fe20003f26070 */
[----:B0-----:R-:W-:Y:S01]  /*3930*/  VIADD R4, R6, 0xffffff82 ;  /* 0xffffff8206047836 */ /* 0x001fe20000000000 */
[----:B------:R-:W-:-:S04]  /*3940*/  @!UP1 UIADD3 UR4, UPT, UPT, -UR7, 0x100000, URZ ;  /* 0x0010000007049890 */ /* 0x000fc8000fffe1ff */
[----:B------:R-:W-:Y:S02]  /*3950*/  @!UP1 USHF.L.U32 UR5, UR4, 0xb, URZ ;  /* 0x0000000b04059899 */ /* 0x000fe400080006ff */
[----:B------:R-:W-:Y:S01]  /*3960*/  @!UP1 USHF.L.U32 UR4, UR4, 0x1, URZ ;  /* 0x0000000104049899 */ /* 0x000fe200080006ff */
[----:B------:R-:W-:Y:S01]  /*3970*/  STTM.x128 tmem[UR10], RZ ;  /* 0x000000ff000079ed */ /* 0x000fe200083c000a */
[----:B------:R-:W0:Y:S02]  /*3980*/  FENCE.VIEW.ASYNC.T ;  /* 0x00000000000073c6 */ /* 0x000e240000000200 */
[----:B0-----:R-:W-:Y:S01]  /*3990*/  BAR.SYNC.DEFER_BLOCKING 0x0 ;  /* 0x0000000000007b1d */ /* 0x001fe20000010000 */
[----:B------:R-:W-:Y:S01]  /*39a0*/  IMAD R5, R70, 0xfe, RZ ;  /* 0x000000fe46057824 */ /* 0x000fe200078e02ff */
[----:B------:R-:W-:Y:S02]  /*39b0*/  ISETP.GE.U32.AND P0, PT, R4, 0x7fffff03, PT ;  /* 0x7fffff030400780c */ /* 0x000fe40003f06070 */
[----:B------:R-:W-:-:S02]  /*39c0*/  ISETP.GE.U32.AND P3, PT, R7, 0x7fffff01, PT ;  /* 0x7fffff010700780c */ /* 0x000fc40003f66070 */
[----:B------:R-:W-:Y:S01]  /*39d0*/  ISETP.GE.U32.AND P4, PT, R8, 0x7fffff02, PT ;  /* 0x7fffff020800780c */ /* 0x000fe20003f86070 */
[----:B------:R0:W-:Y:S04]  /*39e0*/  STL [R1+0xa24], R71 ;  /* 0x000a244701007387 */ /* 0x0001e80000100800 */
[----:B------:R-:W1:Y:S02]  /*39f0*/  FENCE.VIEW.ASYNC.S ;  /* 0x00000000000073c6 */ /* 0x000e640000000000 */
[----:B-1----:R1:W2:Y:S02]  /*3a00*/  @!UP2 SYNCS.EXCH.64 URZ, [UR6], UR4 ;  /* 0x0000000406ffa5b2 */ /* 0x0022a40008000100 */
[----:B--2---:R-:W-:Y:S01]  /*3a10*/  BAR.SYNC.DEFER_BLOCKING 0x0 ;  /* 0x0000000000007b1d */ /* 0x004fe20000010000 */
[C---:B------:R-:W-:Y:S01]  /*3a20*/  IMAD R4, R70.reuse, 0x7f, RZ ;  /* 0x0000007f46047824 */ /* 0x040fe200078e02ff */
[----:B0-----:R-:W-:Y:S01]  /*3a30*/  IADD3 R71, P5, PT, R5, R2, RZ ;  /* 0x0000000205477210 */ /* 0x001fe20007fbe0ff */
[----:B------:R-:W-:-:S03]  /*3a40*/  IMAD R7, R70, 0xfc, RZ ;  /* 0x000000fc46077824 */ /* 0x000fc600078e02ff */
[----:B------:R-:W-:Y:S04]  /*3a50*/  STL [R1+0xa20], R69 ;  /* 0x000a204501007387 */ /* 0x000fe80000100800 */
[----:B------:R-:W2:Y:S01]  /*3a60*/  @!P1 LDG.E.U16 R9, desc[UR20][R2.64] ;  /* 0x0000001402099981 */ /* 0x000ea2000c1e1500 */
[----:B------:R-:W-:Y:S01]  /*3a70*/  VIADD R5, R6, 0xffffff83 ;  /* 0xffffff8306057836 */ /* 0x000fe20000000000 */
[----:B------:R-:W-:Y:S02]  /*3a80*/  LEA.HI.X.SX32 R39, R4, R3, 0x1, P5 ;  /* 0x0000000304277211 */ /* 0x000fe400028f0eff */
[----:B------:R-:W-:Y:S01]  /*3a90*/  IADD3 R38, P1, PT, R7, R2, RZ ;  /* 0x0000000207267210 */ /* 0x000fe20007f3e0ff */
[----:B------:R-:W-:Y:S01]  /*3aa0*/  IMAD.MOV.U32 R4, RZ, RZ, R71 ;  /* 0x000000ffff047224 */ /* 0x000fe200078e0047 */
[----:B------:R-:W-:Y:S01]  /*3ab0*/  ISETP.GE.U32.AND P5, PT, R5, 0x7fffff04, PT ;  /* 0x7fffff040500780c */ /* 0x000fe20003fa6070 */
[----:B------:R-:W-:Y:S01]  /*3ac0*/  IMAD.MOV.U32 R5, RZ, RZ, R39 ;  /* 0x000000ffff057224 */ /* 0x000fe200078e0027 */
[----:B------:R-:W-:Y:S01]  /*3ad0*/  PRMT R7, RZ, 0x7610, R7 ;  /* 0x00007610ff077816 */ /* 0x000fe20000000007 */
[----:B------:R-:W-:Y:S05]  /*3ae0*/  STL [R1+0xa1c], R68 ;  /* 0x000a1c4401007387 */ /* 0x000fea0000100800 */
[----:B------:R0:W3:Y:S01]  /*3af0*/  @!P3 LDG.E.U16 R7, desc[UR20][R4.64] ;  /* 0x000000140407b981 */ /* 0x0000e2000c1e1500 */
[----:B------:R-:W-:Y:S01]  /*3b00*/  PRMT R10, RZ, 0x7610, R10 ;  /* 0x00007610ff0a7816 */ /* 0x000fe2000000000a */
[----:B0-----:R-:W-:-:S02]  /*3b10*/  @!P4 IMAD.MOV.U32 R4, RZ, RZ, R38 ;  /* 0x000000ffff04c224 */ /* 0x001fc400078e0026 */
[----:B--2---:R0:W-:Y:S04]  /*3b20*/  STL [R1+0xb8], R9 ;  /* 0x0000b80901007387 */ /* 0x0041e80000100800 */
[----:B------:R2:W-:Y:S01]  /*3b30*/  STL [R1+0x790], R71 ;  /* 0x0007904701007387 */ /* 0x0005e20000100800 */
[----:B0-----:R-:W-:-:S03]  /*3b40*/  IMAD R9, R70, 0x7e, RZ ;  /* 0x0000007e46097824 */ /* 0x001fc600078e02ff */
[----:B--2---:R-:W5:Y:S04]  /*3b50*/  LDL.LU R71, [R1+0xa24] ;  /* 0x000a240001477983 */ /* 0x004f680000300800 */
[----:B------:R0:W-:Y:S02]  /*3b60*/  STL [R1+0x78c], R39 ;  /* 0x00078c2701007387 */ /* 0x0001e40000100800 */
[----:B0-----:R-:W-:-:S05]  /*3b70*/  LEA.HI.X.SX32 R39, R9, R3, 0x1, P1 ;  /* 0x0000000309277211 */ /* 0x001fca00008f0eff */
[----:B------:R-:W-:-:S05]  /*3b80*/  @!P4 IMAD.MOV.U32 R5, RZ, RZ, R39 ;  /* 0x000000ffff05c224 */ /* 0x000fca00078e0027 */
[----:B------:R0:W2:Y:S04]  /*3b90*/  @!P4 LDG.E.U16 R10, desc[UR20][R4.64] ;  /* 0x00000014040ac981 */ /* 0x0000a8000c1e1500 */
[----:B------:R-:W-:Y:S04]  /*3ba0*/  STL [R1+0x788], R38 ;  /* 0x0007882601007387 */ /* 0x000fe80000100800 */
[----:B------:R-:W-:Y:S04]  /*3bb0*/  STL [R1+0x784], R39 ;  /* 0x0007842701007387 */ /* 0x000fe80000100800 */
[----:B---3--:R3:W-:Y:S01]  /*3bc0*/  STL [R1+0x148], R7 ;  /* 0x0001480701007387 */ /* 0x0087e20000100800 */
[----:B0-----:R-:W-:-:S02]  /*3bd0*/  IMAD R5, R70, 0xf8, RZ ;  /* 0x000000f846057824 */ /* 0x001fc400078e02ff */
[C---:B------:R-:W-:Y:S02]  /*3be0*/  IMAD R4, R70.reuse, 0x7d, RZ ;  /* 0x0000007d46047824 */ /* 0x040fe400078e02ff */
[----:B---3--:R-:W-:Y:S01]  /*3bf0*/  IMAD R7, R70, 0xfa, RZ ;  /* 0x000000fa46077824 */ /* 0x008fe200078e02ff */
[----:B------:R-:W-:-:S04]  /*3c00*/  IADD3 R38, P3, PT, R5, R2, RZ ;  /* 0x0000000205267210 */ /* 0x000fc80007f7e0ff */
[----:B------:R-:W-:-:S04]  /*3c10*/  IADD3 R39, P4, PT, R7, R2, RZ ;  /* 0x0000000207277210 */ /* 0x000fc80007f9e0ff */
[----:B------:R-:W-:Y:S01]  /*3c20*/  LEA.HI.X.SX32 R4, R4, R3, 0x1, P4 ;  /* 0x0000000304047211 */ /* 0x000fe200020f0eff */
[----:B------:R-:W-:Y:S02]  /*3c30*/  IMAD.MOV.U32 R5, RZ, RZ, R39 ;  /* 0x000000ffff057224 */ /* 0x000fe400078e0027 */
[----:B------:R-:W-:-:S03]  /*3c40*/  VIADD R7, R6, 0xffffff85 ;  /* 0xffffff8506077836 */ /* 0x000fc60000000000 */
[----:B------:R-:W-:Y:S02]  /*3c50*/  @!P0 LOP3.LUT R5, R5, R4, RZ, 0x3c, !PT ;  /* 0x0000000405058212 */ /* 0x000fe400078e3cff */
[----:B------:R-:W-:Y:S01]  /*3c60*/  ISETP.GE.U32.AND P4, PT, R7, 0x7fffff06, PT ;  /* 0x7fffff060700780c */ /* 0x000fe20003f86070 */
[----:B------:R-:W-:Y:S01]  /*3c70*/  VIADD R8, R6, 0xffffff84 ;  /* 0xffffff8406087836 */ /* 0x000fe20000000000 */
[----:B------:R-:W-:-:S04]  /*3c80*/  PRMT R7, RZ, 0x7610, R7 ;  /* 0x00007610ff077816 */ /* 0x000fc80000000007 */
[----:B------:R-:W-:Y:S01]  /*3c90*/  ISETP.GE.U32.AND P1, PT, R8, 0x7fffff05, PT ;  /* 0x7fffff050800780c */ /* 0x000fe20003f26070 */
[----:B------:R-:W-:Y:S01]  /*3ca0*/  IMAD R8, R70, 0x7c, RZ ;  /* 0x0000007c46087824 */ /* 0x000fe200078e02ff */
[----:B------:R-:W-:Y:S01]  /*3cb0*/  PRMT R17, RZ, 0x7610, R17 ;  /* 0x00007610ff117816 */ /* 0x000fe20000000011 */
[----:B--2---:R-:W-:Y:S04]  /*3cc0*/  STL [R1+0x14c], R10 ;  /* 0x00014c0a01007387 */ /* 0x004fe80000100800 */
[----:B------:R-:W-:Y:S04]  /*3cd0*/  STL [R1+0x780], R39 ;  /* 0x0007802701007387 */ /* 0x000fe80000100800 */
[----:B------:R-:W-:Y:S04]  /*3ce0*/  STL [R1+0x778], R38 ;  /* 0x0007782601007387 */ /* 0x000fe80000100800 */
[----:B------:R0:W-:Y:S02]  /*3cf0*/  STL [R1+0x77c], R4 ;  /* 0x00077c0401007387 */ /* 0x0001e40000100800 */
[----:B0-----:R-:W-:-:S04]  /*3d00*/  @!P0 LOP3.LUT R4, R5, R4, RZ, 0x3c, !PT ;  /* 0x0000000405048212 */ /* 0x001fc800078e3cff */
[----:B------:R-:W-:-:S05]  /*3d10*/  @!P0 LOP3.LUT R5, R5, R4, RZ, 0x3c, !PT ;  /* 0x0000000405058212 */ /* 0x000fca00078e3cff */
[----:B------:R0:W2:Y:S01]  /*3d20*/  @!P0 LDG.E.U16 R7, desc[UR20][R4.64] ;  /* 0x0000001404078981 */ /* 0x0000a2000c1e1500 */
[----:B------:R-:W-:Y:S01]  /*3d30*/  LEA.HI.X.SX32 R39, R8, R3, 0x1, P3 ;  /* 0x0000000308277211 */ /* 0x000fe200018f0eff */
[----:B0-----:R-:W-:-:S04]  /*3d40*/  @!P5 IMAD.MOV.U32 R4, RZ, RZ, R38 ;  /* 0x000000ffff04d224 */ /* 0x001fc800078e0026 */
[----:B------:R-:W-:-:S05]  /*3d50*/  @!P5 IMAD.MOV.U32 R5, RZ, RZ, R39 ;  /* 0x000000ffff05d224 */ /* 0x000fca00078e0027 */
[----:B------:R0:W3:Y:S04]  /*3d60*/  @!P5 LDG.E.U16 R17, desc[UR20][R4.64] ;  /* 0x000000140411d981 */ /* 0x0000e8000c1e1500 */
[----:B------:R-:W-:Y:S01]  /*3d70*/  STL [R1+0x774], R39 ;  /* 0x0007742701007387 */ /* 0x000fe20000100800 */
[C---:B0-----:R-:W-:Y:S02]  /*3d80*/  IMAD R5, R70.reuse, 0xf4, RZ ;  /* 0x000000f446057824 */ /* 0x041fe400078e02ff */
[----:B------:R-:W-:-:S03]  /*3d90*/  IMAD R4, R70, 0x7b, RZ ;  /* 0x0000007b46047824 */ /* 0x000fc600078e02ff */
[----:B------:R-:W-:Y:S02]  /*3da0*/  IADD3 R38, P0, PT, R5, R2, RZ ;  /* 0x0000000205267210 */ /* 0x000fe40007f1e0ff */
[----:B------:R-:W-:Y:S01]  /*3db0*/  PRMT R13, RZ, 0x7610, R13 ;  /* 0x00007610ff0d7816 */ /* 0x000fe2000000000d */
[----:B--2---:R0:W-:Y:S02]  /*3dc0*/  STL [R1+0x140], R7 ;  /* 0x0001400701007387 */ /* 0x0041e40000100800 */
[----:B0-----:R-:W-:-:S05]  /*3dd0*/  IMAD R7, R70, 0xf6, RZ ;  /* 0x000000f646077824 */ /* 0x001fca00078e02ff */
[----:B------:R-:W-:-:S04]  /*3de0*/  IADD3 R39, P5, PT, R7, R2, RZ ;  /* 0x0000000207277210 */ /* 0x000fc80007fbe0ff */
[----:B------:R-:W-:Y:S01]  /*3df0*/  LEA.HI.X.SX32 R4, R4, R3, 0x1, P5 ;  /* 0x0000000304047211 */ /* 0x000fe200028f0eff */
[----:B------:R-:W-:Y:S01]  /*3e00*/  IMAD.MOV.U32 R5, RZ, RZ, R39 ;  /* 0x000000ffff057224 */ /* 0x000fe200078e0027 */
[----:B---3--:R-:W-:Y:S01]  /*3e10*/  STL [R1+0x144], R17 ;  /* 0x0001441101007387 */ /* 0x008fe20000100800 */
[----:B------:R-:W-:-:S03]  /*3e20*/  VIADD R7, R6, 0xffffff87 ;  /* 0xffffff8706077836 */ /* 0x000fc60000000000 */
[----:B------:R-:W-:Y:S01]  /*3e30*/  @!P1 LOP3.LUT R5, R5, R4, RZ, 0x3c, !PT ;  /* 0x0000000405059212 */ /* 0x000fe200078e3cff */
[----:B------:R-:W-:Y:S04]  /*3e40*/  STL [R1+0x770], R39 ;  /* 0x0007702701007387 */ /* 0x000fe80000100800 */
[----:B------:R-:W-:Y:S01]  /*3e50*/  STL [R1+0x768], R38 ;  /* 0x0007682601007387 */ /* 0x000fe20000100800 */
[----:B------:R-:W-:-:S03]  /*3e60*/  ISETP.GE.U32.AND P5, PT, R7, 0x7fffff08, PT ;  /* 0x7fffff080700780c */ /* 0x000fc60003fa6070 */
[----:B------:R0:W-:Y:S01]  /*3e70*/  STL [R1+0x76c], R4 ;  /* 0x00076c0401007387 */ /* 0x0001e20000100800 */
[----:B------:R-:W-:Y:S02]  /*3e80*/  PRMT R7, RZ, 0x7610, R7 ;  /* 0x00007610ff077816 */ /* 0x000fe40000000007 */
[----:B0-----:R-:W-:-:S04]  /*3e90*/  @!P1 LOP3.LUT R4, R5, R4, RZ, 0x3c, !PT ;  /* 0x0000000405049212 */ /* 0x001fc800078e3cff */
[----:B------:R-:W-:Y:S01]  /*3ea0*/  @!P1 LOP3.LUT R5, R5, R4, RZ, 0x3c, !PT ;  /* 0x0000000405059212 */ /* 0x000fe200078e3cff */
[----:B------:R-:W-:-:S04]  /*3eb0*/  IMAD R17, R70, 0x7a, RZ ;  /* 0x0000007a46117824 */ /* 0x000fc800078e02ff */
[----:B------:R0:W2:Y:S01]  /*3ec0*/  @!P1 LDG.E.U16 R7, desc[UR20][R4.64] ;  /* 0x0000001404079981 */ /* 0x0000a2000c1e1500 */
[----:B------:R-:W-:Y:S01]  /*3ed0*/  LEA.HI.X.SX32 R39, R17, R3, 0x1, P0 ;  /* 0x0000000311277211 */ /* 0x000fe200000f0eff */
[----:B0-----:R-:W-:-:S04]  /*3ee0*/  @!P4 IMAD.MOV.U32 R4, RZ, RZ, R38 ;  /* 0x000000ffff04c224 */ /* 0x001fc800078e0026 */
[----:B------:R-:W-:-:S05]  /*3ef0*/  @!P4 IMAD.MOV.U32 R5, RZ, RZ, R39 ;  /* 0x000000ffff05c224 */ /* 0x000fca00078e0027 */
[----:B------:R0:W3:Y:S01]  /*3f00*/  @!P4 LDG.E.U16 R13, desc[UR20][R4.64] ;  /* 0x00000014040dc981 */ /* 0x0000e2000c1e1500 */
[----:B------:R-:W-:-:S03]  /*3f10*/  VIADD R10, R6, 0xffffff86 ;  /* 0xffffff86060a7836 */ /* 0x000fc60000000000 */
[----:B------:R-:W-:Y:S02]  /*3f20*/  STL [R1+0x764], R39 ;  /* 0x0007642701007387 */ /* 0x000fe40000100800 */
[----:B------:R-:W-:Y:S01]  /*3f30*/  ISETP.GE.U32.AND P3, PT, R10, 0x7fffff07, PT ;  /* 0x7fffff070a00780c */ /* 0x000fe20003f66070 */
        /* <DEDUP_REMOVED lines=65> */
[----:B---3--:R0:W-:Y:S01]  /*4350*/  STL [R1+0x100], R33 ;  /* 0x0001002101007387 */ /* 0x0081e20000100800 */
[----:B------:R-:W-:-:S03]  /*4360*/  VIADD R7, R6, 0xffffff8d ;  /* 0xffffff8d06077836 */ /* 0x000fc60000000000 */
[----:B------:R-:W-:Y:S01]  /*4370*/  @!P1 LOP3.LUT R5, R5, R4, RZ, 0x3c, !PT ;  /* 0x0000000405059212 */ /* 0x000fe200078e3cff */
[----:B------:R-:W-:Y:S04]  /*4380*/  STL [R1+0x740], R39 ;  /* 0x0007402701007387 */ /* 0x000fe80000100800 */
[----:B------:R-:W-:Y:S01]  /*4390*/  STL [R1+0x738], R38 ;  /* 0x0007382601007387 */ /* 0x000fe20000100800 */
[----:B------:R-:W-:-:S03]  /*43a0*/  ISETP.GE.U32.AND P4, PT, R7, 0x7fffff0e, PT ;  /* 0x7fffff0e0700780c */ /* 0x000fc60003f86070 */
[----:B------:R2:W-:Y:S01]  /*43b0*/  STL [R1+0x73c], R4 ;  /* 0x00073c0401007387 */ /* 0x0005e20000100800 */
[----:B0-----:R-:W-:Y:S01]  /*43c0*/  IMAD R33, R70, 0x74, RZ ;  /* 0x0000007446217824 */ /* 0x001fe200078e02ff */
[----:B------:R-:W-:Y:S02]  /*43d0*/  PRMT R7, RZ, 0x7610, R7 ;  /* 0x00007610ff077816 */ /* 0x000fe40000000007 */
[----:B--2---:R-:W-:-:S04]  /*43e0*/  @!P1 LOP3.LUT R4, R5, R4, RZ, 0x3c, !PT ;  /* 0x0000000405049212 */ /* 0x004fc800078e3cff */
[----:B------:R-:W-:Y:S02]  /*43f0*/  @!P1 LOP3.LUT R5, R5, R4, RZ, 0x3c, !PT ;  /* 0x0000000405059212 */ /* 0x000fe400078e3cff */
[----:B------:R-:W-:-:S03]  /*4400*/  LEA.HI.X.SX32 R39, R33, R3, 0x1, P0 ;  /* 0x0000000321277211 */ /* 0x000fc600000f0eff */
[----:B------:R0:W2:Y:S02]  /*4410*/  @!P1 LDG.E.U16 R7, desc[UR20][R4.64] ;  /* 0x0000001404079981 */ /* 0x0000a4000c1e1500 */
[----:B0-----:R-:W-:Y:S02]  /*4420*/  @!P5 IMAD.MOV.U32 R4, RZ, RZ, R38 ;  /* 0x000000ffff04d224 */ /* 0x001fe400078e0026 */
[----:B------:R-:W-:-:S05]  /*4430*/  @!P5 IMAD.MOV.U32 R5, RZ, RZ, R39 ;  /* 0x000000ffff05d224 */ /* 0x000fca00078e0027 */
[----:B------:R0:W3:Y:S01]  /*4440*/  @!P5 LDG.E.U16 R37, desc[UR20][R4.64] ;  /* 0x000000140425d981 */ /* 0x0000e2000c1e1500 */
[----:B------:R-:W-:-:S03]  /*4450*/  VIADD R10, R6, 0xffffff8c ;  /* 0xffffff8c060a7836 */ /* 0x000fc60000000000 */
[----:B------:R4:W-:Y:S02]  /*4460*/  STL [R1+0x734], R39 ;  /* 0x0007342701007387 */ /* 0x0009e40000100800 */
[----:B------:R-:W-:Y:S01]  /*4470*/  ISETP.GE.U32.AND P3, PT, R10, 0x7fffff0d, PT ;  /* 0x7fffff0d0a00780c */ /* 0x000fe20003f66070 */
[C---:B0-----:R-:W-:Y:S02]  /*4480*/  IMAD R5, R70.reuse, 0xe4, RZ ;  /* 0x000000e446057824 */ /* 0x041fe400078e02ff */
[C---:B------:R-:W-:Y:S02]  /*4490*/  IMAD R4, R70.reuse, 0x73, RZ ;  /* 0x0000007346047824 */ /* 0x040fe400078e02ff */
[C---:B----4-:R-:W-:Y:S01]  /*44a0*/  IMAD R39, R70.reuse, 0x72, RZ ;  /* 0x0000007246277824 */ /* 0x050fe200078e02ff */
[----:B------:R-:W-:Y:S01]  /*44b0*/  PRMT R35, RZ, 0x7610, R35 ;  /* 0x00007610ff237816 */ /* 0x000fe20000000023 */
[----:B--2---:R0:W-:Y:S02]  /*44c0*/  STL [R1+0xf4], R7 ;  /* 0x0000f40701007387 */ /* 0x0041e40000100800 */
[----:B0-----:R-:W-:-:S05]  /*44d0*/  IMAD R7, R70, 0xe6, RZ ;  /* 0x000000e646077824 */ /* 0x001fca00078e02ff */
[-C--:B------:R-:W-:Y:S01]  /*44e0*/  IADD3 R38, P5, PT, R7, R2.reuse, RZ ;  /* 0x0000000207267210 */ /* 0x080fe20007fbe0ff */
[----:B---3--:R0:W-:Y:S03]  /*44f0*/  STL [R1+0xf8], R37 ;  /* 0x0000f82501007387 */ /* 0x0081e60000100800 */
[----:B------:R-:W-:Y:S01]  /*4500*/  LEA.HI.X.SX32 R4, R4, R3, 0x1, P5 ;  /* 0x0000000304047211 */ /* 0x000fe200028f0eff */
[----:B------:R-:W-:Y:S01]  /*4510*/  VIADD R7, R6, 0xffffff8f ;  /* 0xffffff8f06077836 */ /* 0x000fe20000000000 */
[----:B0-----:R-:W-:Y:S01]  /*4520*/  IADD3 R37, P1, PT, R5, R2, RZ ;  /* 0x0000000205257210 */ /* 0x001fe20007f3e0ff */
[----:B------:R-:W-:Y:S01]  /*4530*/  IMAD.MOV.U32 R5, RZ, RZ, R38 ;  /* 0x000000ffff057224 */ /* 0x000fe200078e0026 */
[----:B------:R-:W-:Y:S04]  /*4540*/  STL [R1+0x730], R38 ;  /* 0x0007302601007387 */ /* 0x000fe80000100800 */
[----:B------:R-:W-:Y:S01]  /*4550*/  @!P3 LOP3.LUT R5, R5, R4, RZ, 0x3c, !PT ;  /* 0x000000040505b212 */ /* 0x000fe200078e3cff */
[----:B------:R-:W-:Y:S01]  /*4560*/  STL [R1+0x728], R37 ;  /* 0x0007282501007387 */ /* 0x000fe20000100800 */
[----:B------:R-:W-:-:S03]  /*4570*/  ISETP.GE.U32.AND P5, PT, R7, 0x7fffff10, PT ;  /* 0x7fffff100700780c */ /* 0x000fc60003fa6070 */
[----:B------:R0:W-:Y:S01]  /*4580*/  STL [R1+0x72c], R4 ;  /* 0x00072c0401007387 */ /* 0x0001e20000100800 */
[----:B------:R-:W-:Y:S02]  /*4590*/  PRMT R7, RZ, 0x7610, R7 ;  /* 0x00007610ff077816 */ /* 0x000fe40000000007 */
[----:B0-----:R-:W-:-:S04]  /*45a0*/  @!P3 LOP3.LUT R4, R5, R4, RZ, 0x3c, !PT ;  /* 0x000000040504b212 */ /* 0x001fc800078e3cff */
[----:B------:R-:W-:-:S05]  /*45b0*/  @!P3 LOP3.LUT R5, R5, R4, RZ, 0x3c, !PT ;  /* 0x000000040505b212 */ /* 0x000fca00078e3cff */
        /* <DEDUP_REMOVED lines=80> */
[----:B------:R-:W-:Y:S01]  /*4ac0*/  PRMT R7, RZ, 0x7610, R7 ;  /* 0x00007610ff077816 */ /* 0x000fe20000000007 */
[----:B0-----:R-:W-:Y:S01]  /*4ad0*/  IMAD R32, R70, 0x6c, RZ ;  /* 0x0000006c46207824 */ /* 0x001fe200078e02ff */
        /* <DEDUP_REMOVED lines=17> */
[----:B------:R-:W-:Y:S01]  /*4bf0*/  VIADD R7, R6, 0xffffff97 ;  /* 0xffffff9706077836 */ /* 0x000fe20000000000 */
[----:B---3--:R0:W-:Y:S02]  /*4c00*/  STL [R1+0xc8], R31 ;  /* 0x0000c81f01007387 */ /* 0x0081e40000100800 */
[-C--:B------:R-:W-:Y:S02]  /*4c10*/  LEA.HI.X.SX32 R5, R5, R3.reuse, 0x1, P5 ;  /* 0x0000000305057211 */ /* 0x080fe400028f0eff */
[----:B------:R-:W-:Y:S02]  /*4c20*/  ISETP.GE.U32.AND P5, PT, R7, 0x7fffff18, PT ;  /* 0x7fffff180700780c */ /* 0x000fe40003fa6070 */
[----:B------:R-:W-:Y:S02]  /*4c30*/  PRMT R7, RZ, 0x7610, R7 ;  /* 0x00007610ff077816 */ /* 0x000fe40000000007 */
[----:B0-----:R-:W-:Y:S01]  /*4c40*/  IADD3 R31, P3, PT, R4, R2, RZ ;  /* 0x00000002041f7210 */ /* 0x001fe20007f7e0ff */
[----:B------:R-:W-:Y:S01]  /*4c50*/  IMAD.MOV.U32 R4, RZ, RZ, R34 ;  /* 0x000000ffff047224 */ /* 0x000fe200078e0022 */
[----:B------:R0:W-:Y:S04]  /*4c60*/  STL [R1+0x6f0], R34 ;  /* 0x0006f02201007387 */ /* 0x0001e80000100800 */
[----:B------:R2:W3:Y:S01]  /*4c70*/  @!P0 LDG.E.U16 R7, desc[UR20][R4.64] ;  /* 0x0000001404078981 */ /* 0x0004e2000c1e1500 */
[----:B0-----:R-:W-:-:S03]  /*4c80*/  LEA.HI.X.SX32 R34, R37, R3, 0x1, P3 ;  /* 0x0000000325227211 */ /* 0x001fc600018f0eff */
[----:B------:R-:W-:Y:S01]  /*4c90*/  STL [R1+0x6e8], R31 ;  /* 0x0006e81f01007387 */ /* 0x000fe20000100800 */
[----:B--2---:R-:W-:-:S03]  /*4ca0*/  @!P4 IMAD.MOV.U32 R4, RZ, RZ, R31 ;  /* 0x000000ffff04c224 */ /* 0x004fc600078e001f */
[----:B------:R0:W-:Y:S02]  /*4cb0*/  STL [R1+0x6ec], R5 ;  /* 0x0006ec0501007387 */ /* 0x0001e40000100800 */
[----:B0-----:R-:W-:-:S05]  /*4cc0*/  @!P4 IMAD.MOV.U32 R5, RZ, RZ, R34 ;  /* 0x000000ffff05c224 */ /* 0x001fca00078e0022 */
[----:B------:R0:W2:Y:S01]  /*4cd0*/  @!P4 LDG.E.U16 R20, desc[UR20][R4.64] ;  /* 0x000000140414c981 */ /* 0x0000a2000c1e1500 */
[----:B------:R-:W-:-:S03]  /*4ce0*/  VIADD R10, R6, 0xffffff96 ;  /* 0xffffff96060a7836 */ /* 0x000fc60000000000 */
[----:B------:R-:W-:Y:S02]  /*4cf0*/  STL [R1+0x6e4], R34 ;  /* 0x0006e42201007387 */ /* 0x000fe40000100800 */
[----:B------:R-:W-:Y:S01]  /*4d00*/  ISETP.GE.U32.AND P1, PT, R10, 0x7fffff17, PT ;  /* 0x7fffff170a00780c */ /* 0x000fe20003f26070 */
[C---:B0-----:R-:W-:Y:S02]  /*4d10*/  IMAD R5, R70.reuse, 0x69, RZ ;  /* 0x0000006946057824 */ /* 0x041fe400078e02ff */
[----:B------:R-:W-:-:S05]  /*4d20*/  IMAD R4, R70, 0xd0, RZ ;  /* 0x000000d046047824 */ /* 0x000fca00078e02ff */
[----:B------:R-:W-:Y:S02]  /*4d30*/  IADD3 R31, P0, PT, R4, R2, RZ ;  /* 0x00000002041f7210 */ /* 0x000fe40007f1e0ff */
[----:B------:R-:W-:Y:S01]  /*4d40*/  PRMT R30, RZ, 0x7610, R30 ;  /* 0x00007610ff1e7816 */ /* 0x000fe2000000001e */
[----:B---3--:R0:W-:Y:S02]  /*4d50*/  STL [R1+0xbc], R7 ;  /* 0x0000bc0701007387 */ /* 0x0081e40000100800 */
[----:B0-----:R-:W-:-:S05]  /*4d60*/  IMAD R7, R70, 0xd2, RZ ;  /* 0x000000d246077824 */ /* 0x001fca00078e02ff */
[----:B------:R-:W-:Y:S01]  /*4d70*/  IADD3 R34, P4, PT, R7, R2, RZ ;  /* 0x0000000207227210 */ /* 0x000fe20007f9e0ff */
[----:B------:R-:W-:-:S03]  /*4d80*/  VIADD R7, R6, 0xffffff99 ;  /* 0xffffff9906077836 */ /* 0x000fc60000000000 */
[----:B------:R-:W-:Y:S02]  /*4d90*/  LEA.HI.X.SX32 R5, R5, R3, 0x1, P4 ;  /* 0x0000000305057211 */ /* 0x000fe400020f0eff */
[----:B------:R-:W-:Y:S01]  /*4da0*/  ISETP.GE.U32.AND P4, PT, R7, 0x7fffff1a, PT ;  /* 0x7fffff1a0700780c */ /* 0x000fe20003f86070 */
[----:B------:R-:W-:Y:S01]  /*4db0*/  IMAD.MOV.U32 R4, RZ, RZ, R34 ;  /* 0x000000ffff047224 */ /* 0x000fe200078e0022 */
[----:B------:R-:W-:Y:S01]  /*4dc0*/  PRMT R7, RZ, 0x7610, R7 ;  /* 0x00007610ff077816 */ /* 0x000fe20000000007 */
[----:B--2---:R0:W-:Y:S05]  /*4dd0*/  STL [R1+0xc0], R20 ;  /* 0x0000c01401007387 */ /* 0x0041ea0000100800 */
[----:B------:R2:W3:Y:S01]  /*4de0*/  @!P1 LDG.E.U16 R7, desc[UR20][R4.64] ;  /* 0x0000001404079981 */ /* 0x0004e2000c1e1500 */
[----:B0-----:R-:W-:-:S03]  /*4df0*/  IMAD R20, R70, 0x68, RZ ;  /* 0x0000006846147824 */ /* 0x001fc600078e02ff */
[----:B------:R0:W-:Y:S04]  /*4e00*/  STL [R1+0x6e0], R34 ;  /* 0x0006e02201007387 */ /* 0x0001e80000100800 */
[----:B------:R-:W-:Y:S01]  /*4e10*/  STL [R1+0x6d8], R31 ;  /* 0x0006d81f01007387 */ /* 0x000fe20000100800 */
[----:B--2---:R-:W-:Y:S01]  /*4e20*/  @!P5 IMAD.MOV.U32 R4, RZ, RZ, R31 ;  /* 0x000000ffff04d224 */ /* 0x004fe200078e001f */
[----:B0-----:R-:W-:Y:S02]  /*4e30*/  LEA.HI.X.SX32 R34, R20, R3, 0x1, P0 ;  /* 0x0000000314227211 */ /* 0x001fe400000f0eff */
[----:B------:R0:W-:Y:S03]  /*4e40*/  STL [R1+0x6dc], R5 ;  /* 0x0006dc0501007387 */ /* 0x0001e60000100800 */
[----:B0-----:R-:W-:-:S05]  /*4e50*/  @!P5 IMAD.MOV.U32 R5, RZ, RZ, R34 ;  /* 0x000000ffff05d224 */ /* 0x001fca00078e0022 */
[----:B------:R0:W2:Y:S01]  /*4e60*/  @!P5 LDG.E.U16 R30, desc[UR20][R4.64] ;  /* 0x00000014041ed981 */ /* 0x0000a2000c1e1500 */
[----:B------:R-:W-:-:S03]  /*4e70*/  VIADD R10, R6, 0xffffff98 ;  /* 0xffffff98060a7836 */ /* 0x000fc60000000000 */
[----:B------:R4:W-:Y:S02]  /*4e80*/  STL [R1+0x6d4], R34 ;  /* 0x0006d42201007387 */ /* 0x0009e40000100800 */
[----:B------:R-:W-:Y:S01]  /*4e90*/  ISETP.GE.U32.AND P3, PT, R10, 0x7fffff19, PT ;  /* 0x7fffff190a00780c */ /* 0x000fe20003f66070 */
[C---:B0-----:R-:W-:Y:S02]  /*4ea0*/  IMAD R5, R70.reuse, 0x67, RZ ;  /* 0x0000006746057824 */ /* 0x041fe400078e02ff */
[C---:B------:R-:W-:Y:S02]  /*4eb0*/  IMAD R4, R70.reuse, 0xcc, RZ ;  /* 0x000000cc46047824 */ /* 0x040fe400078e02ff */
[C---:B----4-:R-:W-:Y:S01]  /*4ec0*/  IMAD R34, R70.reuse, 0x66, RZ ;  /* 0x0000006646227824 */ /* 0x050fe200078e02ff */
[----:B------:R-:W-:Y:S01]  /*4ed0*/  PRMT R11, RZ, 0x7610, R11 ;  /* 0x00007610ff0b7816 */ /* 0x000fe2000000000b */
[----:B---3--:R0:W-:Y:S02]  /*4ee0*/  STL [R1+0xb0], R7 ;  /* 0x0000b00701007387 */ /* 0x0081e40000100800 */
[----:B0-----:R-:W-:-:S05]  /*4ef0*/  IMAD R7, R70, 0xce, RZ ;  /* 0x000000ce46077824 */ /* 0x001fca00078e02ff */
[----:B------:R-:W-:Y:S01]  /*4f00*/  IADD3 R31, P5, PT, R7, R2, RZ ;  /* 0x00000002071f7210 */ /* 0x000fe20007fbe0ff */
[----:B------:R-:W-:-:S03]  /*4f10*/  VIADD R7, R6, 0xffffff9b ;  /* 0xffffff9b06077836 */ /* 0x000fc60000000000 */
[-C--:B------:R-:W-:Y:S02]  /*4f20*/  LEA.HI.X.SX32 R5, R5, R3.reuse, 0x1, P5 ;  /* 0x0000000305057211 */ /* 0x080fe400028f0eff */
[----:B------:R-:W-:Y:S02]  /*4f30*/  ISETP.GE.U32.AND P5, PT, R7, 0x7fffff1c, PT ;  /* 0x7fffff1c0700780c */ /* 0x000fe40003fa6070 */
[----:B------:R-:W-:Y:S01]  /*4f40*/  PRMT R7, RZ, 0x7610, R7 ;  /* 0x00007610ff077816 */ /* 0x000fe20000000007 */
[----:B--2---:R0:W-:Y:S02]  /*4f50*/  STL [R1+0xb4], R30 ;  /* 0x0000b41e01007387 */ /* 0x0041e40000100800 */
        /* <DEDUP_REMOVED lines=25> */
[----:B--2---:R0:W-:Y:S04]  /*50f0*/  STL [R1+0xac], R11 ;  /* 0x0000ac0b01007387 */ /* 0x0041e80000100800 */
[----:B------:R2:W-:Y:S04]  /*5100*/  STL [R1+0x6c0], R31 ;  /* 0x0006c01f01007387 */ /* 0x0005e80000100800 */
[----:B------:R3:W4:Y:S01]  /*5110*/  @!P0 LDG.E.U16 R7, desc[UR20][R4.64] ;  /* 0x0000001404078981 */ /* 0x000722000c1e1500 */
[----:B0-----:R-:W-:-:S03]  /*5120*/  IMAD R11, R70, 0x64, RZ ;  /* 0x00000064460b7824 */ /* 0x001fc600078e02ff */
[----:B------:R-:W-:Y:S02]  /*5130*/  STL [R1+0x6b8], R30 ;  /* 0x0006b81e01007387 */ /* 0x000fe40000100800 */
[----:B--2---:R-:W-:Y:S02]  /*5140*/  LEA.HI.X.SX32 R31, R11, R3, 0x1, P3 ;  /* 0x000000030b1f7211 */ /* 0x004fe400018f0eff */
[----:B------:R0:W-:Y:S01]  /*5150*/  STL [R1+0x6bc], R5 ;  /* 0x0006bc0501007387 */ /* 0x0001e20000100800 */
[----:B---3--:R-:W-:Y:S02]  /*5160*/  @!P5 IMAD.MOV.U32 R4, RZ, RZ, R30 ;  /* 0x000000ffff04d224 */ /* 0x008fe400078e001e */
[----:B0-----:R-:W-:-:S05]  /*5170*/  @!P5 IMAD.MOV.U32 R5, RZ, RZ, R31 ;  /* 0x000000ffff05d224 */ /* 0x001fca00078e001f */
[----:B------:R0:W2:Y:S01]  /*5180*/  @!P5 LDG.E.U16 R29, desc[UR20][R4.64] ;  /* 0x00000014041dd981 */ /* 0x0000a2000c1e1500 */
[----:B------:R-:W-:-:S03]  /*5190*/  VIADD R10, R6, 0xffffff9c ;  /* 0xffffff9c060a7836 */ /* 0x000fc60000000000 */
[----:B------:R3:W-:Y:S02]  /*51a0*/  STL [R1+0x6b4], R31 ;  /* 0x0006b41f01007387 */ /* 0x0007e40000100800 */
[----:B------:R-:W-:Y:S01]  /*51b0*/  ISETP.GE.U32.AND P1, PT, R10, 0x7fffff1d, PT ;  /* 0x7fffff1d0a00780c */ /* 0x000fe20003f26070 */
[C---:B0-----:R-:W-:Y:S02]  /*51c0*/  IMAD R5, R70.reuse, 0x63, RZ ;  /* 0x0000006346057824 */ /* 0x041fe400078e02ff */
[C---:B------:R-:W-:Y:S02]  /*51d0*/  IMAD R4, R70.reuse, 0xc4, RZ ;  /* 0x000000c446047824 */ /* 0x040fe400078e02ff */
[C---:B---3--:R-:W-:Y:S01]  /*51e0*/  IMAD R31, R70.reuse, 0x62, RZ ;  /* 0x00000062461f7824 */ /* 0x048fe200078e02ff */
[----:B------:R-:W-:Y:S01]  /*51f0*/  PRMT R24, RZ, 0x7610, R24 ;  /* 0x00007610ff187816 */ /* 0x000fe20000000018 */
[----:B----4-:R0:W-:Y:S02]  /*5200*/  STL [R1+0xa0], R7 ;  /* 0x0000a00701007387 */ /* 0x0101e40000100800 */
[----:B0-----:R-:W-:-:S05]  /*5210*/  IMAD R7, R70, 0xc6, RZ ;  /* 0x000000c646077824 */ /* 0x001fca00078e02ff */
[----:B------:R-:W-:Y:S01]  /*5220*/  IADD3 R30, P5, PT, R7, R2, RZ ;  /* 0x00000002071e7210 */ /* 0x000fe20007fbe0ff */
[----:B------:R-:W-:-:S03]  /*5230*/  VIADD R7, R6, 0xffffff9f ;  /* 0xffffff9f06077836 */ /* 0x000fc60000000000 */
[----:B------:R-:W-:Y:S02]  /*5240*/  LEA.HI.X.SX32 R5, R5, R3, 0x1, P5 ;  /* 0x0000000305057211 */ /* 0x000fe400028f0eff */
[----:B------:R-:W-:Y:S01]  /*5250*/  ISETP.GE.U32.AND P5, PT, R7, 0x7fffff20, PT ;  /* 0x7fffff200700780c */ /* 0x000fe20003fa6070 */
[----:B--2---:R0:W-:Y:S01]  /*5260*/  STL [R1+0xa4], R29 ;  /* 0x0000a41d01007387 */ /* 0x0041e20000100800 */
[----:B------:R-:W-:-:S03]  /*5270*/  PRMT R7, RZ, 0x7610, R7 ;  /* 0x00007610ff077816 */ /* 0x000fc60000000007 */
[----:B------:R2:W-:Y:S01]  /*5280*/  STL [R1+0x6b0], R30 ;  /* 0x0006b01e01007387 */ /* 0x0005e20000100800 */
[----:B0-----:R-:W-:Y:S01]  /*5290*/  IADD3 R29, P0, PT, R4, R2, RZ ;  /* 0x00000002041d7210 */ /* 0x001fe20007f1e0ff */
[----:B------:R-:W-:-:S03]  /*52a0*/  IMAD.MOV.U32 R4, RZ, RZ, R30 ;  /* 0x000000ffff047224 */ /* 0x000fc600078e001e */
[----:B--2---:R-:W-:Y:S01]  /*52b0*/  LEA.HI.X.SX32 R30, R31, R3, 0x1, P0 ;  /* 0x000000031f1e7211 */ /* 0x004fe200000f0eff */
[----:B------:R-:W-:Y:S04]  /*52c0*/  STL [R1+0x6a8], R29 ;  /* 0x0006a81d01007387 */ /* 0x000fe80000100800 */
[----:B------:R0:W-:Y:S04]  /*52d0*/  STL [R1+0x6ac], R5 ;  /* 0x0006ac0501007387 */ /* 0x0001e80000100800 */
[----:B------:R2:W3:Y:S02]  /*52e0*/  @!P1 LDG.E.U16 R7, desc[UR20][R4.64] ;  /* 0x0000001404079981 */ /* 0x0004e4000c1e1500 */
[----:B--2---:R-:W-:-:S02]  /*52f0*/  @!P4 IMAD.MOV.U32 R4, RZ, RZ, R29 ;  /* 0x000000ffff04c224 */ /* 0x004fc400078e001d */
[----:B0-----:R-:W-:-:S05]  /*5300*/  @!P4 IMAD.MOV.U32 R5, RZ, RZ, R30 ;  /* 0x000000ffff05c224 */ /* 0x001fca00078e001e */
[----:B------:R0:W2:Y:S01]  /*5310*/  @!P4 LDG.E.U16 R24, desc[UR20][R4.64] ;  /* 0x000000140418c981 */ /* 0x0000a2000c1e1500 */
[----:B------:R-:W-:-:S03]  /*5320*/  VIADD R10, R6, 0xffffff9e ;  /* 0xffffff9e060a7836 */ /* 0x000fc60000000000 */
[----:B------:R-:W-:Y:S02]  /*5330*/  STL [R1+0x6a4], R30 ;  /* 0x0006a41e01007387 */ /* 0x000fe40000100800 */
[----:B------:R-:W-:Y:S01]  /*5340*/  ISETP.GE.U32.AND P3, PT, R10, 0x7fffff1f, PT ;  /* 0x7fffff1f0a00780c */ /* 0x000fe20003f66070 */
[C---:B0-----:R-:W-:Y:S02]  /*5350*/  IMAD R4, R70.reuse, 0xc0, RZ ;  /* 0x000000c046047824 */ /* 0x041fe400078e02ff */
[----:B------:R-:W-:Y:S01]  /*5360*/  IMAD R5, R70, 0x61, RZ ;  /* 0x0000006146057824 */ /* 0x000fe200078e02ff */
[----:B------:R-:W-:Y:S02]  /*5370*/  PRMT R153, RZ, 0x7610, R153 ;  /* 0x00007610ff997816 */ /* 0x000fe40000000099 */
[----:B------:R-:W-:Y:S02]  /*5380*/  IADD3 R29, P1, PT, R4, R2, RZ ;  /* 0x00000002041d7210 */ /* 0x000fe40007f3e0ff */
[----:B------:R-:W-:Y:S01]  /*5390*/  PRMT R28, RZ, 0x7610, R28 ;  /* 0x00007610ff1c7816 */ /* 0x000fe2000000001c */
[----:B---3--:R0:W-:Y:S02]  /*53a0*/  STL [R1+0x88], R7 ;  /* 0x0000880701007387 */ /* 0x0081e40000100800 */
[----:B0-----:R-:W-:-:S05]  /*53b0*/  IMAD R7, R70, 0xc2, RZ ;  /* 0x000000c246077824 */ /* 0x001fca00078e02ff */
[----:B------:R-:W-:Y:S01]  /*53c0*/  IADD3 R30, P4, PT, R7, R2, RZ ;  /* 0x00000002071e7210 */ /* 0x000fe20007f9e0ff */
[----:B--2---:R0:W-:Y:S03]  /*53d0*/  STL [R1+0x9c], R24 ;  /* 0x00009c1801007387 */ /* 0x0041e60000100800 */
[----:B------:R-:W-:Y:S01]  /*53e0*/  LEA.HI.X.SX32 R5, R5, R3, 0x1, P4 ;  /* 0x0000000305057211 */ /* 0x000fe200020f0eff */
[----:B------:R-:W-:Y:S01]  /*53f0*/  IMAD.MOV.U32 R4, RZ, RZ, R30 ;  /* 0x000000ffff047224 */ /* 0x000fe200078e001e */
[----:B------:R2:W-:Y:S01]  /*5400*/  STL [R1+0x6a0], R30 ;  /* 0x0006a01e01007387 */ /* 0x0005e20000100800 */
[----:B0-----:R-:W-:-:S03]  /*5410*/  IMAD R24, R70, 0x60, RZ ;  /* 0x0000006046187824 */ /* 0x001fc600078e02ff */
[----:B------:R-:W-:Y:S02]  /*5420*/  STL [R1+0x698], R29 ;  /* 0x0006981d01007387 */ /* 0x000fe40000100800 */
[----:B--2---:R-:W-:Y:S02]  /*5430*/  LEA.HI.X.SX32 R30, R24, R3, 0x1, P1 ;  /* 0x00000003181e7211 */ /* 0x004fe400008f0eff */
[----:B------:R0:W-:Y:S04]  /*5440*/  STL [R1+0x69c], R5 ;  /* 0x00069c0501007387 */ /* 0x0001e80000100800 */
[----:B------:R2:W3:Y:S02]  /*5450*/  @!P3 LDG.E.U16 R153, desc[UR20][R4.64] ;  /* 0x000000140499b981 */ /* 0x0004e4000c1e1500 */
[----:B--2---:R-:W-:-:S02]  /*5460*/  @!P5 IMAD.MOV.U32 R4, RZ, RZ, R29 ;  /* 0x000000ffff04d224 */ /* 0x004fc400078e001d */
[----:B0-----:R-:W-:-:S05]  /*5470*/  @!P5 IMAD.MOV.U32 R5, RZ, RZ, R30 ;  /* 0x000000ffff05d224 */ /* 0x001fca00078e001e */
[----:B------:R0:W2:Y:S01]  /*5480*/  @!P5 LDG.E.U16 R28, desc[UR20][R4.64] ;  /* 0x00000014041cd981 */ /* 0x0000a2000c1e1500 */
[C---:B------:R-:W-:Y:S02]  /*5490*/  VIADD R10, R6.reuse, 0xffffffa0 ;  /* 0xffffffa0060a7836 */ /* 0x040fe40000000000 */
[----:B------:R-:W-:-:S03]  /*54a0*/  VIADD R7, R6, 0xffffffa1 ;  /* 0xffffffa106077836 */ /* 0x000fc60000000000 */
[----:B------:R-:W-:Y:S02]  /*54b0*/  ISETP.GE.U32.AND P0, PT, R10, 0x7fffff21, PT ;  /* 0x7fffff210a00780c */ /* 0x000fe40003f06070 */
[----:B------:R-:W-:Y:S01]  /*54c0*/  ISETP.GE.U32.AND P4, PT, R7, 0x7fffff22, PT ;  /* 0x7fffff220700780c */ /* 0x000fe20003f86070 */
[C---:B------:R-:W-:Y:S01]  /*54d0*/  IMAD R7, R70.reuse, 0xbe, RZ ;  /* 0x000000be46077824 */ /* 0x040fe200078e02ff */
[----:B------:R4:W-:Y:S01]  /*54e0*/  STL [R1+0x694], R30 ;  /* 0x0006941e01007387 */ /* 0x0009e20000100800 */
[C---:B0-----:R-:W-:Y:S02]  /*54f0*/  IMAD R4, R70.reuse, 0xbc, RZ ;  /* 0x000000bc46047824 */ /* 0x041fe400078e02ff */
[C---:B------:R-:W-:Y:S01]  /*5500*/  IMAD R5, R70.reuse, 0x5f, RZ ;  /* 0x0000005f46057824 */ /* 0x040fe200078e02ff */
[----:B------:R-:W-:Y:S01]  /*5510*/  PRMT R132, RZ, 0x7610, R132 ;  /* 0x00007610ff847816 */ /* 0x000fe20000000084 */
[----:B----4-:R-:W-:Y:S01]  /*5520*/  IMAD R30, R70, 0x5e, RZ ;  /* 0x0000005e461e7824 */ /* 0x010fe200078e02ff */
[----:B------:R-:W-:Y:S01]  /*5530*/  PRMT R16, RZ, 0x7610, R16 ;  /* 0x00007610ff107816 */ /* 0x000fe20000000010 */
[----:B---3--:R0:W-:Y:S02]  /*5540*/  STL [R1+0x7c], R153 ;  /* 0x00007c9901007387 */ /* 0x0081e40000100800 */
[----:B0-----:R-:W-:-:S02]  /*5550*/  IADD3 R153, P5, PT, R7, R2, RZ ;  /* 0x0000000207997210 */ /* 0x001fc40007fbe0ff */
[----:B--2---:R0:W-:Y:S02]  /*5560*/  STL [R1+0x80], R28 ;  /* 0x0000801c01007387 */ /* 0x0041e40000100800 */
[----:B------:R-:W-:Y:S02]  /*5570*/  LEA.HI.X.SX32 R5, R5, R3, 0x1, P5 ;  /* 0x0000000305057211 */ /* 0x000fe400028f0eff */
[----:B------:R-:W-:Y:S01]  /*5580*/  STL [R1+0x690], R153 ;  /* 0x0006909901007387 */ /* 0x000fe20000100800 */
[----:B0-----:R-:W-:Y:S01]  /*5590*/  IADD3 R28, P3, PT, R4, R2, RZ ;  /* 0x00000002041c7210 */ /* 0x001fe20007f7e0ff */
[----:B------:R-:W-:-:S03]  /*55a0*/  @!P0 IMAD.MOV.U32 R4, RZ, RZ, R153 ;  /* 0x000000ffff048224 */ /* 0x000fc600078e0099 */
[----:B------:R-:W-:Y:S01]  /*55b0*/  LEA.HI.X.SX32 R29, R30, R3, 0x1, P3 ;  /* 0x000000031e1d7211 */ /* 0x000fe200018f0eff */
[----:B------:R-:W-:Y:S04]  /*55c0*/  STL [R1+0x688], R28 ;  /* 0x0006881c01007387 */ /* 0x000fe80000100800 */
[----:B------:R0:W-:Y:S04]  /*55d0*/  STL [R1+0x68c], R5 ;  /* 0x00068c0501007387 */ /* 0x0001e80000100800 */
[----:B------:R2:W3:Y:S02]  /*55e0*/  @!P0 LDG.E.U16 R132, desc[UR20][R4.64] ;  /* 0x0000001404848981 */ /* 0x0004e4000c1e1500 */
[----:B--2---:R-:W-:-:S02]  /*55f0*/  @!P4 IMAD.MOV.U32 R4, RZ, RZ, R28 ;  /* 0x000000ffff04c224 */ /* 0x004fc400078e001c */
[----:B0-----:R-:W-:-:S05]  /*5600*/  @!P4 IMAD.MOV.U32 R5, RZ, RZ, R29 ;  /* 0x000000ffff05c224 */ /* 0x001fca00078e001d */
[----:B------:R0:W2:Y:S01]  /*5610*/  @!P4 LDG.E.U16 R16, desc[UR20][R4.64] ;  /* 0x000000140410c981 */ /* 0x0000a2000c1e1500 */
[C---:B------:R-:W-:Y:S02]  /*5620*/  VIADD R7, R6.reuse, 0xffffffa3 ;  /* 0xffffffa306077836 */ /* 0x040fe40000000000 */
[----:B------:R-:W-:-:S03]  /*5630*/  VIADD R10, R6, 0xffffffa2 ;  /* 0xffffffa2060a7836 */ /* 0x000fc60000000000 */
[----:B------:R-:W-:Y:S01]  /*5640*/  ISETP.GE.U32.AND P5, PT, R7, 0x7fffff24, PT ;  /* 0x7fffff240700780c */ /* 0x000fe20003fa6070 */
[----:B------:R-:W-:Y:S01]  /*5650*/  IMAD R7, R70, 0xba, RZ ;  /* 0x000000ba46077824 */ /* 0x000fe200078e02ff */
[----:B------:R-:W-:Y:S01]  /*5660*/  ISETP.GE.U32.AND P1, PT, R10, 0x7fffff23, PT ;  /* 0x7fffff230a00780c */ /* 0x000fe20003f26070 */
[----:B------:R-:W-:Y:S01]  /*5670*/  STL [R1+0x684], R29 ;  /* 0x0006841d01007387 */ /* 0x000fe20000100800 */
[C---:B0-----:R-:W-:Y:S02]  /*5680*/  IMAD R5, R70.reuse, 0x5d, RZ ;  /* 0x0000005d46057824 */ /* 0x041fe400078e02ff */
[----:B------:R-:W-:Y:S01]  /*5690*/  IMAD R4, R70, 0xb8, RZ ;  /* 0x000000b846047824 */ /* 0x000fe200078e02ff */
[----:B------:R-:W-:-:S04]  /*56a0*/  PRMT R119, RZ, 0x7610, R119 ;  /* 0x00007610ff777816 */ /* 0x000fc80000000077 */
[-C--:B------:R-:W-:Y:S02]  /*56b0*/  IADD3 R28, P0, PT, R4, R2.reuse, RZ ;  /* 0x00000002041c7210 */ /* 0x080fe40007f1e0ff */
[----:B------:R-:W-:Y:S01]  /*56c0*/  PRMT R26, RZ, 0x7610, R26 ;  /* 0x00007610ff1a7816 */ /* 0x000fe2000000001a */
[----:B--2---:R-:W-:Y:S04]  /*56d0*/  STL [R1+0x78], R16 ;  /* 0x0000781001007387 */ /* 0x004fe80000100800 */
[----:B---3--:R0:W-:Y:S02]  /*56e0*/  STL [R1+0x74], R132 ;  /* 0x0000748401007387 */ /* 0x0081e40000100800 */
[----:B0-----:R-:W-:Y:S01]  /*56f0*/  IADD3 R132, P4, PT, R7, R2, RZ ;  /* 0x0000000207847210 */ /* 0x001fe20007f9e0ff */
[----:B------:R-:W-:-:S03]  /*5700*/  IMAD R16, R70, 0x5c, RZ ;  /* 0x0000005c46107824 */ /* 0x000fc600078e02ff */
[-C--:B------:R-:W-:Y:S01]  /*5710*/  LEA.HI.X.SX32 R153, R5, R3.reuse, 0x1, P4 ;  /* 0x0000000305997211 */ /* 0x080fe200020f0eff */
[----:B------:R-:W-:Y:S01]  /*5720*/  @!P1 IMAD.MOV.U32 R4, RZ, RZ, R132 ;  /* 0x000000ffff049224 */ /* 0x000fe200078e0084 */
[----:B------:R-:W-:-:S03]  /*5730*/  LEA.HI.X.SX32 R29, R16, R3, 0x1, P0 ;  /* 0x00000003101d7211 */ /* 0x000fc600000f0eff */
[----:B------:R-:W-:-:S05]  /*5740*/  @!P1 IMAD.MOV.U32 R5, RZ, RZ, R153 ;  /* 0x000000ffff059224 */ /* 0x000fca00078e0099 */
[----:B------:R0:W2:Y:S02]  /*5750*/  @!P1 LDG.E.U16 R119, desc[UR20][R4.64] ;  /* 0x0000001404779981 */ /* 0x0000a4000c1e1500 */
[----:B0-----:R-:W-:Y:S02]  /*5760*/  @!P5 IMAD.MOV.U32 R4, RZ, RZ, R28 ;  /* 0x000000ffff04d224 */ /* 0x001fe400078e001c */
[----:B------:R-:W-:-:S05]  /*5770*/  @!P5 IMAD.MOV.U32 R5, RZ, RZ, R29 ;  /* 0x000000ffff05d224 */ /* 0x000fca00078e001d */
[----:B------:R0:W3:Y:S01]  /*5780*/  @!P5 LDG.E.U16 R26, desc[UR20][R4.64] ;  /* 0x00000014041ad981 */ /* 0x0000e2000c1e1500 */
[C---:B------:R-:W-:Y:S02]  /*5790*/  VIADD R7, R6.reuse, 0xffffffa5 ;  /* 0xffffffa506077836 */ /* 0x040fe40000000000 */
[----:B------:R-:W-:Y:S01]  /*57a0*/  VIADD R10, R6, 0xffffffa4 ;  /* 0xffffffa4060a7836 */ /* 0x000fe20000000000 */
[----:B------:R-:W-:Y:S02]  /*57b0*/  STL [R1+0x680], R132 ;  /* 0x0006808401007387 */ /* 0x000fe40000100800 */
[----:B------:R-:W-:Y:S01]  /*57c0*/  ISETP.GE.U32.AND P4, PT, R7, 0x7fffff26, PT ;  /* 0x7fffff260700780c */ /* 0x000fe20003f86070 */
[----:B------:R-:W-:Y:S01]  /*57d0*/  IMAD R7, R70, 0xb6, RZ ;  /* 0x000000b646077824 */ /* 0x000fe200078e02ff */
[----:B------:R-:W-:Y:S01]  /*57e0*/  ISETP.GE.U32.AND P3, PT, R10, 0x7fffff25, PT ;  /* 0x7fffff250a00780c */ /* 0x000fe20003f66070 */
[----:B------:R-:W-:Y:S01]  /*57f0*/  STL [R1+0x678], R28 ;  /* 0x0006781c01007387 */ /* 0x000fe20000100800 */
[----:B0-----:R-:W-:-:S03]  /*5800*/  IMAD R5, R70, 0x5b, RZ ;  /* 0x0000005b46057824 */ /* 0x001fc600078e02ff */
[----:B------:R-:W-:Y:S01]  /*5810*/  STL [R1+0x67c], R153 ;  /* 0x00067c9901007387 */ /* 0x000fe20000100800 */
[----:B------:R-:W-:-:S03]  /*5820*/  IMAD R4, R70, 0xb4, RZ ;  /* 0x000000b446047824 */ /* 0x000fc600078e02ff */
[----:B------:R0:W-:Y:S01]  /*5830*/  STL [R1+0x674], R29 ;  /* 0x0006741d01007387 */ /* 0x0001e20000100800 */
[----:B------:R-:W-:Y:S01]  /*5840*/  PRMT R69, RZ, 0x7610, R69 ;  /* 0x00007610ff457816 */ /* 0x000fe20000000045 */
[----:B0-----:R-:W-:Y:S01]  /*5850*/  IMAD R29, R70, 0x5a, RZ ;  /* 0x0000005a461d7824 */ /* 0x001fe200078e02ff */
[----:B------:R-:W-:Y:S01]  /*5860*/  PRMT R23, RZ, 0x7610, R23 ;  /* 0x00007610ff177816 */ /* 0x000fe20000000017 */
[----:B--2---:R0:W-:Y:S02]  /*5870*/  STL [R1+0x6c], R119 ;  /* 0x00006c7701007387 */ /* 0x0041e40000100800 */
[----:B0-----:R-:W-:-:S04]  /*5880*/  IADD3 R119, P5, PT, R7, R2, RZ ;  /* 0x0000000207777210 */ /* 0x001fc80007fbe0ff */
[----:B------:R-:W-:Y:S01]  /*5890*/  LEA.HI.X.SX32 R132, R5, R3, 0x1, P5 ;  /* 0x0000000305847211 */ /* 0x000fe200028f0eff */
[----:B---3--:R0:W-:Y:S04]  /*58a0*/  STL [R1+0x70], R26 ;  /* 0x0000701a01007387 */ /* 0x0081e80000100800 */
[----:B------:R-:W-:Y:S01]  /*58b0*/  @!P3 IMAD.MOV.U32 R5, RZ, RZ, R132 ;  /* 0x000000ffff05b224 */ /* 0x000fe200078e0084 */
[----:B0-----:R-:W-:Y:S01]  /*58c0*/  IADD3 R26, P1, PT, R4, R2, RZ ;  /* 0x00000002041a7210 */ /* 0x001fe20007f3e0ff */
[----:B------:R-:W-:-:S03]  /*58d0*/  @!P3 IMAD.MOV.U32 R4, RZ, RZ, R119 ;  /* 0x000000ffff04b224 */ /* 0x000fc600078e0077 */
[----:B------:R-:W-:Y:S02]  /*58e0*/  LEA.HI.X.SX32 R28, R29, R3, 0x1, P1 ;  /* 0x000000031d1c7211 */ /* 0x000fe400008f0eff */
        /* <DEDUP_REMOVED lines=10> */
[----:B------:R4:W-:Y:S01]  /*5990*/  STL [R1+0x668], R26 ;  /* 0x0006681a01007387 */ /* 0x0009e20000100800 */
[----:B0-----:R-:W-:-:S03]  /*59a0*/  IMAD R5, R70, 0x59, RZ ;  /* 0x0000005946057824 */ /* 0x001fc600078e02ff */
[----:B------:R-:W-:Y:S01]  /*59b0*/  STL [R1+0x66c], R132 ;  /* 0x00066c8401007387 */ /* 0x000fe20000100800 */
[----:B------:R-:W-:-:S03]  /*59c0*/  IMAD R4, R70, 0xb0, RZ ;  /* 0x000000b046047824 */ /* 0x000fc600078e02ff */
[----:B------:R-:W-:Y:S01]  /*59d0*/  STL [R1+0x664], R28 ;  /* 0x0006641c01007387 */ /* 0x000fe20000100800 */
[----:B----4-:R-:W-:Y:S01]  /*59e0*/  IMAD R26, R70, 0x58, RZ ;  /* 0x00000058461a7824 */ /* 0x010fe200078e02ff */
[----:B------:R-:W-:Y:S02]  /*59f0*/  PRMT R68, RZ, 0x7610, R68 ;  /* 0x00007610ff447816 */ /* 0x000fe40000000044 */
        /* <DEDUP_REMOVED lines=70> */
[----:B------:R-:W-:Y:S01]  /*5e60*/  STL [R1+0x638], R19 ;  /* 0x0006381301007387 */ /* 0x000fe20000100800 */
[----:B------:R-:W-:-:S03]  /*5e70*/  ISETP.GE.U32.AND P0, PT, R10, 0x7fffff2d, PT ;  /* 0x7fffff2d0a00780c */ /* 0x000fc60003f06070 */
[----:B------:R-:W-:Y:S01]  /*5e80*/  STL [R1+0x63c], R68 ;  /* 0x00063c4401007387 */ /* 0x000fe20000100800 */
[----:B0-----:R-:W-:-:S03]  /*5e90*/  IMAD R5, R70, 0x53, RZ ;  /* 0x0000005346057824 */ /* 0x001fc600078e02ff */
[----:B------:R0:W-:Y:S01]  /*5ea0*/  STL [R1+0x634], R23 ;  /* 0x0006341701007387 */ /* 0x0001e20000100800 */
[C---:B------:R-:W-:Y:S01]  /*5eb0*/  IMAD R4, R70.reuse, 0xa4, RZ ;  /* 0x000000a446047824 */ /* 0x040fe200078e02ff */
[-C--:B0-----:R-:W-:Y:S01]  /*5ec0*/  IADD3 R23, P5, PT, R7, R2.reuse, RZ ;  /* 0x0000000207177210 */ /* 0x081fe20007fbe0ff */
[----:B------:R-:W-:Y:S01]  /*5ed0*/  IMAD R27, R70, 0x52, RZ ;  /* 0x00000052461b7824 */ /* 0x000fe200078e02ff */
[----:B------:R-:W-:Y:S02]  /*5ee0*/  PRMT R22, RZ, 0x7610, R22 ;  /* 0x00007610ff167816 */ /* 0x000fe40000000016 */
[----:B------:R-:W-:Y:S01]  /*5ef0*/  PRMT R14, RZ, 0x7610, R14 ;  /* 0x00007610ff0e7816 */ /* 0x000fe2000000000e */
[----:B---3--:R0:W-:Y:S04]  /*5f00*/  STL [R1+0x38], R15 ;  /* 0x0000380f01007387 */ /* 0x0081e80000100800 */
[----:B------:R-:W-:Y:S04]  /*5f10*/  STL [R1+0x630], R23 ;  /* 0x0006301701007387 */ /* 0x000fe80000100800 */
[----:B--2---:R2:W-:Y:S01]  /*5f20*/  STL [R1+0x34], R25 ;  /* 0x0000341901007387 */ /* 0x0045e20000100800 */
[----:B0-----:R-:W-:Y:S01]  /*5f30*/  IADD3 R15, P3, PT, R4, R2, RZ ;  /* 0x00000002040f7210 */ /* 0x001fe20007f7e0ff */
[----:B------:R-:W-:Y:S01]  /*5f40*/  @!P0 IMAD.MOV.U32 R4, RZ, RZ, R23 ;  /* 0x000000ffff048224 */ /* 0x000fe200078e0017 */
[----:B--2---:R-:W-:-:S02]  /*5f50*/  LEA.HI.X.SX32 R25, R5, R3, 0x1, P5 ;  /* 0x0000000305197211 */ /* 0x004fc400028f0eff */
[----:B------:R-:W-:-:S03]  /*5f60*/  LEA.HI.X.SX32 R19, R27, R3, 0x1, P3 ;  /* 0x000000031b137211 */ /* 0x000fc600018f0eff */
[----:B------:R-:W-:-:S05]  /*5f70*/  @!P0 IMAD.MOV.U32 R5, RZ, RZ, R25 ;  /* 0x000000ffff058224 */ /* 0x000fca00078e0019 */
[----:B------:R0:W2:Y:S02]  /*5f80*/  @!P0 LDG.E.U16 R22, desc[UR20][R4.64] ;  /* 0x0000001404168981 */ /* 0x0000a4000c1e1500 */
[----:B0-----:R-:W-:Y:S02]  /*5f90*/  @!P4 IMAD.MOV.U32 R4, RZ, RZ, R15 ;  /* 0x000000ffff04c224 */ /* 0x001fe400078e000f */
[----:B------:R-:W-:-:S05]  /*5fa0*/  @!P4 IMAD.MOV.U32 R5, RZ, RZ, R19 ;  /* 0x000000ffff05c224 */ /* 0x000fca00078e0013 */
[----:B------:R0:W3:Y:S01]  /*5fb0*/  @!P4 LDG.E.U16 R14, desc[UR20][R4.64] ;  /* 0x00000014040ec981 */ /* 0x0000e2000c1e1500 */
[C---:B------:R-:W-:Y:S02]  /*5fc0*/  VIADD R7, R6.reuse, 0xffffffaf ;  /* 0xffffffaf06077836 */ /* 0x040fe40000000000 */
[----:B------:R-:W-:-:S03]  /*5fd0*/  VIADD R10, R6, 0xffffffae ;  /* 0xffffffae060a7836 */ /* 0x000fc60000000000 */
        /* <DEDUP_REMOVED lines=8> */
[----:B------:R-:W-:Y:S02]  /*6060*/  PRMT R18, RZ, 0x7610, R18 ;  /* 0x00007610ff127816 */ /* 0x000fe40000000012 */
[----:B0-----:R-:W-:-:S04]  /*6070*/  IADD3 R19, P4, PT, R7, R2, RZ ;  /* 0x0000000207137210 */ /* 0x001fc80007f9e0ff */
[----:B------:R-:W-:-:S05]  /*6080*/  LEA.HI.X.SX32 R23, R5, R3, 0x1, P4 ;  /* 0x0000000305177211 */ /* 0x000fca00020f0eff */
[----:B------:R-:W-:Y:S01]  /*6090*/  @!P1 IMAD.MOV.U32 R5, RZ, RZ, R23 ;  /* 0x000000ffff059224 */ /* 0x000fe200078e0017 */
[----:B------:R-:W-:Y:S01]  /*60a0*/  PRMT R12, RZ, 0x7610, R12 ;  /* 0x00007610ff0c7816 */ /* 0x000fe2000000000c */
[----:B--2---:R0:W-:Y:S02]  /*60b0*/  STL [R1+0x20], R22 ;  /* 0x0000201601007387 */ /* 0x0041e40000100800 */
[----:B0-----:R-:W-:Y:S02]  /*60c0*/  IMAD R22, R70, 0x50, RZ ;  /* 0x0000005046167824 */ /* 0x001fe400078e02ff */
[----:B---3--:R0:W-:Y:S02]  /*60d0*/  STL [R1+0x24], R14 ;  /* 0x0000240e01007387 */ /* 0x0081e40000100800 */
        /* <DEDUP_REMOVED lines=18> */
[----:B0-----:R-:W-:Y:S01]  /*6200*/  IADD3 R15, P5, PT, R7, R2, RZ ;  /* 0x00000002070f7210 */ /* 0x001fe20007fbe0ff */
[----:B------:R-:W-:Y:S01]  /*6210*/  IMAD R25, R70, 0x4e, RZ ;  /* 0x0000004e46197824 */ /* 0x000fe200078e02ff */
[----:B------:R-:W-:Y:S01]  /*6220*/  PRMT R164, RZ, 0x7610, R164 ;  /* 0x00007610ffa47816 */ /* 0x000fe200000000a4 */
[C---:B------:R-:W-:Y:S01]  /*6230*/  VIADD R7, R6.reuse, 0xffffffb3 ;  /* 0xffffffb306077836 */ /* 0x040fe20000000000 */
[----:B------:R-:W-:Y:S01]  /*6240*/  PRMT R165, RZ, 0x7610, R165 ;  /* 0x00007610ffa57816 */ /* 0x000fe200000000a5 */
[----:B------:R-:W-:-:S05]  /*6250*/  VIADD R10, R6, 0xffffffb2 ;  /* 0xffffffb2060a7836 */ /* 0x000fca0000000000 */
[----:B------:R-:W-:Y:S02]  /*6260*/  ISETP.GE.U32.AND P0, PT, R10, 0x7fffff33, PT ;  /* 0x7fffff330a00780c */ /* 0x000fe40003f06070 */
[----:B------:R-:W-:Y:S01]  /*6270*/  PRMT R162, RZ, 0x7610, R162 ;  /* 0x00007610ffa27816 */ /* 0x000fe200000000a2 */
[----:B------:R-:W-:Y:S01]  /*6280*/  VIADD R10, R6, 0xffffffb4 ;  /* 0xffffffb4060a7836 */ /* 0x000fe20000000000 */
[----:B------:R-:W-:Y:S01]  /*6290*/  PRMT R163, RZ, 0x7610, R163 ;  /* 0x00007610ffa37816 */ /* 0x000fe200000000a3 */
[----:B------:R-:W-:Y:S01]  /*62a0*/  IMAD R23, R70, 0x4a, RZ ;  /* 0x0000004a46177824 */ /* 0x000fe200078e02ff */
[----:B------:R-:W-:Y:S02]  /*62b0*/  PRMT R160, RZ, 0x7610, R160 ;  /* 0x00007610ffa07816 */ /* 0x000fe400000000a0 */
[----:B------:R-:W-:Y:S02]  /*62c0*/  PRMT R161, RZ, 0x7610, R161 ;  /* 0x00007610ffa17816 */ /* 0x000fe400000000a1 */
[----:B------:R-:W-:-:S02]  /*62d0*/  PRMT R158, RZ, 0x7610, R158 ;  /* 0x00007610ff9e7816 */ /* 0x000fc4000000009e */
[----:B------:R-:W-:Y:S02]  /*62e0*/  PRMT R159, RZ, 0x7610, R159 ;  /* 0x00007610ff9f7816 */ /* 0x000fe4000000009f */
[----:B------:R-:W-:Y:S02]  /*62f0*/  PRMT R148, RZ, 0x7610, R148 ;  /* 0x00007610ff947816 */ /* 0x000fe40000000094 */
[----:B------:R-:W-:Y:S02]  /*6300*/  PRMT R157, RZ, 0x7610, R157 ;  /* 0x00007610ff9d7816 */ /* 0x000fe4000000009d */
        /* <DEDUP_REMOVED lines=9> */
[----:B------:R-:W-:Y:S01]  /*63a0*/  PRMT R66, RZ, 0x7610, R66 ;  /* 0x00007610ff427816 */ /* 0x000fe20000000042 */
[----:B---3--:R0:W-:Y:S04]  /*63b0*/  STL [R1+0x1c], R12 ;  /* 0x00001c0c01007387 */ /* 0x0081e80000100800 */
[----:B------:R-:W-:Y:S04]  /*63c0*/  STL [R1+0x610], R15 ;  /* 0x0006100f01007387 */ /* 0x000fe80000100800 */
[----:B--2---:R2:W-:Y:S01]  /*63d0*/  STL [R1], R18 ;  /* 0x0000001201007387 */ /* 0x0045e20000100800 */
[----:B0-----:R-:W-:Y:S01]  /*63e0*/  IADD3 R12, P1, PT, R4, R2, RZ ;  /* 0x00000002040c7210 */ /* 0x001fe20007f3e0ff */
[----:B------:R-:W-:Y:S01]  /*63f0*/  @!P3 IMAD.MOV.U32 R4, RZ, RZ, R15 ;  /* 0x000000ffff04b224 */ /* 0x000fe200078e000f */
[----:B--2---:R-:W-:-:S02]  /*6400*/  LEA.HI.X.SX32 R18, R5, R3, 0x1, P5 ;  /* 0x0000000305127211 */ /* 0x004fc400028f0eff */
[----:B------:R-:W-:-:S03]  /*6410*/  LEA.HI.X.SX32 R14, R25, R3, 0x1, P1 ;  /* 0x00000003190e7211 */ /* 0x000fc600008f0eff */
[----:B------:R-:W-:Y:S01]  /*6420*/  @!P3 IMAD.MOV.U32 R5, RZ, RZ, R18 ;  /* 0x000000ffff05b224 */ /* 0x000fe200078e0012 */
[----:B------:R-:W-:Y:S01]  /*6430*/  ISETP.GE.U32.AND P5, PT, R7, 0x7fffff34, PT ;  /* 0x7fffff340700780c */ /* 0x000fe20003fa6070 */
[----:B------:R-:W-:-:S03]  /*6440*/  IMAD R7, R70, 0x9a, RZ ;  /* 0x0000009a46077824 */ /* 0x000fc600078e02ff */
[----:B------:R0:W5:Y:S02]  /*6450*/  @!P3 LDG.E.U16 R164, desc[UR20][R4.64] ;  /* 0x0000001404a4b981 */ /* 0x000164000c1e1500 */
[----:B0-----:R-:W-:Y:S02]  /*6460*/  @!P4 IMAD.MOV.U32 R4, RZ, RZ, R12 ;  /* 0x000000ffff04c224 */ /* 0x001fe400078e000c */
[----:B------:R-:W-:-:S05]  /*6470*/  @!P4 IMAD.MOV.U32 R5, RZ, RZ, R14 ;  /* 0x000000ffff05c224 */ /* 0x000fca00078e000e */
[----:B------:R0:W5:Y:S01]  /*6480*/  @!P4 LDG.E.U16 R165, desc[UR20][R4.64] ;  /* 0x0000001404a5c981 */ /* 0x000162000c1e1500 */
[----:B------:R-:W-:-:S03]  /*6490*/  IADD3 R15, P4, PT, R7, R2, RZ ;  /* 0x00000002070f7210 */ /* 0x000fc60007f9e0ff */
[----:B------:R2:W-:Y:S01]  /*64a0*/  STL [R1+0x608], R12 ;  /* 0x0006080c01007387 */ /* 0x0005e20000100800 */
[C---:B0-----:R-:W-:Y:S02]  /*64b0*/  IMAD R5, R70.reuse, 0x4d, RZ ;  /* 0x0000004d46057824 */ /* 0x041fe400078e02ff */
[----:B------:R-:W-:Y:S01]  /*64c0*/  IMAD R4, R70, 0x98, RZ ;  /* 0x0000009846047824 */ /* 0x000fe200078e02ff */
[----:B------:R0:W-:Y:S02]  /*64d0*/  STL [R1+0x60c], R18 ;  /* 0x00060c1201007387 */ /* 0x0001e40000100800 */
[----:B------:R-:W-:Y:S02]  /*64e0*/  LEA.HI.X.SX32 R19, R5, R3, 0x1, P4 ;  /* 0x0000000305137211 */ /* 0x000fe400020f0eff */
[----:B--2---:R-:W-:Y:S01]  /*64f0*/  IADD3 R12, P3, PT, R4, R2, RZ ;  /* 0x00000002040c7210 */ /* 0x004fe20007f7e0ff */
[----:B------:R2:W-:Y:S01]  /*6500*/  STL [R1+0x604], R14 ;  /* 0x0006040e01007387 */ /* 0x0005e20000100800 */
[----:B------:R-:W-:-:S02]  /*6510*/  @!P0 IMAD.MOV.U32 R4, RZ, RZ, R15 ;  /* 0x000000ffff048224 */ /* 0x000fc400078e000f */
[----:B0-----:R-:W-:Y:S02]  /*6520*/  IMAD R18, R70, 0x4c, RZ ;  /* 0x0000004c46127824 */ /* 0x001fe400078e02ff */
[----:B------:R-:W-:Y:S02]  /*6530*/  @!P0 IMAD.MOV.U32 R5, RZ, RZ, R19 ;  /* 0x000000ffff058224 */ /* 0x000fe400078e0013 */
[----:B------:R-:W-:Y:S01]  /*6540*/  VIADD R7, R6, 0xffffffb5 ;  /* 0xffffffb506077836 */ /* 0x000fe20000000000 */
[----:B--2---:R-:W-:Y:S02]  /*6550*/  LEA.HI.X.SX32 R14, R18, R3, 0x1, P3 ;  /* 0x00000003120e7211 */ /* 0x004fe400018f0eff */
[----:B------:R0:W5:Y:S02]  /*6560*/  @!P0 LDG.E.U16 R162, desc[UR20][R4.64] ;  /* 0x0000001404a28981 */ /* 0x000164000c1e1500 */
[----:B------:R-:W-:Y:S01]  /*6570*/  ISETP.GE.U32.AND P4, PT, R7, 0x7fffff36, PT ;  /* 0x7fffff360700780c */ /* 0x000fe20003f86070 */
[----:B------:R-:W-:Y:S01]  /*6580*/  IMAD R7, R70, 0x96, RZ ;  /* 0x0000009646077824 */ /* 0x000fe200078e02ff */
[----:B------:R-:W-:Y:S01]  /*6590*/  ISETP.GE.U32.AND P1, PT, R10, 0x7fffff35, PT ;  /* 0x7fffff350a00780c */ /* 0x000fe20003f26070 */
[----:B0-----:R-:W-:-:S02]  /*65a0*/  @!P5 IMAD.MOV.U32 R4, RZ, RZ, R12 ;  /* 0x000000ffff04d224 */ /* 0x001fc400078e000c */
[----:B------:R-:W-:Y:S01]  /*65b0*/  @!P5 IMAD.MOV.U32 R5, RZ, RZ, R14 ;  /* 0x000000ffff05d224 */ /* 0x000fe200078e000e */
[----:B------:R0:W-:Y:S04]  /*65c0*/  STL [R1+0x600], R15 ;  /* 0x0006000f01007387 */ /* 0x0001e80000100800 */
[----:B------:R2:W5:Y:S04]  /*65d0*/  @!P5 LDG.E.U16 R163, desc[UR20][R4.64] ;  /* 0x0000001404a3d981 */ /* 0x000568000c1e1500 */
[----:B------:R3:W-:Y:S01]  /*65e0*/  STL [R1+0x5f8], R12 ;  /* 0x0005f80c01007387 */ /* 0x0007e20000100800 */
[----:B0-----:R-:W-:Y:S01]  /*65f0*/  IADD3 R15, P5, PT, R7, R2, RZ ;  /* 0x00000002070f7210 */ /* 0x001fe20007fbe0ff */
[----:B--2---:R-:W-:-:S02]  /*6600*/  IMAD R5, R70, 0x4b, RZ ;  /* 0x0000004b46057824 */ /* 0x004fc400078e02ff */
[----:B------:R-:W-:Y:S01]  /*6610*/  IMAD R4, R70, 0x94, RZ ;  /* 0x0000009446047824 */ /* 0x000fe200078e02ff */
[----:B------:R0:W-:Y:S04]  /*6620*/  STL [R1+0x5fc], R19 ;  /* 0x0005fc1301007387 */ /* 0x0001e80000100800 */
[----:B---3--:R-:W-:Y:S01]  /*6630*/  IADD3 R12, P0, PT, R4, R2, RZ ;  /* 0x00000002040c7210 */ /* 0x008fe20007f1e0ff */
[----:B------:R2:W-:Y:S01]  /*6640*/  STL [R1+0x5f4], R14 ;  /* 0x0005f40e01007387 */ /* 0x0005e20000100800 */
[----:B0-----:R-:W-:Y:S01]  /*6650*/  LEA.HI.X.SX32 R19, R5, R3, 0x1, P5 ;  /* 0x0000000305137211 */ /* 0x001fe200028f0eff */
[----:B------:R-:W-:Y:S02]  /*6660*/  @!P1 IMAD.MOV.U32 R4, RZ, RZ, R15 ;  /* 0x000000ffff049224 */ /* 0x000fe400078e000f */
[----:B------:R-:W-:-:S02]  /*6670*/  VIADD R7, R6, 0xffffffb7 ;  /* 0xffffffb706077836 */ /* 0x000fc40000000000 */
[----:B------:R-:W-:Y:S01]  /*6680*/  @!P1 IMAD.MOV.U32 R5, RZ, RZ, R19 ;  /* 0x000000ffff059224 */ /* 0x000fe200078e0013 */
[----:B--2---:R-:W-:Y:S01]  /*6690*/  LEA.HI.X.SX32 R14, R23, R3, 0x1, P0 ;  /* 0x00000003170e7211 */ /* 0x004fe200000f0eff */
[----:B------:R-:W-:Y:S01]  /*66a0*/  VIADD R10, R6, 0xffffffb6 ;  /* 0xffffffb6060a7836 */ /* 0x000fe20000000000 */
[----:B------:R-:W-:Y:S02]  /*66b0*/  ISETP.GE.U32.AND P5, PT, R7, 0x7fffff38, PT ;  /* 0x7fffff380700780c */ /* 0x000fe40003fa6070 */
[----:B------:R0:W5:Y:S01]  /*66c0*/  @!P1 LDG.E.U16 R160, desc[UR20][R4.64] ;  /* 0x0000001404a09981 */ /* 0x000162000c1e1500 */
[----:B------:R-:W-:Y:S01]  /*66d0*/  IMAD R7, R70, 0x92, RZ ;  /* 0x0000009246077824 */ /* 0x000fe200078e02ff */
[----:B------:R-:W-:Y:S02]  /*66e0*/  ISETP.GE.U32.AND P3, PT, R10, 0x7fffff37, PT ;  /* 0x7fffff370a00780c */ /* 0x000fe40003f66070 */
[----:B------:R-:W-:Y:S01]  /*66f0*/  STL [R1+0x5f0], R15 ;  /* 0x0005f00f01007387 */ /* 0x000fe20000100800 */
[----:B0-----:R-:W-:-:S02]  /*6700*/  @!P4 IMAD.MOV.U32 R4, RZ, RZ, R12 ;  /* 0x000000ffff04c224 */ /* 0x001fc400078e000c */
[----:B------:R-:W-:Y:S01]  /*6710*/  @!P4 IMAD.MOV.U32 R5, RZ, RZ, R14 ;  /* 0x000000ffff05c224 */ /* 0x000fe200078e000e */
[----:B------:R-:W-:Y:S04]  /*6720*/  STL [R1+0x5e8], R12 ;  /* 0x0005e80c01007387 */ /* 0x000fe80000100800 */
[----:B------:R0:W5:Y:S04]  /*6730*/  @!P4 LDG.E.U16 R161, desc[UR20][R4.64] ;  /* 0x0000001404a1c981 */ /* 0x000168000c1e1500 */
[----:B------:R2:W-:Y:S01]  /*6740*/  STL [R1+0x5ec], R19 ;  /* 0x0005ec1301007387 */ /* 0x0005e20000100800 */
[----:B0-----:R-:W-:-:S02]  /*6750*/  IMAD R5, R70, 0x49, RZ ;  /* 0x0000004946057824 */ /* 0x001fc400078e02ff */
[----:B------:R-:W-:Y:S01]  /*6760*/  IMAD R4, R70, 0x90, RZ ;  /* 0x0000009046047824 */ /* 0x000fe200078e02ff */
[-C--:B--2---:R-:W-:Y:S01]  /*6770*/  IADD3 R19, P4, PT, R7, R2.reuse, RZ ;  /* 0x0000000207137210 */ /* 0x084fe20007f9e0ff */
[----:B------:R0:W-:Y:S03]  /*6780*/  STL [R1+0x5e4], R14 ;  /* 0x0005e40e01007387 */ /* 0x0001e60000100800 */
[----:B------:R-:W-:Y:S02]  /*6790*/  LEA.HI.X.SX32 R68, R5, R3, 0x1, P4 ;  /* 0x0000000305447211 */ /* 0x000fe400020f0eff */
[----:B------:R-:W-:Y:S01]  /*67a0*/  IADD3 R12, P1, PT, R4, R2, RZ ;  /* 0x00000002040c7210 */ /* 0x000fe20007f3e0ff */
[----:B------:R-:W-:Y:S02]  /*67b0*/  @!P3 IMAD.MOV.U32 R4, RZ, RZ, R19 ;  /* 0x000000ffff04b224 */ /* 0x000fe400078e0013 */
[----:B0-----:R-:W-:-:S02]  /*67c0*/  IMAD R14, R70, 0x48, RZ ;  /* 0x00000048460e7824 */ /* 0x001fc400078e02ff */
[----:B------:R-:W-:Y:S02]  /*67d0*/  @!P3 IMAD.MOV.U32 R5, RZ, RZ, R68 ;  /* 0x000000ffff05b224 */ /* 0x000fe400078e0044 */
[----:B------:R-:W-:Y:S01]  /*67e0*/  VIADD R7, R6, 0xffffffb9 ;  /* 0xffffffb906077836 */ /* 0x000fe20000000000 */
[----:B------:R-:W-:Y:S01]  /*67f0*/  LEA.HI.X.SX32 R15, R14, R3, 0x1, P1 ;  /* 0x000000030e0f7211 */ /* 0x000fe200008f0eff */
[----:B------:R-:W-:Y:S01]  /*6800*/  VIADD R10, R6, 0xffffffb8 ;  /* 0xffffffb8060a7836 */ /* 0x000fe20000000000 */
[----:B------:R0:W5:Y:S02]  /*6810*/  @!P3 LDG.E.U16 R158, desc[UR20][R4.64] ;  /* 0x00000014049eb981 */ /* 0x000164000c1e1500 */
[----:B------:R-:W-:Y:S01]  /*6820*/  ISETP.GE.U32.AND P4, PT, R7, 0x7fffff3a, PT ;  /* 0x7fffff3a0700780c */ /* 0x000fe20003f86070 */
[----:B------:R-:W-:Y:S01]  /*6830*/  IMAD R7, R70, 0x8e, RZ ;  /* 0x0000008e46077824 */ /* 0x000fe200078e02ff */
[----:B------:R-:W-:Y:S01]  /*6840*/  ISETP.GE.U32.AND P0, PT, R10, 0x7fffff39, PT ;  /* 0x7fffff390a00780c */ /* 0x000fe20003f06070 */
[----:B------:R-:W-:Y:S01]  /*6850*/  STL [R1+0x5e0], R19 ;  /* 0x0005e01301007387 */ /* 0x000fe20000100800 */
[----:B0-----:R-:W-:-:S02]  /*6860*/  @!P5 IMAD.MOV.U32 R4, RZ, RZ, R12 ;  /* 0x000000ffff04d224 */ /* 0x001fc400078e000c */
[----:B------:R-:W-:Y:S01]  /*6870*/  @!P5 IMAD.MOV.U32 R5, RZ, RZ, R15 ;  /* 0x000000ffff05d224 */ /* 0x000fe200078e000f */
[----:B------:R-:W-:Y:S04]  /*6880*/  STL [R1+0x5d8], R12 ;  /* 0x0005d80c01007387 */ /* 0x000fe80000100800 */
[----:B------:R0:W5:Y:S04]  /*6890*/  @!P5 LDG.E.U16 R159, desc[UR20][R4.64] ;  /* 0x00000014049fd981 */ /* 0x000168000c1e1500 */
[----:B------:R2:W-:Y:S01]  /*68a0*/  STL [R1+0x5dc], R68 ;  /* 0x0005dc4401007387 */ /* 0x0005e20000100800 */
[----:B0-----:R-:W-:-:S02]  /*68b0*/  IMAD R5, R70, 0x47, RZ ;  /* 0x0000004746057824 */ /* 0x001fc400078e02ff */
[C---:B------:R-:W-:Y:S01]  /*68c0*/  IMAD R4, R70.reuse, 0x8c, RZ ;  /* 0x0000008c46047824 */ /* 0x040fe200078e02ff */
[----:B--2---:R-:W-:Y:S01]  /*68d0*/  IADD3 R68, P5, PT, R7, R2, RZ ;  /* 0x0000000207447210 */ /* 0x004fe20007fbe0ff */
[----:B------:R-:W-:-:S03]  /*68e0*/  IMAD R19, R70, 0x46, RZ ;  /* 0x0000004646137824 */ /* 0x000fc600078e02ff */
[-C--:B------:R-:W-:Y:S02]  /*68f0*/  LEA.HI.X.SX32 R69, R5, R3.reuse, 0x1, P5 ;  /* 0x0000000305457211 */ /* 0x080fe400028f0eff */
[----:B------:R-:W-:Y:S01]  /*6900*/  IADD3 R12, P3, PT, R4, R2, RZ ;  /* 0x00000002040c7210 */ /* 0x000fe20007f7e0ff */
[----:B------:R0:W-:Y:S01]  /*6910*/  STL [R1+0x5d4], R15 ;  /* 0x0005d40f01007387 */ /* 0x0001e20000100800 */
[----:B------:R-:W-:Y:S02]  /*6920*/  @!P0 IMAD.MOV.U32 R4, RZ, RZ, R68 ;  /* 0x000000ffff048224 */ /* 0x000fe400078e0044 */
[----:B------:R-:W-:Y:S02]  /*6930*/  @!P0 IMAD.MOV.U32 R5, RZ, RZ, R69 ;  /* 0x000000ffff058224 */ /* 0x000fe400078e0045 */
[C---:B------:R-:W-:Y:S02]  /*6940*/  VIADD R7, R6.reuse, 0xffffffbb ;  /* 0xffffffbb06077836 */ /* 0x040fe40000000000 */
[----:B------:R-:W-:Y:S01]  /*6950*/  VIADD R10, R6, 0xffffffba ;  /* 0xffffffba060a7836 */ /* 0x000fe20000000000 */
[----:B------:R2:W5:Y:S01]  /*6960*/  @!P0 LDG.E.U16 R148, desc[UR20][R4.64] ;  /* 0x0000001404948981 */ /* 0x000562000c1e1500 */
[----:B0-----:R-:W-:-:S02]  /*6970*/  LEA.HI.X.SX32 R15, R19, R3, 0x1, P3 ;  /* 0x00000003130f7211 */ /* 0x001fc400018f0eff */
[----:B------:R-:W-:Y:S01]  /*6980*/  ISETP.GE.U32.AND P5, PT, R7, 0x7fffff3c, PT ;  /* 0x7fffff3c0700780c */ /* 0x000fe20003fa6070 */
[----:B------:R-:W-:Y:S01]  /*6990*/  IMAD R7, R70, 0x8a, RZ ;  /* 0x0000008a46077824 */ /* 0x000fe200078e02ff */
[----:B------:R-:W-:Y:S01]  /*69a0*/  ISETP.GE.U32.AND P1, PT, R10, 0x7fffff3b, PT ;  /* 0x7fffff3b0a00780c */ /* 0x000fe20003f26070 */
[----:B--2---:R-:W-:Y:S02]  /*69b0*/  @!P4 IMAD.MOV.U32 R4, RZ, RZ, R12 ;  /* 0x000000ffff04c224 */ /* 0x004fe400078e000c */
[----:B------:R-:W-:Y:S01]  /*69c0*/  @!P4 IMAD.MOV.U32 R5, RZ, RZ, R15 ;  /* 0x000000ffff05c224 */ /* 0x000fe200078e000f */
[----:B------:R-:W-:Y:S01]  /*69d0*/  STL [R1+0x5d0], R68 ;  /* 0x0005d04401007387 */ /* 0x000fe20000100800 */
[----:B------:R-:W-:-:S03]  /*69e0*/  VIADD R10, R6, 0xffffffbc ;  /* 0xffffffbc060a7836 */ /* 0x000fc60000000000 */
[----:B------:R-:W-:Y:S04]  /*69f0*/  STL [R1+0x5c8], R12 ;  /* 0x0005c80c01007387 */ /* 0x000fe80000100800 */
[----:B------:R0:W5:Y:S04]  /*6a00*/  @!P4 LDG.E.U16 R157, desc[UR20][R4.64] ;  /* 0x00000014049dc981 */ /* 0x000168000c1e1500 */
[----:B------:R2:W-:Y:S01]  /*6a10*/  STL [R1+0x5cc], R69 ;  /* 0x0005cc4501007387 */ /* 0x0005e20000100800 */
[----:B------:R-:W-:Y:S01]  /*6a20*/  ISETP.GE.U32.AND P3, PT, R10, 0x7fffff3d, PT ;  /* 0x7fffff3d0a00780c */ /* 0x000fe20003f66070 */
[----:B0-----:R-:W-:-:S02]  /*6a30*/  IMAD R5, R70, 0x45, RZ ;  /* 0x0000004546057824 */ /* 0x001fc400078e02ff */
[C---:B------:R-:W-:Y:S01]  /*6a40*/  IMAD R4, R70.reuse, 0x88, RZ ;  /* 0x0000008846047824 */ /* 0x040fe200078e02ff */
[-C--:B--2---:R-:W-:Y:S01]  /*6a50*/  IADD3 R69, P4, PT, R7, R2.reuse, RZ ;  /* 0x0000000207457210 */ /* 0x084fe20007f9e0ff */
[----:B------:R0:W-:Y:S01]  /*6a60*/  STL [R1+0x5c4], R15 ;  /* 0x0005c40f01007387 */ /* 0x0001e20000100800 */
[----:B------:R-:W-:Y:S02]  /*6a70*/  IMAD R10, R70, 0x44, RZ ;  /* 0x00000044460a7824 */ /* 0x000fe400078e02ff */
[-C--:B------:R-:W-:Y:S01]  /*6a80*/  LEA.HI.X.SX32 R119, R5, R3.reuse, 0x1, P4 ;  /* 0x0000000305777211 */ /* 0x080fe200020f0eff */
[----:B------:R-:W-:Y:S01]  /*6a90*/  VIADD R7, R6, 0xffffffbd ;  /* 0xffffffbd06077836 */ /* 0x000fe20000000000 */
[----:B0-----:R-:W-:Y:S01]  /*6aa0*/  IADD3 R15, P0, PT, R4, R2, RZ ;  /* 0x00000002040f7210 */ /* 0x001fe20007f1e0ff */
[----:B------:R-:W-:Y:S02]  /*6ab0*/  @!P1 IMAD.MOV.U32 R4, RZ, RZ, R69 ;  /* 0x000000ffff049224 */ /* 0x000fe400078e0045 */
[----:B------:R-:W-:Y:S01]  /*6ac0*/  @!P1 IMAD.MOV.U32 R5, RZ, RZ, R119 ;  /* 0x000000ffff059224 */ /* 0x000fe200078e0077 */
[----:B------:R-:W-:-:S02]  /*6ad0*/  LEA.HI.X.SX32 R68, R10, R3, 0x1, P0 ;  /* 0x000000030a447211 */ /* 0x000fc400000f0eff */
[----:B------:R-:W-:Y:S02]  /*6ae0*/  ISETP.GE.U32.AND P4, PT, R7, 0x7fffff3e, PT ;  /* 0x7fffff3e0700780c */ /* 0x000fe40003f86070 */
[----:B------:R0:W5:Y:S01]  /*6af0*/  @!P1 LDG.E.U16 R146, desc[UR20][R4.64] ;  /* 0x0000001404929981 */ /* 0x000162000c1e1500 */
[----:B------:R-:W-:-:S03]  /*6b00*/  IMAD R7, R70, 0x86, RZ ;  /* 0x0000008646077824 */ /* 0x000fc600078e02ff */
[----:B------:R-:W-:Y:S01]  /*6b10*/  STL [R1+0x5c0], R69 ;  /* 0x0005c04501007387 */ /* 0x000fe20000100800 */
[----:B0-----:R-:W-:Y:S02]  /*6b20*/  @!P5 IMAD.MOV.U32 R4, RZ, RZ, R15 ;  /* 0x000000ffff04d224 */ /* 0x001fe400078e000f */
[----:B------:R-:W-:Y:S01]  /*6b30*/  @!P5 IMAD.MOV.U32 R5, RZ, RZ, R68 ;  /* 0x000000ffff05d224 */ /* 0x000fe200078e0044 */
[----:B------:R-:W-:Y:S04]  /*6b40*/  STL [R1+0x5b8], R15 ;  /* 0x0005b80f01007387 */ /* 0x000fe80000100800 */
[----:B------:R0:W5:Y:S04]  /*6b50*/  @!P5 LDG.E.U16 R147, desc[UR20][R4.64] ;  /* 0x000000140493d981 */ /* 0x000168000c1e1500 */
[----:B------:R2:W-:Y:S01]  /*6b60*/  STL [R1+0x5bc], R119 ;  /* 0x0005bc7701007387 */ /* 0x0005e20000100800 */
        /* <DEDUP_REMOVED lines=10> */
[----:B------:R-:W-:Y:S01]  /*6c10*/  LEA.HI.X.SX32 R69, R15, R3, 0x1, P1 ;  /* 0x000000030f457211 */ /* 0x000fe200008f0eff */
[----:B------:R-:W-:Y:S01]  /*6c20*/  VIADD R12, R6, 0xffffffbe ;  /* 0xffffffbe060c7836 */ /* 0x000fe20000000000 */
[----:B------:R-:W-:-:S02]  /*6c30*/  ISETP.GE.U32.AND P5, PT, R7, 0x7fffff40, PT ;  /* 0x7fffff400700780c */ /* 0x000fc40003fa6070 */
[----:B------:R0:W5:Y:S01]  /*6c40*/  @!P3 LDG.E.U16 R144, desc[UR20][R4.64] ;  /* 0x000000140490b981 */ /* 0x000162000c1e1500 */
[----:B------:R-:W-:Y:S01]  /*6c50*/  IMAD R7, R70, 0x82, RZ ;  /* 0x0000008246077824 */ /* 0x000fe200078e02ff */
[----:B------:R-:W-:Y:S02]  /*6c60*/  ISETP.GE.U32.AND P0, PT, R12, 0x7fffff3f, PT ;  /* 0x7fffff3f0c00780c */ /* 0x000fe40003f06070 */
[----:B------:R-:W-:Y:S01]  /*6c70*/  STL [R1+0x5b0], R119 ;  /* 0x0005b07701007387 */ /* 0x000fe20000100800 */
[----:B0-----:R-:W-:Y:S02]  /*6c80*/  @!P4 IMAD.MOV.U32 R4, RZ, RZ, R68 ;  /* 0x000000ffff04c224 */ /* 0x001fe400078e0044 */
[----:B------:R-:W-:Y:S01]  /*6c90*/  @!P4 IMAD.MOV.U32 R5, RZ, RZ, R69 ;  /* 0x000000ffff05c224 */ /* 0x000fe200078e0045 */
[----:B------:R-:W-:Y:S01]  /*6ca0*/  STL [R1+0x5a8], R68 ;  /* 0x0005a84401007387 */ /* 0x000fe20000100800 */
[----:B------:R-:W-:-:S03]  /*6cb0*/  VIADD R12, R6, 0xffffffc0 ;  /* 0xffffffc0060c7836 */ /* 0x000fc60000000000 */
[----:B------:R-:W-:Y:S04]  /*6cc0*/  STL [R1+0x5ac], R132 ;  /* 0x0005ac8401007387 */ /* 0x000fe80000100800 */
[----:B------:R0:W5:Y:S04]  /*6cd0*/  @!P4 LDG.E.U16 R145, desc[UR20][R4.64] ;  /* 0x000000140491c981 */ /* 0x000168000c1e1500 */
[----:B------:R2:W-:Y:S01]  /*6ce0*/  STL [R1+0x5a4], R69 ;  /* 0x0005a44501007387 */ /* 0x0005e20000100800 */
[----:B------:R-:W-:Y:S01]  /*6cf0*/  ISETP.GE.U32.AND P1, PT, R12, 0x7fffff41, PT ;  /* 0x7fffff410c00780c */ /* 0x000fe20003f26070 */
[C---:B0-----:R-:W-:Y:S01]  /*6d00*/  IMAD R4, R70.reuse, 0x41, RZ ;  /* 0x0000004146047824 */ /* 0x041fe200078e02ff */
[-C--:B--2---:R-:W-:Y:S01]  /*6d10*/  IADD3 R69, P4, PT, R7, R2.reuse, RZ ;  /* 0x0000000207457210 */ /* 0x084fe20007f9e0ff */
[C---:B------:R-:W-:Y:S01]  /*6d20*/  IMAD.SHL.U32 R5, R70.reuse, 0x40, RZ ;  /* 0x0000004046057824 */ /* 0x040fe200078e00ff */
[----:B------:R-:W-:-:S02]  /*6d30*/  LEA R12, P3, R70, R2, 0x7 ;  /* 0x00000002460c7211 */ /* 0x000fc400078638ff */
[-C--:B------:R-:W-:Y:S01]  /*6d40*/  LEA.HI.X.SX32 R119, R4, R3.reuse, 0x1, P4 ;  /* 0x0000000304777211 */ /* 0x080fe200020f0eff */
[----:B------:R-:W-:Y:S01]  /*6d50*/  VIADD R4, R6, 0xffffffc2 ;  /* 0xffffffc206047836 */ /* 0x000fe20000000000 */
[----:B------:R-:W-:-:S03]  /*6d60*/  LEA.HI.X.SX32 R68, R5, R3, 0x1, P3 ;  /* 0x0000000305447211 */ /* 0x000fc600018f0eff */
[----:B------:R-:W-:Y:S01]  /*6d70*/  @!P0 IMAD.MOV.U32 R5, RZ, RZ, R119 ;  /* 0x000000ffff058224 */ /* 0x000fe200078e0077 */
[----:B------:R-:W-:Y:S01]  /*6d80*/  ISETP.GE.U32.AND P3, PT, R4, 0x7fffff43, PT ;  /* 0x7fffff430400780c */ /* 0x000fe20003f66070 */
[----:B------:R-:W-:-:S05]  /*6d90*/  @!P0 IMAD.MOV.U32 R4, RZ, RZ, R69 ;  /* 0x000000ffff048224 */ /* 0x000fca00078e0045 */
[----:B------:R0:W5:Y:S01]  /*6da0*/  @!P0 LDG.E.U16 R142, desc[UR20][R4.64] ;  /* 0x00000014048e8981 */ /* 0x000162000c1e1500 */
[----:B------:R-:W-:Y:S02]  /*6db0*/  VIADD R7, R6, 0xffffffc1 ;  /* 0xffffffc106077836 */ /* 0x000fe40000000000 */
[----:B0-----:R-:W-:Y:S02]  /*6dc0*/  @!P5 IMAD.MOV.U32 R4, RZ, RZ, R12 ;  /* 0x000000ffff04d224 */ /* 0x001fe400078e000c */
[----:B------:R-:W-:Y:S01]  /*6dd0*/  @!P5 IMAD.MOV.U32 R5, RZ, RZ, R68 ;  /* 0x000000ffff05d224 */ /* 0x000fe200078e0044 */
[----:B------:R-:W-:Y:S04]  /*6de0*/  STL [R1+0x5a0], R69 ;  /* 0x0005a04501007387 */ /* 0x000fe80000100800 */
[----:B------:R0:W5:Y:S01]  /*6df0*/  @!P5 LDG.E.U16 R143, desc[UR20][R4.64] ;  /* 0x00000014048fd981 */ /* 0x000162000c1e1500 */
[----:B------:R-:W-:-:S02]  /*6e00*/  IADD3 R9, P5, PT, R9, R2, RZ ;  /* 0x0000000209097210 */ /* 0x000fc40007fbe0ff */
[----:B------:R-:W-:Y:S01]  /*6e10*/  ISETP.GE.U32.AND P4, PT, R7, 0x7fffff42, PT ;  /* 0x7fffff420700780c */ /* 0x000fe20003f86070 */
[----:B------:R2:W-:Y:S01]  /*6e20*/  STL [R1+0x598], R12 ;  /* 0x0005980c01007387 */ /* 0x0005e20000100800 */
[----:B0-----:R-:W-:Y:S01]  /*6e30*/  IMAD R4, R70, 0x3f, RZ ;  /* 0x0000003f46047824 */ /* 0x001fe200078e02ff */
[----:B------:R-:W-:Y:S01]  /*6e40*/  IADD3 R7, P0, PT, R8, R2, RZ ;  /* 0x0000000208077210 */ /* 0x000fe20007f1e0ff */
[----:B------:R-:W-:Y:S02]  /*6e50*/  VIADD R5, R6, 0xffffffc3 ;  /* 0xffffffc306057836 */ /* 0x000fe40000000000 */
[----:B--2---:R-:W-:Y:S01]  /*6e60*/  IMAD R12, R70, 0x3e, RZ ;  /* 0x0000003e460c7824 */ /* 0x004fe200078e02ff */
[----:B------:R-:W-:Y:S01]  /*6e70*/  LEA.HI.X.SX32 R69, R4, R3, 0x1, P5 ;  /* 0x0000000304457211 */ /* 0x000fe200028f0eff */
[----:B------:R-:W-:Y:S01]  /*6e80*/  VIADD R4, R6, 0xffffffc4 ;  /* 0xffffffc406047836 */ /* 0x000fe20000000000 */
[----:B------:R-:W-:Y:S01]  /*6e90*/  STL [R1+0x59c], R119 ;  /* 0x00059c7701007387 */ /* 0x000fe20000100800 */
[----:B------:R-:W-:-:S03]  /*6ea0*/  ISETP.GE.U32.AND P5, PT, R5, 0x7fffff44, PT ;  /* 0x7fffff440500780c */ /* 0x000fc60003fa6070 */
[----:B------:R0:W-:Y:S01]  /*6eb0*/  STL [R1+0x594], R68 ;  /* 0x0005944401007387 */ /* 0x0001e20000100800 */
[----:B------:R-:W-:Y:S01]  /*6ec0*/  @!P1 IMAD.MOV.U32 R5, RZ, RZ, R69 ;  /* 0x000000ffff059224 */ /* 0x000fe200078e0045 */
[----:B0-----:R-:W-:Y:S02]  /*6ed0*/  LEA.HI.X.SX32 R68, R12, R3, 0x1, P0 ;  /* 0x000000030c447211 */ /* 0x001fe400000f0eff */
[----:B------:R-:W-:Y:S01]  /*6ee0*/  ISETP.GE.U32.AND P0, PT, R4, 0x7fffff45, PT ;  /* 0x7fffff450400780c */ /* 0x000fe20003f06070 */
[----:B------:R-:W-:-:S05]  /*6ef0*/  @!P1 IMAD.MOV.U32 R4, RZ, RZ, R9 ;  /* 0x000000ffff049224 */ /* 0x000fca00078e0009 */
[----:B------:R0:W5:Y:S02]  /*6f00*/  @!P1 LDG.E.U16 R67, desc[UR20][R4.64] ;  /* 0x0000001404439981 */ /* 0x000164000c1e1500 */
[----:B0-----:R-:W-:Y:S02]  /*6f10*/  @!P4 IMAD.MOV.U32 R4, RZ, RZ, R7 ;  /* 0x000000ffff04c224 */ /* 0x001fe400078e0007 */
[----:B------:R-:W-:Y:S01]  /*6f20*/  @!P4 IMAD.MOV.U32 R5, RZ, RZ, R68 ;  /* 0x000000ffff05c224 */ /* 0x000fe200078e0044 */
[----:B------:R-:W-:Y:S04]  /*6f30*/  STL [R1+0x590], R9 ;  /* 0x0005900901007387 */ /* 0x000fe80000100800 */
[----:B------:R0:W5:Y:S01]  /*6f40*/  @!P4 LDG.E.U16 R141, desc[UR20][R4.64] ;  /* 0x00000014048dc981 */ /* 0x000162000c1e1500 */
[----:B------:R-:W-:-:S03]  /*6f50*/  IADD3 R17, P4, PT, R17, R2, RZ ;  /* 0x0000000211117210 */ /* 0x000fc60007f9e0ff */
[----:B------:R2:W-:Y:S01]  /*6f60*/  STL [R1+0x588], R7 ;  /* 0x0005880701007387 */ /* 0x0005e20000100800 */
[----:B0-----:R-:W-:-:S03]  /*6f70*/  IMAD R4, R70, 0x3d, RZ ;  /* 0x0000003d46047824 */ /* 0x001fc600078e02ff */
[----:B------:R-:W-:Y:S01]  /*6f80*/  STL [R1+0x58c], R69 ;  /* 0x00058c4501007387 */ /* 0x000fe20000100800 */
[----:B------:R-:W-:Y:S01]  /*6f90*/  VIADD R5, R6, 0xffffffc5 ;  /* 0xffffffc506057836 */ /* 0x000fe20000000000 */
[----:B------:R-:W-:Y:S01]  /*6fa0*/  IADD3 R8, P1, PT, R13, R2, RZ ;  /* 0x000000020d087210 */ /* 0x000fe20007f3e0ff */
[----:B--2---:R-:W-:Y:S01]  /*6fb0*/  IMAD R7, R70, 0x3c, RZ ;  /* 0x0000003c46077824 */ /* 0x004fe200078e02ff */
[----:B------:R0:W-:Y:S04]  /*6fc0*/  STL [R1+0x584], R68 ;  /* 0x0005844401007387 */ /* 0x0001e80000100800 */
[-C--:B------:R-:W-:Y:S02]  /*6fd0*/  LEA.HI.X.SX32 R9, R7, R3.reuse, 0x1, P1 ;  /* 0x0000000307097211 */ /* 0x080fe400008f0eff */
[----:B0-----:R-:W-:Y:S01]  /*6fe0*/  LEA.HI.X.SX32 R68, R4, R3, 0x1, P4 ;  /* 0x0000000304447211 */ /* 0x001fe200020f0eff */
[----:B------:R-:W-:Y:S01]  /*6ff0*/  VIADD R4, R6, 0xffffffc6 ;  /* 0xffffffc606047836 */ /* 0x000fe20000000000 */
[----:B------:R-:W-:-:S03]  /*7000*/  ISETP.GE.U32.AND P4, PT, R5, 0x7fffff46, PT ;  /* 0x7fffff460500780c */ /* 0x000fc60003f86070 */
[----:B------:R-:W-:Y:S01]  /*7010*/  @!P3 IMAD.MOV.U32 R5, RZ, RZ, R68 ;  /* 0x000000ffff05b224 */ /* 0x000fe200078e0044 */
[----:B------:R-:W-:Y:S01]  /*7020*/  ISETP.GE.U32.AND P1, PT, R4, 0x7fffff47, PT ;  /* 0x7fffff470400780c */ /* 0x000fe20003f26070 */
[----:B------:R-:W-:-:S05]  /*7030*/  @!P3 IMAD.MOV.U32 R4, RZ, RZ, R17 ;  /* 0x000000ffff04b224 */ /* 0x000fca00078e0011 */
[----:B------:R0:W5:Y:S04]  /*7040*/  @!P3 LDG.E.U16 R65, desc[UR20][R4.64] ;  /* 0x000000140441b981 */ /* 0x000168000c1e1500 */
[----:B------:R2:W-:Y:S01]  /*7050*/  STL [R1+0x580], R17 ;  /* 0x0005801101007387 */ /* 0x0005e20000100800 */
[----:B0-----:R-:W-:Y:S02]  /*7060*/  @!P5 IMAD.MOV.U32 R4, RZ, RZ, R8 ;  /* 0x000000ffff04d224 */ /* 0x001fe400078e0008 */
[----:B------:R-:W-:Y:S01]  /*7070*/  @!P5 IMAD.MOV.U32 R5, RZ, RZ, R9 ;  /* 0x000000ffff05d224 */ /* 0x000fe200078e0009 */
[----:B------:R0:W-:Y:S04]  /*7080*/  STL [R1+0x578], R8 ;  /* 0x0005780801007387 */ /* 0x0001e80000100800 */
[----:B------:R3:W5:Y:S01]  /*7090*/  @!P5 LDG.E.U16 R66, desc[UR20][R4.64] ;  /* 0x000000140442d981 */ /* 0x000762000c1e1500 */
[----:B--2---:R-:W-:Y:S01]  /*70a0*/  IADD3 R17, P5, PT, R36, R2, RZ ;  /* 0x0000000224117210 */ /* 0x004fe20007fbe0ff */
[----:B------:R-:W-:-:S02]  /*70b0*/  IMAD R13, R70, 0x3a, RZ ;  /* 0x0000003a460d7824 */ /* 0x000fc400078e02ff */
[----:B------:R2:W-:Y:S01]  /*70c0*/  STL [R1+0x57c], R68 ;  /* 0x00057c4401007387 */ /* 0x0005e20000100800 */
[----:B---3--:R-:W-:Y:S01]  /*70d0*/  IMAD R4, R70, 0x3b, RZ ;  /* 0x0000003b46047824 */ /* 0x008fe200078e02ff */
[----:B0-----:R-:W-:Y:S01]  /*70e0*/  IADD3 R8, P3, PT, R33, R2, RZ ;  /* 0x0000000221087210 */ /* 0x001fe20007f7e0ff */
[----:B------:R-:W-:-:S03]  /*70f0*/  VIADD R5, R6, 0xffffffc7 ;  /* 0xffffffc706057836 */ /* 0x000fc60000000000 */
[-C--:B--2---:R-:W-:Y:S01]  /*7100*/  LEA.HI.X.SX32 R68, R4, R3.reuse, 0x1, P5 ;  /* 0x0000000304447211 */ /* 0x084fe200028f0eff */
[----:B------:R-:W-:Y:S01]  /*7110*/  VIADD R4, R6, 0xffffffc8 ;  /* 0xffffffc806047836 */ /* 0x000fe20000000000 */
[----:B------:R0:W-:Y:S01]  /*7120*/  STL [R1+0x574], R9 ;  /* 0x0005740901007387 */ /* 0x0001e20000100800 */
[----:B------:R-:W-:Y:S02]  /*7130*/  ISETP.GE.U32.AND P5, PT, R5, 0x7fffff48, PT ;  /* 0x7fffff480500780c */ /* 0x000fe40003fa6070 */
[----:B------:R-:W-:Y:S01]  /*7140*/  PRMT R63, RZ, 0x7610, R63 ;  /* 0x00007610ff3f7816 */ /* 0x000fe2000000003f */
[----:B------:R-:W-:Y:S01]  /*7150*/  @!P0 IMAD.MOV.U32 R5, RZ, RZ, R68 ;  /* 0x000000ffff058224 */ /* 0x000fe200078e0044 */
[----:B0-----:R-:W-:Y:S02]  /*7160*/  LEA.HI.X.SX32 R9, R13, R3, 0x1, P3 ;  /* 0x000000030d097211 */ /* 0x001fe400018f0eff */
[----:B------:R-:W-:Y:S01]  /*7170*/  ISETP.GE.U32.AND P3, PT, R4, 0x7fffff49, PT ;  /* 0x7fffff490400780c */ /* 0x000fe20003f66070 */
[----:B------:R-:W-:Y:S01]  /*7180*/  @!P0 IMAD.MOV.U32 R4, RZ, RZ, R17 ;  /* 0x000000ffff048224 */ /* 0x000fe200078e0011 */
[----:B------:R-:W-:-:S04]  /*7190*/  PRMT R64, RZ, 0x7610, R64 ;  /* 0x00007610ff407816 */ /* 0x000fc80000000040 */
[----:B------:R0:W5:Y:S04]  /*71a0*/  @!P0 LDG.E.U16 R63, desc[UR20][R4.64] ;  /* 0x00000014043f8981 */ /* 0x000168000c1e1500 */
[----:B------:R-:W-:Y:S01]  /*71b0*/  STL [R1+0x570], R17 ;  /* 0x0005701101007387 */ /* 0x000fe20000100800 */
[----:B0-----:R-:W-:Y:S02]  /*71c0*/  @!P4 IMAD.MOV.U32 R4, RZ, RZ, R8 ;  /* 0x000000ffff04c224 */ /* 0x001fe400078e0008 */
[----:B------:R-:W-:Y:S01]  /*71d0*/  @!P4 IMAD.MOV.U32 R5, RZ, RZ, R9 ;  /* 0x000000ffff05c224 */ /* 0x000fe200078e0009 */
[----:B------:R-:W-:Y:S04]  /*71e0*/  STL [R1+0x568], R8 ;  /* 0x0005680801007387 */ /* 0x000fe80000100800 */
[----:B------:R0:W5:Y:S04]  /*71f0*/  @!P4 LDG.E.U16 R64, desc[UR20][R4.64] ;  /* 0x000000140440c981 */ /* 0x000168000c1e1500 */
[----:B------:R2:W-:Y:S01]  /*7200*/  STL [R1+0x56c], R68 ;  /* 0x00056c4401007387 */ /* 0x0005e20000100800 */
[----:B0-----:R-:W-:Y:S01]  /*7210*/  IMAD R4, R70, 0x39, RZ ;  /* 0x0000003946047824 */ /* 0x001fe200078e02ff */
[----:B--2---:R-:W-:-:S02]  /*7220*/  IADD3 R68, P4, PT, R39, R2, RZ ;  /* 0x0000000227447210 */ /* 0x004fc40007f9e0ff */
[----:B------:R0:W-:Y:S01]  /*7230*/  STL [R1+0x564], R9 ;  /* 0x0005640901007387 */ /* 0x0001e20000100800 */
[----:B------:R-:W-:Y:S01]  /*7240*/  IMAD R8, R70, 0x38, RZ ;  /* 0x0000003846087824 */ /* 0x000fe200078e02ff */
[-C--:B------:R-:W-:Y:S01]  /*7250*/  LEA.HI.X.SX32 R69, R4, R3.reuse, 0x1, P4 ;  /* 0x0000000304457211 */ /* 0x080fe200020f0eff */
[C---:B------:R-:W-:Y:S02]  /*7260*/  VIADD R5, R6.reuse, 0xffffffc9 ;  /* 0xffffffc906057836 */ /* 0x040fe40000000000 */
[----:B------:R-:W-:Y:S01]  /*7270*/  VIADD R4, R6, 0xffffffca ;  /* 0xffffffca06047836 */ /* 0x000fe20000000000 */
[----:B0-----:R-:W-:Y:S02]  /*7280*/  IADD3 R9, P0, PT, R35, R2, RZ ;  /* 0x0000000223097210 */ /* 0x001fe40007f1e0ff */
[----:B------:R-:W-:Y:S02]  /*7290*/  ISETP.GE.U32.AND P4, PT, R5, 0x7fffff4a, PT ;  /* 0x7fffff4a0500780c */ /* 0x000fe40003f86070 */
[----:B------:R-:W-:Y:S01]  /*72a0*/  LEA.HI.X.SX32 R17, R8, R3, 0x1, P0 ;  /* 0x0000000308117211 */ /* 0x000fe200000f0eff */
[----:B------:R-:W-:Y:S01]  /*72b0*/  @!P1 IMAD.MOV.U32 R5, RZ, RZ, R69 ;  /* 0x000000ffff059224 */ /* 0x000fe200078e0045 */
[----:B------:R-:W-:-:S02]  /*72c0*/  PRMT R61, RZ, 0x7610, R61 ;  /* 0x00007610ff3d7816 */ /* 0x000fc4000000003d */
        /* <DEDUP_REMOVED lines=10> */
[----:B0-----:R-:W-:-:S03]  /*7370*/  IMAD R4, R70, 0x37, RZ ;  /* 0x0000003746047824 */ /* 0x001fc600078e02ff */
[----:B------:R0:W-:Y:S01]  /*7380*/  STL [R1+0x554], R17 ;  /* 0x0005541101007387 */ /* 0x0001e20000100800 */
[-C--:B--2---:R-:W-:Y:S01]  /*7390*/  IADD3 R69, P5, PT, R38, R2.reuse, RZ ;  /* 0x0000000226457210 */ /* 0x084fe20007fbe0ff */
[----:B------:R-:W-:Y:S01]  /*73a0*/  VIADD R5, R6, 0xffffffcb ;  /* 0xffffffcb06057836 */ /* 0x000fe20000000000 */
[----:B------:R-:W-:Y:S02]  /*73b0*/  IADD3 R9, P1, PT, R32, R2, RZ ;  /* 0x0000000220097210 */ /* 0x000fe40007f3e0ff */
[----:B------:R-:W-:Y:S01]  /*73c0*/  LEA.HI.X.SX32 R119, R4, R3, 0x1, P5 ;  /* 0x0000000304777211 */ /* 0x000fe200028f0eff */
[----:B------:R-:W-:Y:S02]  /*73d0*/  VIADD R4, R6, 0xffffffcc ;  /* 0xffffffcc06047836 */ /* 0x000fe40000000000 */
[----:B0-----:R-:W-:Y:S01]  /*73e0*/  IMAD R17, R70, 0x36, RZ ;  /* 0x0000003646117824 */ /* 0x001fe200078e02ff */
[----:B------:R-:W-:Y:S01]  /*73f0*/  ISETP.GE.U32.AND P5, PT, R5, 0x7fffff4c, PT ;  /* 0x7fffff4c0500780c */ /* 0x000fe20003fa6070 */
[----:B------:R-:W-:Y:S01]  /*7400*/  @!P3 IMAD.MOV.U32 R5, RZ, RZ, R119 ;  /* 0x000000ffff05b224 */ /* 0x000fe200078e0077 */
[----:B------:R-:W-:-:S02]  /*7410*/  PRMT R59, RZ, 0x7610, R59 ;  /* 0x00007610ff3b7816 */ /* 0x000fc4000000003b */
[----:B------:R-:W-:Y:S02]  /*7420*/  LEA.HI.X.SX32 R68, R17, R3, 0x1, P1 ;  /* 0x0000000311447211 */ /* 0x000fe400008f0eff */
[----:B------:R-:W-:Y:S01]  /*7430*/  ISETP.GE.U32.AND P1, PT, R4, 0x7fffff4d, PT ;  /* 0x7fffff4d0400780c */ /* 0x000fe20003f26070 */
[----:B------:R-:W-:Y:S01]  /*7440*/  @!P3 IMAD.MOV.U32 R4, RZ, RZ, R69 ;  /* 0x000000ffff04b224 */ /* 0x000fe200078e0045 */
[----:B------:R-:W-:-:S04]  /*7450*/  PRMT R60, RZ, 0x7610, R60 ;  /* 0x00007610ff3c7816 */ /* 0x000fc8000000003c */
[----:B------:R0:W5:Y:S04]  /*7460*/  @!P3 LDG.E.U16 R59, desc[UR20][R4.64] ;  /* 0x00000014043bb981 */ /* 0x000168000c1e1500 */
[----:B------:R2:W-:Y:S01]  /*7470*/  STL [R1+0x550], R69 ;  /* 0x0005504501007387 */ /* 0x0005e20000100800 */
[----:B0-----:R-:W-:Y:S02]  /*7480*/  @!P4 IMAD.MOV.U32 R4, RZ, RZ, R9 ;  /* 0x000000ffff04c224 */ /* 0x001fe400078e0009 */
[----:B------:R-:W-:Y:S01]  /*7490*/  @!P4 IMAD.MOV.U32 R5, RZ, RZ, R68 ;  /* 0x000000ffff05c224 */ /* 0x000fe200078e0044 */
[----:B------:R0:W-:Y:S04]  /*74a0*/  STL [R1+0x548], R9 ;  /* 0x0005480901007387 */ /* 0x0001e80000100800 */
[----:B------:R3:W5:Y:S01]  /*74b0*/  @!P4 LDG.E.U16 R60, desc[UR20][R4.64] ;  /* 0x00000014043cc981 */ /* 0x000762000c1e1500 */
[----:B--2---:R-:W-:-:S03]  /*74c0*/  IADD3 R69, P4, PT, R37, R2, RZ ;  /* 0x0000000225457210 */ /* 0x004fc60007f9e0ff */
[----:B------:R2:W-:Y:S01]  /*74d0*/  STL [R1+0x54c], R119 ;  /* 0x00054c7701007387 */ /* 0x0005e20000100800 */
[----:B---3--:R-:W-:Y:S01]  /*74e0*/  IMAD R4, R70, 0x35, RZ ;  /* 0x0000003546047824 */ /* 0x008fe200078e02ff */
[----:B------:R-:W-:Y:S01]  /*74f0*/  IADD3 R20, P3, PT, R20, R2, RZ ;  /* 0x0000000214147210 */ /* 0x000fe20007f7e0ff */
[----:B0-----:R-:W-:Y:S02]  /*7500*/  IMAD R9, R70, 0x34, RZ ;  /* 0x0000003446097824 */ /* 0x001fe400078e02ff */
[----:B------:R-:W-:Y:S01]  /*7510*/  VIADD R5, R6, 0xffffffcd ;  /* 0xffffffcd06057836 */ /* 0x000fe20000000000 */
[-C--:B--2---:R-:W-:Y:S01]  /*7520*/  LEA.HI.X.SX32 R119, R4, R3.reuse, 0x1, P4 ;  /* 0x0000000304777211 */ /* 0x084fe200020f0eff */
[----:B------:R-:W-:Y:S01]  /*7530*/  VIADD R4, R6, 0xffffffce ;  /* 0xffffffce06047836 */ /* 0x000fe20000000000 */
[----:B------:R0:W-:Y:S01]  /*7540*/  STL [R1+0x544], R68 ;  /* 0x0005444401007387 */ /* 0x0001e20000100800 */
[----:B------:R-:W-:Y:S02]  /*7550*/  PRMT R57, RZ, 0x7610, R57 ;  /* 0x00007610ff397816 */ /* 0x000fe40000000039 */
[----:B------:R-:W-:Y:S01]  /*7560*/  ISETP.GE.U32.AND P4, PT, R5, 0x7fffff4e, PT ;  /* 0x7fffff4e0500780c */ /* 0x000fe20003f86070 */
[----:B------:R-:W-:Y:S01]  /*7570*/  @!P0 IMAD.MOV.U32 R5, RZ, RZ, R119 ;  /* 0x000000ffff058224 */ /* 0x000fe200078e0077 */
[----:B0-----:R-:W-:-:S02]  /*7580*/  LEA.HI.X.SX32 R68, R9, R3, 0x1, P3 ;  /* 0x0000000309447211 */ /* 0x001fc400018f0eff */
        /* <DEDUP_REMOVED lines=11> */
[C---:B---3--:R-:W-:Y:S01]  /*7640*/  IMAD R4, R70.reuse, 0x33, RZ ;  /* 0x0000003346047824 */ /* 0x048fe200078e02ff */
        /* <DEDUP_REMOVED lines=172> */
[----:B------:R-:W-:Y:S04]  /*8110*/  STL [R1+0x4bc], R119 ;  /* 0x0004bc7701007387 */ /* 0x000fe80000100800 */
[----:B------:R0:W5:Y:S04]  /*8120*/  @!P5 LDG.E.U16 R42, desc[UR20][R4.64] ;  /* 0x00000014042ad981 */ /* 0x000168000c1e1500 */
[----:B------:R2:W-:Y:S01]  /*8130*/  STL [R1+0x4b4], R68 ;  /* 0x0004b44401007387 */ /* 0x0005e20000100800 */
[C---:B0-----:R-:W-:Y:S01]  /*8140*/  IMAD R4, R70.reuse, 0x23, RZ ;  /* 0x0000002346047824 */ /* 0x041fe200078e02ff */
[-C--:B--2---:R-:W-:Y:S01]  /*8150*/  IADD3 R68, P5, PT, R19, R2.reuse, RZ ;  /* 0x0000000213447210 */ /* 0x084fe20007fbe0ff */
[----:B------:R-:W-:Y:S01]  /*8160*/  IMAD R19, R70, 0x22, RZ ;  /* 0x0000002246137824 */ /* 0x000fe200078e02ff */
[----:B------:R-:W-:Y:S01]  /*8170*/  IADD3 R10, P3, PT, R10, R2, RZ ;  /* 0x000000020a0a7210 */ /* 0x000fe20007f7e0ff */
[----:B------:R-:W-:Y:S01]  /*8180*/  VIADD R5, R6, 0xffffffdf ;  /* 0xffffffdf06057836 */ /* 0x000fe20000000000 */
[-C--:B------:R-:W-:Y:S01]  /*8190*/  LEA.HI.X.SX32 R69, R4, R3.reuse, 0x1, P5 ;  /* 0x0000000304457211 */ /* 0x080fe200028f0eff */
[----:B------:R-:W-:Y:S01]  /*81a0*/  VIADD R4, R6, 0xffffffe0 ;  /* 0xffffffe006047836 */ /* 0x000fe20000000000 */
[----:B------:R-:W-:-:S02]  /*81b0*/  LEA.HI.X.SX32 R14, R19, R3, 0x1, P3 ;  /* 0x00000003130e7211 */ /* 0x000fc400018f0eff */
[----:B------:R-:W-:Y:S01]  /*81c0*/  ISETP.GE.U32.AND P5, PT, R5, 0x7fffff60, PT ;  /* 0x7fffff600500780c */ /* 0x000fe20003fa6070 */
[----:B------:R-:W-:Y:S01]  /*81d0*/  @!P0 IMAD.MOV.U32 R5, RZ, RZ, R69 ;  /* 0x000000ffff058224 */ /* 0x000fe200078e0045 */
[----:B------:R-:W-:Y:S02]  /*81e0*/  PRMT R39, RZ, 0x7610, R39 ;  /* 0x00007610ff277816 */ /* 0x000fe40000000027 */
        /* <DEDUP_REMOVED lines=13> */
[----:B------:R-:W-:Y:S01]  /*82c0*/  IMAD.SHL.U32 R5, R70, 0x20, RZ ;  /* 0x0000002046057824 */ /* 0x000fe200078e00ff */
[----:B------:R-:W-:Y:S01]  /*82d0*/  LEA.HI.X.SX32 R119, R4, R3, 0x1, P4 ;  /* 0x0000000304777211 */ /* 0x000fe200020f0eff */
[----:B------:R-:W-:Y:S01]  /*82e0*/  VIADD R4, R6, 0xffffffe2 ;  /* 0xffffffe206047836 */ /* 0x000fe20000000000 */
[----:B------:R-:W-:Y:S02]  /*82f0*/  PRMT R37, RZ, 0x7610, R37 ;  /* 0x00007610ff257816 */ /* 0x000fe40000000025 */
[----:B0-----:R-:W-:-:S04]  /*8300*/  LEA R14, P0, R70, R2, 0x6 ;  /* 0x00000002460e7211 */ /* 0x001fc800078030ff */
[----:B------:R-:W-:Y:S01]  /*8310*/  LEA.HI.X.SX32 R68, R5, R3, 0x1, P0 ;  /* 0x0000000305447211 */ /* 0x000fe200000f0eff */
[----:B------:R-:W-:Y:S01]  /*8320*/  @!P1 IMAD.MOV.U32 R5, RZ, RZ, R119 ;  /* 0x000000ffff059224 */ /* 0x000fe200078e0077 */
[----:B------:R-:W-:Y:S01]  /*8330*/  ISETP.GE.U32.AND P0, PT, R4, 0x7fffff63, PT ;  /* 0x7fffff630400780c */ /* 0x000fe20003f06070 */
[----:B------:R-:W-:Y:S01]  /*8340*/  @!P1 IMAD.MOV.U32 R4, RZ, RZ, R69 ;  /* 0x000000ffff049224 */ /* 0x000fe200078e0045 */
[----:B------:R-:W-:-:S04]  /*8350*/  PRMT R38, RZ, 0x7610, R38 ;  /* 0x00007610ff267816 */ /* 0x000fc80000000026 */
[----:B------:R0:W5:Y:S01]  /*8360*/  @!P1 LDG.E.U16 R37, desc[UR20][R4.64] ;  /* 0x0000001404259981 */ /* 0x000162000c1e1500 */
[----:B------:R-:W-:Y:S02]  /*8370*/  VIADD R10, R6, 0xffffffe1 ;  /* 0xffffffe1060a7836 */ /* 0x000fe40000000000 */
[----:B0-----:R-:W-:Y:S02]  /*8380*/  @!P5 IMAD.MOV.U32 R4, RZ, RZ, R14 ;  /* 0x000000ffff04d224 */ /* 0x001fe400078e000e */
[----:B------:R-:W-:Y:S01]  /*8390*/  @!P5 IMAD.MOV.U32 R5, RZ, RZ, R68 ;  /* 0x000000ffff05d224 */ /* 0x000fe200078e0044 */
[----:B------:R-:W-:Y:S04]  /*83a0*/  STL [R1+0x4a0], R69 ;  /* 0x0004a04501007387 */ /* 0x000fe80000100800 */
[----:B------:R0:W5:Y:S01]  /*83b0*/  @!P5 LDG.E.U16 R38, desc[UR20][R4.64] ;  /* 0x000000140426d981 */ /* 0x000162000c1e1500 */
[----:B------:R-:W-:-:S03]  /*83c0*/  IADD3 R12, P5, PT, R12, R2, RZ ;  /* 0x000000020c0c7210 */ /* 0x000fc60007fbe0ff */
[----:B------:R2:W-:Y:S01]  /*83d0*/  STL [R1+0x498], R14 ;  /* 0x0004980e01007387 */ /* 0x0005e20000100800 */
[----:B------:R-:W-:Y:S01]  /*83e0*/  ISETP.GE.U32.AND P4, PT, R10, 0x7fffff62, PT ;  /* 0x7fffff620a00780c */ /* 0x000fe20003f86070 */
[----:B0-----:R-:W-:Y:S02]  /*83f0*/  IMAD R4, R70, 0x1f, RZ ;  /* 0x0000001f46047824 */ /* 0x001fe400078e02ff */
[----:B------:R-:W-:Y:S01]  /*8400*/  STL [R1+0x49c], R119 ;  /* 0x00049c7701007387 */ /* 0x000fe20000100800 */
[----:B------:R-:W-:Y:S01]  /*8410*/  VIADD R5, R6, 0xffffffe3 ;  /* 0xffffffe306057836 */ /* 0x000fe20000000000 */
[----:B------:R-:W-:Y:S01]  /*8420*/  IADD3 R7, P1, PT, R7, R2, RZ ;  /* 0x0000000207077210 */ /* 0x000fe20007f3e0ff */
[----:B--2---:R-:W-:Y:S01]  /*8430*/  IMAD R14, R70, 0x1e, RZ ;  /* 0x0000001e460e7824 */ /* 0x004fe200078e02ff */
[----:B------:R0:W-:Y:S01]  /*8440*/  STL [R1+0x494], R68 ;  /* 0x0004944401007387 */ /* 0x0001e20000100800 */
[----:B------:R-:W-:-:S03]  /*8450*/  PRMT R35, RZ, 0x7610, R35 ;  /* 0x00007610ff237816 */ /* 0x000fc60000000023 */
[-C--:B------:R-:W-:Y:S02]  /*8460*/  LEA.HI.X.SX32 R10, R14, R3.reuse, 0x1, P1 ;  /* 0x000000030e0a7211 */ /* 0x080fe400008f0eff */
[----:B0-----:R-:W-:Y:S01]  /*8470*/  LEA.HI.X.SX32 R68, R4, R3, 0x1, P5 ;  /* 0x0000000304447211 */ /* 0x001fe200028f0eff */
[----:B------:R-:W-:Y:S01]  /*8480*/  VIADD R4, R6, 0xffffffe4 ;  /* 0xffffffe406047836 */ /* 0x000fe20000000000 */
[----:B------:R-:W-:-:S03]  /*8490*/  ISETP.GE.U32.AND P5, PT, R5, 0x7fffff64, PT ;  /* 0x7fffff640500780c */ /* 0x000fc60003fa6070 */
[----:B------:R-:W-:Y:S01]  /*84a0*/  @!P3 IMAD.MOV.U32 R5, RZ, RZ, R68 ;  /* 0x000000ffff05b224 */ /* 0x000fe200078e0044 */
[----:B------:R-:W-:Y:S01]  /*84b0*/  ISETP.GE.U32.AND P1, PT, R4, 0x7fffff65, PT ;  /* 0x7fffff650400780c */ /* 0x000fe20003f26070 */
[----:B------:R-:W-:Y:S01]  /*84c0*/  @!P3 IMAD.MOV.U32 R4, RZ, RZ, R12 ;  /* 0x000000ffff04b224 */ /* 0x000fe200078e000c */
[----:B------:R-:W-:-:S04]  /*84d0*/  PRMT R36, RZ, 0x7610, R36 ;  /* 0x00007610ff247816 */ /* 0x000fc80000000024 */
        /* <DEDUP_REMOVED lines=8> */
[----:B------:R0:W-:Y:S01]  /*8560*/  STL [R1+0x48c], R68 ;  /* 0x00048c4401007387 */ /* 0x0001e20000100800 */
[----:B------:R-:W-:-:S03]  /*8570*/  VIADD R5, R6, 0xffffffe5 ;  /* 0xffffffe506057836 */ /* 0x000fc60000000000 */
[----:B------:R3:W-:Y:S01]  /*8580*/  STL [R1+0x484], R10 ;  /* 0x0004840a01007387 */ /* 0x0007e20000100800 */
[----:B--2---:R-:W-:Y:S02]  /*8590*/  IADD3 R7, P3, PT, R8, R2, RZ ;  /* 0x0000000208077210 */ /* 0x004fe40007f7e0ff */
[-C--:B0-----:R-:W-:Y:S01]  /*85a0*/  LEA.HI.X.SX32 R68, R4, R3.reuse, 0x1, P4 ;  /* 0x0000000304447211 */ /* 0x081fe200020f0eff */
[----:B------:R-:W-:Y:S02]  /*85b0*/  VIADD R4, R6, 0xffffffe6 ;  /* 0xffffffe606047836 */ /* 0x000fe40000000000 */
[----:B---3--:R-:W-:Y:S01]  /*85c0*/  IMAD R10, R70, 0x1c, RZ ;  /* 0x0000001c460a7824 */ /* 0x008fe200078e02ff */
[----:B------:R-:W-:Y:S01]  /*85d0*/  ISETP.GE.U32.AND P4, PT, R5, 0x7fffff66, PT ;  /* 0x7fffff660500780c */ /* 0x000fe20003f86070 */
[----:B------:R-:W-:Y:S01]  /*85e0*/  @!P0 IMAD.MOV.U32 R5, RZ, RZ, R68 ;  /* 0x000000ffff058224 */ /* 0x000fe200078e0044 */
[----:B------:R-:W-:Y:S02]  /*85f0*/  PRMT R33, RZ, 0x7610, R33 ;  /* 0x00007610ff217816 */ /* 0x000fe40000000021 */
[----:B------:R-:W-:-:S02]  /*8600*/  LEA.HI.X.SX32 R12, R10, R3, 0x1, P3 ;  /* 0x000000030a0c7211 */ /* 0x000fc400018f0eff */
        /* <DEDUP_REMOVED lines=11> */
[----:B---3--:R-:W-:-:S03]  /*86c0*/  IMAD R4, R70, 0x1b, RZ ;  /* 0x0000001b46047824 */ /* 0x008fc600078e02ff */
[----:B------:R3:W-:Y:S01]  /*86d0*/  STL [R1+0x474], R12 ;  /* 0x0004740c01007387 */ /* 0x0007e20000100800 */
[----:B------:R-:W-:Y:S01]  /*86e0*/  VIADD R5, R6, 0xffffffe7 ;  /* 0xffffffe706057836 */ /* 0x000fe20000000000 */
[----:B0-----:R-:W-:Y:S02]  /*86f0*/  IADD3 R7, P0, PT, R9, R2, RZ ;  /* 0x0000000209077210 */ /* 0x001fe40007f1e0ff */
[----:B--2---:R-:W-:Y:S01]  /*8700*/  LEA.HI.X.SX32 R68, R4, R3, 0x1, P5 ;  /* 0x0000000304447211 */ /* 0x004fe200028f0eff */
[----:B------:R-:W-:Y:S02]  /*8710*/  VIADD R4, R6, 0xffffffe8 ;  /* 0xffffffe806047836 */ /* 0x000fe40000000000 */
[----:B---3--:R-:W-:Y:S01]  /*8720*/  IMAD R12, R70, 0x1a, RZ ;  /* 0x0000001a460c7824 */ /* 0x008fe200078e02ff */
        /* <DEDUP_REMOVED lines=17> */
[----:B0-----:R-:W-:Y:S02]  /*8840*/  IMAD R7, R70, 0x18, RZ ;  /* 0x0000001846077824 */ /* 0x001fe400078e02ff */
[----:B------:R-:W-:Y:S01]  /*8850*/  VIADD R5, R6, 0xffffffe9 ;  /* 0xffffffe906057836 */ /* 0x000fe20000000000 */
[-C--:B--2---:R-:W-:Y:S01]  /*8860*/  LEA.HI.X.SX32 R68, R4, R3.reuse, 0x1, P4 ;  /* 0x0000000304447211 */ /* 0x084fe200020f0eff */
[----:B------:R-:W-:Y:S01]  /*8870*/  VIADD R4, R6, 0xffffffea ;  /* 0xffffffea06047836 */ /* 0x000fe20000000000 */
[----:B---3--:R-:W-:Y:S02]  /*8880*/  IADD3 R8, P1, PT, R11, R2, RZ ;  /* 0x000000020b087210 */ /* 0x008fe40007f3e0ff */
        /* <DEDUP_REMOVED lines=94> */
[----:B------:R-:W-:-:S03]  /*8e70*/  VIADD R9, R6, 0xfffffff1 ;  /* 0xfffffff106097836 */ /* 0x000fc60000000000 */
[----:B------:R-:W-:Y:S01]  /*8e80*/  STL [R1+0x420], R119 ;  /* 0x0004207701007387 */ /* 0x000fe20000100800 */
[----:B0-----:R-:W-:Y:S02]  /*8e90*/  @!P5 IMAD.MOV.U32 R4, RZ, RZ, R68 ;  /* 0x000000ffff04d224 */ /* 0x001fe400078e0044 */
[----:B------:R-:W-:Y:S01]  /*8ea0*/  @!P5 IMAD.MOV.U32 R5, RZ, RZ, R69 ;  /* 0x000000ffff05d224 */ /* 0x000fe200078e0045 */
[----:B------:R-:W-:Y:S04]  /*8eb0*/  STL [R1+0x418], R68 ;  /* 0x0004184401007387 */ /* 0x000fe80000100800 */
[----:B------:R-:W-:Y:S04]  /*8ec0*/  STL [R1+0x41c], R132 ;  /* 0x00041c8401007387 */ /* 0x000fe80000100800 */
[----:B------:R0:W5:Y:S04]  /*8ed0*/  @!P5 LDG.E.U16 R22, desc[UR20][R4.64] ;  /* 0x000000140416d981 */ /* 0x000168000c1e1500 */
[----:B------:R2:W-:Y:S01]  /*8ee0*/  STL [R1+0x414], R69 ;  /* 0x0004144501007387 */ /* 0x0005e20000100800 */
[----:B------:R-:W-:Y:S01]  /*8ef0*/  ISETP.GE.U32.AND P4, PT, R9, 0x7fffff72, PT ;  /* 0x7fffff720900780c */ /* 0x000fe20003f86070 */
[----:B0-----:R-:W-:Y:S01]  /*8f00*/  IMAD R4, R70, 0xf, RZ ;  /* 0x0000000f46047824 */ /* 0x001fe200078e02ff */
        /* <DEDUP_REMOVED lines=17> */
[----:B------:R0:W-:Y:S04]  /*9020*/  STL [R1+0x408], R9 ;  /* 0x0004080901007387 */ /* 0x0001e80000100800 */
[----:B------:R-:W-:Y:S04]  /*9030*/  STL [R1+0x40c], R132 ;  /* 0x00040c8401007387 */ /* 0x000fe80000100800 */
[----:B------:R2:W5:Y:S04]  /*9040*/  @!P4 LDG.E.U16 R20, desc[UR20][R4.64] ;  /* 0x000000140414c981 */ /* 0x000568000c1e1500 */
[----:B------:R3:W-:Y:S01]  /*9050*/  STL [R1+0x404], R68 ;  /* 0x0004044401007387 */ /* 0x0007e20000100800 */
[----:B0-----:R-:W-:-:S02]  /*9060*/  IMAD R9, R70, 0xc, RZ ;  /* 0x0000000c46097824 */ /* 0x001fc400078e02ff */
[----:B--2---:R-:W-:Y:S01]  /*9070*/  IMAD R4, R70, 0xd, RZ ;  /* 0x0000000d46047824 */ /* 0x004fe200078e02ff */
[-C--:B---3--:R-:W-:Y:S01]  /*9080*/  IADD3 R68, P4, PT, R12, R2.reuse, RZ ;  /* 0x000000020c447210 */ /* 0x088fe20007f9e0ff */
[----:B------:R-:W-:Y:S01]  /*9090*/  VIADD R5, R6, 0xfffffff5 ;  /* 0xfffffff506057836 */ /* 0x000fe20000000000 */
[----:B------:R-:W-:Y:S02]  /*90a0*/  IADD3 R7, P1, PT, R7, R2, RZ ;  /* 0x0000000207077210 */ /* 0x000fe40007f3e0ff */
[-C--:B------:R-:W-:Y:S01]  /*90b0*/  LEA.HI.X.SX32 R69, R4, R3.reuse, 0x1, P4 ;  /* 0x0000000304457211 */ /* 0x080fe200020f0eff */
[----:B------:R-:W-:Y:S01]  /*90c0*/  VIADD R4, R6, 0xfffffff6 ;  /* 0xfffffff606047836 */ /* 0x000fe20000000000 */
[----:B------:R-:W-:Y:S02]  /*90d0*/  LEA.HI.X.SX32 R10, R9, R3, 0x1, P1 ;  /* 0x00000003090a7211 */ /* 0x000fe400008f0eff */
[----:B------:R-:W-:Y:S01]  /*90e0*/  ISETP.GE.U32.AND P4, PT, R5, 0x7fffff76, PT ;  /* 0x7fffff760500780c */ /* 0x000fe20003f86070 */
        /* <DEDUP_REMOVED lines=31> */
[----:B------:R-:W-:Y:S04]  /*92e0*/  STL [R1+0x3e8], R7 ;  /* 0x0003e80701007387 */ /* 0x000fe80000100800 */
[----:B------:R0:W5:Y:S01]  /*92f0*/  @!P4 LDG.E.U16 R16, desc[UR20][R4.64] ;  /* 0x000000140410c981 */ /* 0x000162000c1e1500 */
[----:B--2---:R-:W-:-:S03]  /*9300*/  IADD3 R69, P4, PT, R13, R2, RZ ;  /* 0x000000020d457210 */ /* 0x004fc60007f9e0ff */
[----:B------:R2:W-:Y:S01]  /*9310*/  STL [R1+0x3ec], R132 ;  /* 0x0003ec8401007387 */ /* 0x0005e20000100800 */
[C---:B0-----:R-:W-:Y:S01]  /*9320*/  IMAD R4, R70.reuse, 0x9, RZ ;  /* 0x0000000946047824 */ /* 0x041fe200078e02ff */
[C---:B------:R-:W-:Y:S01]  /*9330*/  LEA R8, P0, R70.reuse, R2, 0x4 ;  /* 0x0000000246087211 */ /* 0x040fe200078020ff */
[----:B------:R-:W-:-:S03]  /*9340*/  IMAD.SHL.U32 R5, R70, 0x8, RZ ;  /* 0x0000000846057824 */ /* 0x000fc600078e00ff */
[-C--:B--2---:R-:W-:Y:S01]  /*9350*/  LEA.HI.X.SX32 R132, R4, R3.reuse, 0x1, P4 ;  /* 0x0000000304847211 */ /* 0x084fe200020f0eff */
[----:B------:R-:W-:Y:S01]  /*9360*/  VIADD R4, R6, 0xfffffffa ;  /* 0xfffffffa06047836 */ /* 0x000fe20000000000 */
[----:B------:R0:W-:Y:S01]  /*9370*/  STL [R1+0x3e4], R68 ;  /* 0x0003e44401007387 */ /* 0x0001e20000100800 */
[----:B------:R-:W-:Y:S02]  /*9380*/  PRMT R13, RZ, 0x7610, R13 ;  /* 0x00007610ff0d7816 */ /* 0x000fe4000000000d */
[----:B------:R-:W-:Y:S02]  /*9390*/  PRMT R14, RZ, 0x7610, R14 ;  /* 0x00007610ff0e7816 */ /* 0x000fe4000000000e */
[----:B0-----:R-:W-:Y:S01]  /*93a0*/  LEA.HI.X.SX32 R68, R5, R3, 0x1, P0 ;  /* 0x0000000305447211 */ /* 0x001fe200000f0eff */
[----:B------:R-:W-:Y:S01]  /*93b0*/  @!P1 IMAD.MOV.U32 R5, RZ, RZ, R132 ;  /* 0x000000ffff059224 */ /* 0x000fe200078e0084 */
[----:B------:R-:W-:Y:S01]  /*93c0*/  ISETP.GE.U32.AND P0, PT, R4, 0x7fffff7b, PT ;  /* 0x7fffff7b0400780c */ /* 0x000fe20003f06070 */
[----:B------:R-:W-:-:S05]  /*93d0*/  @!P1 IMAD.MOV.U32 R4, RZ, RZ, R69 ;  /* 0x000000ffff049224 */ /* 0x000fca00078e0045 */
[----:B------:R0:W5:Y:S01]  /*93e0*/  @!P1 LDG.E.U16 R13, desc[UR20][R4.64] ;  /* 0x00000014040d9981 */ /* 0x000162000c1e1500 */
[----:B------:R-:W-:-:S03]  /*93f0*/  VIADD R7, R6, 0xfffffff9 ;  /* 0xfffffff906077836 */ /* 0x000fc60000000000 */
[----:B------:R2:W-:Y:S01]  /*9400*/  STL [R1+0x3e0], R69 ;  /* 0x0003e04501007387 */ /* 0x0005e20000100800 */
[----:B0-----:R-:W-:Y:S02]  /*9410*/  @!P5 IMAD.MOV.U32 R4, RZ, RZ, R8 ;  /* 0x000000ffff04d224 */ /* 0x001fe400078e0008 */
[----:B------:R-:W-:Y:S01]  /*9420*/  @!P5 IMAD.MOV.U32 R5, RZ, RZ, R68 ;  /* 0x000000ffff05d224 */ /* 0x000fe200078e0044 */
[----:B------:R0:W-:Y:S04]  /*9430*/  STL [R1+0x3d8], R8 ;  /* 0x0003d80801007387 */ /* 0x0001e80000100800 */
[----:B------:R3:W5:Y:S01]  /*9440*/  @!P5 LDG.E.U16 R14, desc[UR20][R4.64] ;  /* 0x00000014040ed981 */ /* 0x000762000c1e1500 */
[----:B--2---:R-:W-:Y:S02]  /*9450*/  IADD3 R69, P5, PT, R119, R2, RZ ;  /* 0x0000000277457210 */ /* 0x004fe40007fbe0ff */
[----:B------:R-:W-:Y:S01]  /*9460*/  ISETP.GE.U32.AND P4, PT, R7, 0x7fffff7a, PT ;  /* 0x7fffff7a0700780c */ /* 0x000fe20003f86070 */
[----:B------:R2:W-:Y:S01]  /*9470*/  STL [R1+0x3dc], R132 ;  /* 0x0003dc8401007387 */ /* 0x0005e20000100800 */
[----:B------:R-:W-:-:S02]  /*9480*/  IMAD R7, R70, 0x6, RZ ;  /* 0x0000000646077824 */ /* 0x000fc400078e02ff */
        /* <DEDUP_REMOVED lines=13> */
[----:B------:R0:W5:Y:S01]  /*9560*/  @!P3 LDG.E.U16 R11, desc[UR20][R4.64] ;  /* 0x00000014040bb981 */ /* 0x000162000c1e1500 */
[----:B------:R-:W-:Y:S01]  /*9570*/  IADD3 R119, P3, PT, R10, R2, RZ ;  /* 0x000000020a777210 */ /* 0x000fe20007f7e0ff */
[----:B0-----:R-:W-:Y:S02]  /*9580*/  @!P4 IMAD.MOV.U32 R4, RZ, RZ, R8 ;  /* 0x000000ffff04c224 */ /* 0x001fe400078e0008 */
[----:B------:R-:W-:Y:S01]  /*9590*/  @!P4 IMAD.MOV.U32 R5, RZ, RZ, R68 ;  /* 0x000000ffff05c224 */ /* 0x000fe200078e0044 */
[----:B------:R-:W-:Y:S04]  /*95a0*/  STL [R1+0x3d0], R69 ;  /* 0x0003d04501007387 */ /* 0x000fe80000100800 */
[----:B------:R0:W5:Y:S04]  /*95b0*/  @!P4 LDG.E.U16 R12, desc[UR20][R4.64] ;  /* 0x00000014040cc981 */ /* 0x000168000c1e1500 */
[----:B------:R-:W-:Y:S01]  /*95c0*/  STL [R1+0x3c8], R8 ;  /* 0x0003c80801007387 */ /* 0x000fe20000100800 */
[----:B0-----:R-:W-:-:S03]  /*95d0*/  IMAD R4, R70, 0x5, RZ ;  /* 0x0000000546047824 */ /* 0x001fc600078e02ff */
[----:B------:R0:W-:Y:S01]  /*95e0*/  STL [R1+0x3cc], R132 ;  /* 0x0003cc8401007387 */ /* 0x0001e20000100800 */
[----:B------:R-:W-:-:S03]  /*95f0*/  IMAD.SHL.U32 R5, R70, 0x4, RZ ;  /* 0x0000000446057824 */ /* 0x000fc600078e00ff */
[----:B------:R2:W-:Y:S01]  /*9600*/  STL [R1+0x3c4], R68 ;  /* 0x0003c44401007387 */ /* 0x0005e20000100800 */
[-C--:B0-----:R-:W-:Y:S01]  /*9610*/  LEA.HI.X.SX32 R132, R4, R3.reuse, 0x1, P3 ;  /* 0x0000000304847211 */ /* 0x081fe200018f0eff */
[----:B------:R-:W-:Y:S01]  /*9620*/  VIADD R4, R6, 0xfffffffe ;  /* 0xfffffffe06047836 */ /* 0x000fe20000000000 */
[----:B--2---:R-:W-:Y:S02]  /*9630*/  LEA R68, P4, R70, R2, 0x3 ;  /* 0x0000000246447211 */ /* 0x004fe400078818ff */
[----:B------:R-:W-:Y:S02]  /*9640*/  PRMT R9, RZ, 0x7610, R9 ;  /* 0x00007610ff097816 */ /* 0x000fe40000000009 */
[----:B------:R-:W-:Y:S01]  /*9650*/  LEA.HI.X.SX32 R69, R5, R3, 0x1, P4 ;  /* 0x0000000305457211 */ /* 0x000fe200020f0eff */
[----:B------:R-:W-:Y:S01]  /*9660*/  @!P0 IMAD.MOV.U32 R5, RZ, RZ, R132 ;  /* 0x000000ffff058224 */ /* 0x000fe200078e0084 */
[----:B------:R-:W-:Y:S01]  /*9670*/  ISETP.GE.U32.AND P4, PT, R4, 0x7fffff7f, PT ;  /* 0x7fffff7f0400780c */ /* 0x000fe20003f86070 */
[----:B------:R-:W-:Y:S01]  /*9680*/  @!P0 IMAD.MOV.U32 R4, RZ, RZ, R119 ;  /* 0x000000ffff048224 */ /* 0x000fe200078e0077 */
[----:B------:R-:W-:Y:S04]  /*9690*/  STL [R1+0x3c0], R119 ;  /* 0x0003c07701007387 */ /* 0x000fe80000100800 */
[----:B------:R-:W-:Y:S04]  /*96a0*/  STL [R1+0x3b8], R68 ;  /* 0x0003b84401007387 */ /* 0x000fe80000100800 */
[----:B------:R-:W-:Y:S04]  /*96b0*/  STL [R1+0x3bc], R132 ;  /* 0x0003bc8401007387 */ /* 0x000fe80000100800 */
[----:B------:R0:W5:Y:S04]  /*96c0*/  @!P0 LDG.E.U16 R9, desc[UR20][R4.64] ;  /* 0x0000001404098981 */ /* 0x000168000c1e1500 */
[----:B------:R2:W-:Y:S01]  /*96d0*/  STL [R1+0x3b4], R69 ;  /* 0x0003b44501007387 */ /* 0x0005e20000100800 */
[----:B0-----:R-:W-:-:S02]  /*96e0*/  @!P5 IMAD.MOV.U32 R5, RZ, RZ, R69 ;  /* 0x000000ffff05d224 */ /* 0x001fc400078e0045 */
[----:B--2---:R-:W0:Y:S01]  /*96f0*/  S2R R69, SR_TID.X ;  /* 0x0000000000457919 */ /* 0x004e220000002100 */
[----:B------:R-:W-:Y:S01]  /*9700*/  PRMT R10, RZ, 0x7610, R10 ;  /* 0x00007610ff0a7816 */ /* 0x000fe2000000000a */
[----:B------:R-:W-:Y:S02]  /*9710*/  @!P5 IMAD.MOV.U32 R4, RZ, RZ, R68 ;  /* 0x000000ffff04d224 */ /* 0x000fe400078e0044 */
[----:B------:R-:W-:-:S03]  /*9720*/  VIADD R8, R6, 0xfffffffd ;  /* 0xfffffffd06087836 */ /* 0x000fc60000000000 */
[----:B------:R2:W5:Y:S01]  /*9730*/  @!P5 LDG.E.U16 R10, desc[UR20][R4.64] ;  /* 0x00000014040ad981 */ /* 0x000562000c1e1500 */
[-C--:B------:R-:W-:Y:S01]  /*9740*/  IADD3 R119, P5, PT, R7, R2.reuse, RZ ;  /* 0x0000000207777210 */ /* 0x080fe20007fbe0ff */
[----:B------:R-:W-:Y:S01]  /*9750*/  IMAD.SHL.U32 R153, R70, 0x2, RZ ;  /* 0x0000000246997824 */ /* 0x000fe200078e00ff */
[----:B------:R-:W-:Y:S02]  /*9760*/  ISETP.GE.U32.AND P3, PT, R8, 0x7fffff7e, PT ;  /* 0x7fffff7e0800780c */ /* 0x000fe40003f66070 */
[----:B------:R-:W-:Y:S01]  /*9770*/  LEA R68, P0, R70, R2, 0x2 ;  /* 0x0000000246447211 */ /* 0x000fe200078010ff */
[----:B--2---:R-:W-:Y:S02]  /*9780*/  VIADD R5, R6, 0x7f ;  /* 0x0000007f06057836 */ /* 0x004fe40000000000 */
[----:B------:R-:W-:-:S03]  /*9790*/  IMAD R4, R70, 0x3, RZ ;  /* 0x0000000346047824 */ /* 0x000fc600078e02ff */
[----:B------:R-:W-:Y:S02]  /*97a0*/  ISETP.GT.AND P6, PT, R5, 0x7f, PT ;  /* 0x0000007f0500780c */ /* 0x000fe40003fc4270 */
[-C--:B------:R-:W-:Y:S01]  /*97b0*/  LEA.HI.X.SX32 R132, R4, R3.reuse, 0x1, P5 ;  /* 0x0000000304847211 */ /* 0x080fe200028f0eff */
[----:B------:R-:W-:Y:S01]  /*97c0*/  @!P1 IMAD.MOV.U32 R4, RZ, RZ, R119 ;  /* 0x000000ffff049224 */ /* 0x000fe200078e0077 */
[----:B------:R-:W-:Y:S02]  /*97d0*/  PRMT R7, RZ, 0x7610, R7 ;  /* 0x00007610ff077816 */ /* 0x000fe40000000007 */
[----:B0-----:R-:W-:Y:S02]  /*97e0*/  LOP3.LUT R5, R69, 0x7f, RZ, 0xc0, !PT ;  /* 0x0000007f45057812 */ /* 0x001fe400078ec0ff */
[----:B------:R-:W-:Y:S02]  /*97f0*/  LEA.HI.X.SX32 R69, R153, R3, 0x1, P0 ;  /* 0x0000000399457211 */ /* 0x000fe400000f0eff */
[----:B------:R-:W-:Y:S01]  /*9800*/  ISETP.LT.AND P0, PT, R5, R6, P6 ;  /* 0x000000060500720c */ /* 0x000fe20003701270 */
[----:B------:R-:W-:Y:S01]  /*9810*/  @!P1 IMAD.MOV.U32 R5, RZ, RZ, R132 ;  /* 0x000000ffff059224 */ /* 0x000fe200078e0084 */
[----:B------:R0:W-:Y:S01]  /*9820*/  STL [R1+0x3b0], R119 ;  /* 0x0003b07701007387 */ /* 0x0001e20000100800 */
[----:B------:R-:W-:Y:S01]  /*9830*/  VIADD R6, R0, 0x7c ;  /* 0x0000007c00067836 */ /* 0x000fe20000000000 */
[----:B------:R-:W-:-:S02]  /*9840*/  PRMT R8, RZ, 0x7610, R8 ;  /* 0x00007610ff087816 */ /* 0x000fc40000000008 */
[----:B------:R-:W-:Y:S04]  /*9850*/  STL [R1+0x3a8], R68 ;  /* 0x0003a84401007387 */ /* 0x000fe80000100800 */
[----:B------:R2:W-:Y:S01]  /*9860*/  STL [R1+0x3ac], R132 ;  /* 0x0003ac8401007387 */ /* 0x0005e20000100800 */
[----:B0-----:R-:W-:-:S03]  /*9870*/  VIADD R119, R0, 0x7b ;  /* 0x0000007b00777836 */ /* 0x001fc60000000000 */
[----:B------:R0:W5:Y:S04]  /*9880*/  @!P1 LDG.E.U16 R7, desc[UR20][R4.64] ;  /* 0x0000001404079981 */ /* 0x000168000c1e1500 */
[----:B------:R3:W-:Y:S01]  /*9890*/  STL [R1+0x3a4], R69 ;  /* 0x0003a44501007387 */ /* 0x0007e20000100800 */
[----:B--2---:R-:W-:-:S03]  /*98a0*/  IABS R132, R6 ;  /* 0x0000000600847213 */ /* 0x004fc60000000000 */
[----:B------:R-:W-:Y:S01]  /*98b0*/  STL [R1+0x85c], R119 ;  /* 0x00085c7701007387 */ /* 0x000fe20000100800 */
[----:B0-----:R-:W-:Y:S02]  /*98c0*/  @!P3 IMAD.MOV.U32 R5, RZ, RZ, R69 ;  /* 0x000000ffff05b224 */ /* 0x001fe400078e0045 */
[----:B------:R-:W-:Y:S02]  /*98d0*/  @!P3 IMAD.MOV.U32 R4, RZ, RZ, R68 ;  /* 0x000000ffff04b224 */ /* 0x000fe400078e0044 */
[C---:B---3--:R-:W-:Y:S01]  /*98e0*/  VIADD R69, R0.reuse, 0x7d ;  /* 0x0000007d00457836 */ /* 0x048fe20000000000 */
[----:B------:R0:W-:Y:S01]  /*98f0*/  STL [R1+0x858], R6 ;  /* 0x0008580601007387 */ /* 0x0001e20000100800 */
[----:B------:R-:W-:-:S03]  /*9900*/  VIADD R68, R0, 0x7e ;  /* 0x0000007e00447836 */ /* 0x000fc60000000000 */
[----:B------:R2:W5:Y:S04]  /*9910*/  @!P3 LDG.E.U16 R8, desc[UR20][R4.64] ;  /* 0x000000140408b981 */ /* 0x000568000c1e1500 */
[----:B------:R-:W-:Y:S01]  /*9920*/  STL [R1+0x854], R69 ;  /* 0x0008544501007387 */ /* 0x000fe20000100800 */
[----:B0-----:R-:W-:-:S03]  /*9930*/  IADD3 R6, P1, PT, R153, R2, RZ ;  /* 0x0000000299067210 */ /* 0x001fc60007f3e0ff */
[----:B------:R0:W-:Y:S01]  /*9940*/  STL [R1+0x850], R68 ;  /* 0x0008504401007387 */ /* 0x0001e20000100800 */
[----:B--2---:R-:W-:Y:S02]  /*9950*/  IABS R4, R68 ;  /* 0x0000004400047213 */ /* 0x004fe40000000000 */
[----:B------:R-:W-:Y:S01]  /*9960*/  IABS R119, R119 ;  /* 0x0000007700777213 */ /* 0x000fe20000000000 */
[----:B------:R-:W-:Y:S01]  /*9970*/  STL [R1+0x3a0], R6 ;  /* 0x0003a00601007387 */ /* 0x000fe20000100800 */
[----:B------:R-:W-:Y:S02]  /*9980*/  IABS R153, R69 ;  /* 0x0000004500997213 */ /* 0x000fe40000000000 */
[----:B0-----:R-:W-:-:S05]  /*9990*/  LEA.HI.X.SX32 R68, R70, R3, 0x1, P1 ;  /* 0x0000000346447211 */ /* 0x001fca00008f0eff */
[----:B------:R0:W-:Y:S01]  /*99a0*/  STL [R1+0x39c], R68 ;  /* 0x00039c4401007387 */ /* 0x0001e20000100800 */
[----:B------:R-:W-:Y:S01]  /*99b0*/  @!P4 IMAD.MOV.U32 R69, RZ, RZ, R68 ;  /* 0x000000ffff45c224 */ /* 0x000fe200078e0044 */
[----:B------:R-:W-:Y:S01]  /*99c0*/  PRMT R5, RZ, 0x7610, R5 ;  /* 0x00007610ff057816 */ /* 0x000fe20000000005 */
[----:B0-----:R-:W-:Y:S02]  /*99d0*/  @!P4 IMAD.MOV.U32 R68, RZ, RZ, R6 ;  /* 0x000000ffff44c224 */ /* 0x001fe400078e0006 */
[----:B------:R-:W-:-:S03]  /*99e0*/  IMAD.HI.U32 R6, R73, R119, RZ ;  /* 0x0000007749067227 */ /* 0x000fc600078e00ff */
[----:B------:R0:W5:Y:S01]  /*99f0*/  @!P4 LDG.E.U16 R5, desc[UR20][R68.64] ;  /* 0x000000144405c981 */ /* 0x000162000c1e1500 */
[----:B------:R-:W-:-:S04]  /*9a00*/  IMAD.MOV R6, RZ, RZ, -R6 ;  /* 0x000000ffff067224 */ /* 0x000fc800078e0a06 */
[----:B------:R-:W-:Y:S02]  /*9a10*/  IMAD R119, R72, R6, R119 ;  /* 0x0000000648777224 */ /* 0x000fe400078e0277 */
[----:B------:R-:W-:-:S04]  /*9a20*/  IMAD.HI.U32 R6, R73, R4, RZ ;  /* 0x0000000449067227 */ /* 0x000fc800078e00ff */
[----:B0-----:R-:W-:-:S04]  /*9a30*/  IMAD.HI.U32 R69, R73, R132, RZ ;  /* 0x0000008449457227 */ /* 0x001fc800078e00ff */
[----:B------:R-:W-:-:S04]  /*9a40*/  IMAD.HI.U32 R68, R73, R153, RZ ;  /* 0x0000009949447227 */ /* 0x000fc800078e00ff */
[----:B------:R-:W-:Y:S02]  /*9a50*/  IMAD.MOV R6, RZ, RZ, -R6 ;  /* 0x000000ffff067224 */ /* 0x000fe400078e0a06 */
[----:B------:R-:W-:Y:S02]  /*9a60*/  IMAD.MOV R69, RZ, RZ, -R69 ;  /* 0x000000ffff457224 */ /* 0x000fe400078e0a45 */
[----:B------:R-:W-:Y:S02]  /*9a70*/  IMAD.MOV R68, RZ, RZ, -R68 ;  /* 0x000000ffff447224 */ /* 0x000fe400078e0a44 */
[C---:B------:R-:W-:Y:S02]  /*9a80*/  IMAD R4, R72.reuse, R6, R4 ;  /* 0x0000000648047224 */ /* 0x040fe400078e0204 */
[C---:B------:R-:W-:Y:S02]  /*9a90*/  IMAD R132, R72.reuse, R69, R132 ;  /* 0x0000004548847224 */ /* 0x040fe400078e0284 */
[----:B------:R0:W5:Y:S01]  /*9aa0*/  LDL.LU R69, [R1+0xa20] ;  /* 0x000a200001457983 */ /* 0x0001620000300800 */
[----:B------:R-:W-:-:S03]  /*9ab0*/  IMAD R153, R72, R68, R153 ;  /* 0x0000004448997224 */ /* 0x000fc600078e0299 */
[----:B------:R0:W5:Y:S01]  /*9ac0*/  LDL.LU R68, [R1+0xa1c] ;  /* 0x000a1c0001447983 */ /* 0x0001620000300800 */
[----:B------:R-:W-:-:S03]  /*9ad0*/  ISETP.GT.U32.AND P1, PT, R72, R78, PT ;  /* 0x0000004e4800720c */ /* 0x000fc60003f24070 */
[----:B------:R0:W-:Y:S01]  /*9ae0*/  STL [R1+0x54], R4 ;  /* 0x0000540401007387 */ /* 0x0001e20000100800 */
[----:B------:R-:W-:Y:S01]  /*9af0*/  ISETP.GT.U32.AND P3, PT, R72, R77, PT ;  /* 0x0000004d4800720c */ /* 0x000fe20003f64070 */
[----:B-1----:R-:W-:-:S04]  /*9b00*/  @!UP1 UIADD3 UR4, UPT, UPT, -UR7, 0x100000, URZ ;  /* 0x0010000007049890 */ /* 0x002fc8000fffe1ff */
[----:B------:R-:W-:Y:S02]  /*9b10*/  @!UP1 USHF.L.U32 UR5, UR4, 0xb, URZ ;  /* 0x0000000b04059899 */ /* 0x000fe400080006ff */
[----:B------:R-:W-:Y:S01]  /*9b20*/  @!UP1 USHF.L.U32 UR4, UR4, 0x1, URZ ;  /* 0x0000000104049899 */ /* 0x000fe200080006ff */
[----:B------:R-:W-:Y:S01]  /*9b30*/  VOTEU.ALL UP1, P2 ;  /* 0x0000000000ff7886 */ /* 0x000fe20001020000 */
[----:B------:R-:W-:Y:S01]  /*9b40*/  ISETP.GT.U32.AND P4, PT, R72, R76, PT ;  /* 0x0000004c4800720c */ /* 0x000fe20003f84070 */
[----:B------:R-:W-:-:S03]  /*9b50*/  @!P1 IMAD.IADD R78, R78, 0x1, -R72 ;  /* 0x000000014e4e9824 */ /* 0x000fc600078e0a48 */
[----:B------:R-:W-:-:S06]  /*9b60*/  @!P3 IMAD.IADD R77, R77, 0x1, -R72 ;  /* 0x000000014d4db824 */ /* 0x000fcc00078e0a48 */
[----:B------:R0:W1:Y:S01]  /*9b70*/  @!UP1 SYNCS.EXCH.64 URZ, [UR9+0x10008], UR4 ;  /* 0x0100080409ff95b2 */ /* 0x0000620008000100 */
[C---:B------:R-:W-:Y:S02]  /*9b80*/  ISETP.GT.U32.AND P5, PT, R72.reuse, R79, PT ;  /* 0x0000004f4800720c */ /* 0x040fe40003fa4070 */
[C---:B------:R-:W-:Y:S02]  /*9b90*/  ISETP.GT.U32.AND P3, PT, R72.reuse, R78, PT ;  /* 0x0000004e4800720c */ /* 0x040fe40003f64070 */
[----:B------:R-:W-:Y:S01]  /*9ba0*/  ISETP.GT.U32.AND P1, PT, R72, R77, PT ;  /* 0x0000004d4800720c */ /* 0x000fe20003f24070 */
[----:B0-----:R-:W-:-:S12]  /*9bb0*/  @!P6 BRA `(.L_x_6) ;  /* 0x000000080000e947 */ /* 0x001fd80003800000 */
[----:B------:R-:W2:Y:S04]  /*9bc0*/  LDL.LU R6, [R1+0xb8] ;  /* 0x0000b80001067983 */ /* 0x000ea80000300800 */
[----:B-----5:R0:W-:Y:S04]  /*9bd0*/  STL [R1+0xa34], R71 ;  /* 0x000a344701007387 */ /* 0x0201e80000100800 */
[----:B------:R3:W-:Y:S04]  /*9be0*/  STL [R1+0xa30], R70 ;  /* 0x000a304601007387 */ /* 0x0007e80000100800 */
[----:B------:R4:W-:Y:S04]  /*9bf0*/  STL [R1+0xa2c], R69 ;  /* 0x000a2c4501007387 */ /* 0x0009e80000100800 */
[----:B------:R1:W-:Y:S04]  /*9c00*/  STL [R1+0xa28], R68 ;  /* 0x000a284401007387 */ /* 0x0003e80000100800 */
[----:B------:R0:W-:Y:S04]  /*9c10*/  STL [R1+0xa24], R3 ;  /* 0x000a240301007387 */ /* 0x0001e80000100800 */
[----:B------:R1:W-:Y:S04]  /*9c20*/  STL [R1+0xa20], R2 ;  /* 0x000a200201007387 */ /* 0x0003e80000100800 */
[----:B------:R1:W-:Y:S04]  /*9c30*/  STL [R1+0xa1c], R0 ;  /* 0x000a1c0001007387 */ /* 0x0003e80000100800 */
[----:B0-----:R-:W2:Y:S04]  /*9c40*/  LDL.LU R71, [R1] ;  /* 0x0000000001477983 */ /* 0x001ea80000300800 */
[----:B---3--:R-:W3:Y:S04]  /*9c50*/  LDL.LU R70, [R1+0x20] ;  /* 0x0000200001467983 */ /* 0x008ee80000300800 */
[----:B----4-:R-:W4:Y:S04]  /*9c60*/  LDL.LU R69, [R1+0x34] ;  /* 0x0000340001457983 */ /* 0x010f280000300800 */
[----:B-1----:R-:W3:Y:S04]  /*9c70*/  LDL.LU R68, [R1+0x3c] ;  /* 0x00003c0001447983 */ /* 0x002ee80000300800 */
[----:B------:R-:W3:Y:S04]  /*9c80*/  LDL.LU R3, [R1+0x5c] ;  /* 0x00005c0001037983 */ /* 0x000ee80000300800 */
[----:B------:R-:W3:Y:S04]  /*9c90*/  LDL.LU R2, [R1+0x64] ;  /* 0x0000640001027983 */ /* 0x000ee80000300800 */
[----:B------:R-:W3:Y:S01]  /*9ca0*/  LDL.LU R0, [R1+0x6c] ;  /* 0x00006c0001007983 */ /* 0x000ee20000300800 */
[----:B--2---:R-:W-:-:S02]  /*9cb0*/  PRMT R4, R6, 0x5410, R5 ;  /* 0x0000541006047816 */ /* 0x004fc40000000005 */
[----:B------:R-:W-:Y:S02]  /*9cc0*/  PRMT R5, R8, 0x5410, R7 ;  /* 0x0000541008057816 */ /* 0x000fe40000000007 */
[----:B------:R-:W-:Y:S02]  /*9cd0*/  PRMT R8, R14, 0x5410, R13 ;  /* 0x000054100e087816 */ /* 0x000fe4000000000d */
[----:B------:R-:W-:Y:S02]  /*9ce0*/  PRMT R13, R24, 0x5410, R23 ;  /* 0x00005410180d7816 */ /* 0x000fe40000000017 */
[----:B------:R-:W-:Y:S02]  /*9cf0*/  PRMT R23, R44, 0x5410, R43 ;  /* 0x000054102c177816 */ /* 0x000fe4000000002b */
[----:B------:R-:W2:Y:S01]  /*9d00*/  LDL.LU R44, [R1+0x1c] ;  /* 0x00001c00012c7983 */ /* 0x000ea20000300800 */
[----:B------:R-:W-:Y:S02]  /*9d10*/  PRMT R24, R46, 0x5410, R45 ;  /* 0x000054102e187816 */ /* 0x000fe4000000002d */
[----:B------:R-:W-:Y:S01]  /*9d20*/  PRMT R14, R26, 0x5410, R25 ;  /* 0x000054101a0e7816 */ /* 0x000fe20000000019 */
[----:B------:R-:W3:Y:S01]  /*9d30*/  LDL.LU R45, [R1+0x24] ;  /* 0x00002400012d7983 */ /* 0x000ee20000300800 */
[----:B------:R-:W-:-:S03]  /*9d40*/  PRMT R25, R48, 0x5410, R47 ;  /* 0x0000541030197816 */ /* 0x000fc6000000002f */
[----:B------:R-:W4:Y:S01]  /*9d50*/  LDL.LU R46, [R1+0x38] ;  /* 0x00003800012e7983 */ /* 0x000f220000300800 */
[----:B------:R-:W-:-:S03]  /*9d60*/  PRMT R26, R50, 0x5410, R49 ;  /* 0x00005410321a7816 */ /* 0x000fc60000000031 */
[----:B------:R-:W4:Y:S04]  /*9d70*/  LDL.LU R47, [R1+0x40] ;  /* 0x00004000012f7983 */ /* 0x000f280000300800 */
[----:B------:R-:W4:Y:S04]  /*9d80*/  LDL.LU R48, [R1+0x60] ;  /* 0x0000600001307983 */ /* 0x000f280000300800 */
[----:B------:R-:W4:Y:S04]  /*9d90*/  LDL.LU R49, [R1+0x68] ;  /* 0x0000680001317983 */ /* 0x000f280000300800 */
[----:B------:R-:W4:Y:S01]  /*9da0*/  LDL.LU R50, [R1+0x70] ;  /* 0x0000700001327983 */ /* 0x000f220000300800 */
[----:B------:R-:W-:-:S02]  /*9db0*/  PRMT R6, R10, 0x5410, R9 ;  /* 0x000054100a067816 */ /* 0x000fc40000000009 */
[----:B------:R-:W-:Y:S02]  /*9dc0*/  PRMT R9, R16, 0x5410, R15 ;  /* 0x0000541010097816 */ /* 0x000fe4000000000f */
[----:B------:R-:W-:Y:S02]  /*9dd0*/  PRMT R15, R28, 0x5410, R27 ;  /* 0x000054101c0f7816 */ /* 0x000fe4000000001b */
[----:B------:R-:W-:Y:S02]  /*9de0*/  PRMT R27, R52, 0x5410, R51 ;  /* 0x00005410341b7816 */ /* 0x000fe40000000033 */
[----:B------:R-:W4:Y:S01]  /*9df0*/  LDL.LU R51, [R1+0x78] ;  /* 0x0000780001337983 */ /* 0x000f220000300800 */
[----:B------:R-:W-:Y:S02]  /*9e00*/  PRMT R28, R54, 0x5410, R53 ;  /* 0x00005410361c7816 */ /* 0x000fe40000000035 */
[----:B------:R-:W-:Y:S01]  /*9e10*/  PRMT R16, R30, 0x5410, R29 ;  /* 0x000054101e107816 */ /* 0x000fe2000000001d */
[----:B------:R-:W4:Y:S01]  /*9e20*/  LDL.LU R52, [R1+0x80] ;  /* 0x0000800001347983 */ /* 0x000f220000300800 */
[----:B------:R-:W-:-:S03]  /*9e30*/  PRMT R29, R56, 0x5410, R55 ;  /* 0x00005410381d7816 */ /* 0x000fc60000000037 */
        /* <DEDUP_REMOVED lines=44> */
[----:B------:R-:W4:Y:S04]  /*a100*/  LDL.LU R157, [R1+0xdc] ;  /* 0x0000dc00019d7983 */ /* 0x000f280000300800 */
[----:B------:R-:W4:Y:S01]  /*a110*/  LDL.LU R148, [R1+0xe4] ;  /* 0x0000e40001947983 */ /* 0x000f220000300800 */
[----:B------:R-:W-:-:S03]  /*a120*/  PRMT R42, R163, 0x5410, R162 ;  /* 0x00005410a32a7816 */ /* 0x000fc600000000a2 */
[----:B------:R-:W4:Y:S04]  /*a130*/  LDL.LU R159, [R1+0xbc] ;  /* 0x0000bc00019f7983 */ /* 0x000f280000300800 */
[----:B------:R-:W4:Y:S01]  /*a140*/  LDL.LU R158, [R1+0xc4] ;  /* 0x0000c400019e7983 */ /* 0x000f220000300800 */
[----:B------:R-:W-:-:S03]  /*a150*/  PRMT R43, R165, 0x5410, R164 ;  /* 0x00005410a52b7816 */ /* 0x000fc600000000a4 */
[----:B------:R-:W4:Y:S04]  /*a160*/  LDL.LU R161, [R1+0xa8] ;  /* 0x0000a80001a17983 */ /* 0x000f280000300800 */
[----:B------:R-:W4:Y:S04]  /*a170*/  LDL.LU R160, [R1+0xb0] ;  /* 0x0000b00001a07983 */ /* 0x000f280000300800 */
[----:B------:R-:W4:Y:S04]  /*a180*/  LDL.LU R163, [R1+0x88] ;  /* 0x0000880001a37983 */ /* 0x000f280000300800 */
[----:B------:R-:W4:Y:S04]  /*a190*/  LDL.LU R162, [R1+0xa0] ;  /* 0x0000a00001a27983 */ /* 0x000f280000300800 */
[----:B------:R-:W4:Y:S04]  /*a1a0*/  LDL.LU R165, [R1+0x74] ;  /* 0x0000740001a57983 */ /* 0x000f280000300800 */
[----:B------:R-:W4:Y:S01]  /*a1b0*/  LDL.LU R164, [R1+0x7c] ;  /* 0x00007c0001a47983 */ /* 0x000f220000300800 */
[----:B--2---:R-:W-:-:S03]  /*a1c0*/  PRMT R44, R44, 0x5410, R71 ;  /* 0x000054102c2c7816 */ /* 0x004fc60000000047 */
[----:B------:R0:W5:Y:S01]  /*a1d0*/  LDL.LU R71, [R1+0xa34] ;  /* 0x000a340001477983 */ /* 0x0001620000300800 */
[----:B---3--:R-:W-:-:S03]  /*a1e0*/  PRMT R45, R45, 0x5410, R70 ;  /* 0x000054102d2d7816 */ /* 0x008fc60000000046 */
[----:B------:R0:W5:Y:S01]  /*a1f0*/  LDL.LU R70, [R1+0xa30] ;  /* 0x000a300001467983 */ /* 0x0001620000300800 */
[----:B----4-:R-:W-:-:S03]  /*a200*/  PRMT R46, R46, 0x5410, R69 ;  /* 0x000054102e2e7816 */ /* 0x010fc60000000045 */
[----:B------:R0:W5:Y:S01]  /*a210*/  LDL.LU R69, [R1+0xa2c] ;  /* 0x000a2c0001457983 */ /* 0x0001620000300800 */
[----:B------:R-:W-:-:S03]  /*a220*/  PRMT R47, R47, 0x5410, R68 ;  /* 0x000054102f2f7816 */ /* 0x000fc60000000044 */
[----:B------:R0:W5:Y:S01]  /*a230*/  LDL.LU R68, [R1+0xa28] ;  /* 0x000a280001447983 */ /* 0x0001620000300800 */
[----:B------:R-:W-:-:S03]  /*a240*/  PRMT R48, R48, 0x5410, R3 ;  /* 0x0000541030307816 */ /* 0x000fc60000000003 */
[----:B------:R0:W5:Y:S01]  /*a250*/  LDL.LU R3, [R1+0xa24] ;  /* 0x000a240001037983 */ /* 0x0001620000300800 */
[----:B------:R-:W-:-:S03]  /*a260*/  PRMT R49, R49, 0x5410, R2 ;  /* 0x0000541031317816 */ /* 0x000fc60000000002 */
[----:B------:R0:W5:Y:S01]  /*a270*/  LDL.LU R2, [R1+0xa20] ;  /* 0x000a200001027983 */ /* 0x0001620000300800 */
[----:B------:R-:W-:-:S03]  /*a280*/  PRMT R50, R50, 0x5410, R0 ;  /* 0x0000541032327816 */ /* 0x000fc60000000000 */
[----:B------:R0:W5:Y:S01]  /*a290*/  LDL.LU R0, [R1+0xa1c] ;  /* 0x000a1c0001007983 */ /* 0x0001620000300800 */
[----:B------:R-:W-:Y:S02]  /*a2a0*/  PRMT R67, R67, 0x5410, R141 ;  /* 0x0000541043437816 */ /* 0x000fe4000000008d */
[----:B------:R-:W-:Y:S02]  /*a2b0*/  PRMT R65, R65, 0x5410, R143 ;  /* 0x0000541041417816 */ /* 0x000fe4000000008f */
[----:B------:R-:W-:Y:S02]  /*a2c0*/  PRMT R66, R66, 0x5410, R142 ;  /* 0x0000541042427816 */ /* 0x000fe4000000008e */
[----:B------:R-:W-:Y:S02]  /*a2d0*/  PRMT R63, R63, 0x5410, R145 ;  /* 0x000054103f3f7816 */ /* 0x000fe40000000091 */
[----:B------:R-:W-:Y:S02]  /*a2e0*/  PRMT R64, R64, 0x5410, R144 ;  /* 0x0000541040407816 */ /* 0x000fe40000000090 */
[----:B------:R-:W-:-:S02]  /*a2f0*/  PRMT R61, R61, 0x5410, R147 ;  /* 0x000054103d3d7816 */ /* 0x000fc40000000093 */
        /* <DEDUP_REMOVED lines=10> */
[----:B------:R-:W-:-:S04]  /*a3a0*/  PRMT R52, R52, 0x5410, R164 ;  /* 0x0000541034347816 */ /* 0x000fc800000000a4 */
[----:B------:R0:W-:Y:S03]  /*a3b0*/  STTM.x64 tmem[UR10+0x80], R4 ;  /* 0x00008004000079ed */ /* 0x0001e6000834000a */
.L_x_6:
[----:B-----5:R-:W2:Y:S04]  /*a3c0*/  LDL R141, [R1+0x87c] ;  /* 0x00087c00018d7983 */ /* 0x020ea80000100800 */
[----:B0-----:R-:W3:Y:S04]  /*a3d0*/  LDL R5, [R1+0x8d0] ;  /* 0x0008d00001057983 */ /* 0x001ee80000100800 */
[----:B------:R-:W4:Y:S01]  /*a3e0*/  LDL R4, [R1+0x8c8] ;  /* 0x0008c80001047983 */ /* 0x000f220000100800 */
[----:B------:R-:W-:Y:S01]  /*a3f0*/  ISETP.GE.AND P6, PT, R0, RZ, PT ;  /* 0x000000ff0000720c */ /* 0x000fe20003fc6270 */
[--C-:B------:R-:W-:Y:S01]  /*a400*/  @!P4 IMAD.IADD R76, R76, 0x1, -R72.reuse ;  /* 0x000000014c4cc824 */ /* 0x100fe200078e0a48 */
[----:B------:R-:W0:Y:S01]  /*a410*/  LDCU UR4, c[0x0][0x3b0] ;  /* 0x00007600ff0477ac */ /* 0x000e220008000800 */
[--C-:B------:R-:W-:Y:S01]  /*a420*/  @!P3 IMAD.IADD R78, R78, 0x1, -R72.reuse ;  /* 0x000000014e4eb824 */ /* 0x100fe200078e0a48 */
[----:B------:R-:W1:Y:S01]  /*a430*/  FENCE.VIEW.ASYNC.T ;  /* 0x00000000000073c6 */ /* 0x000e620000000200 */
[--C-:B------:R-:W-:Y:S01]  /*a440*/  @!P1 IMAD.IADD R77, R77, 0x1, -R72.reuse ;  /* 0x000000014d4d9824 */ /* 0x100fe200078e0a48 */
[C---:B------:R-:W-:Y:S01]  /*a450*/  ISETP.GT.U32.AND P3, PT, R72.reuse, R76, PT ;  /* 0x0000004c4800720c */ /* 0x040fe20003f64070 */
[----:B------:R-:W-:Y:S01]  /*a460*/  STL [R1+0xa5c], R13 ;  /* 0x000a5c0d01007387 */ /* 0x000fe20000100800 */
[----:B------:R-:W-:Y:S01]  /*a470*/  ISETP.NE.AND P1, PT, R75, RZ, PT ;  /* 0x000000ff4b00720c */ /* 0x000fe20003f25270 */
[----:B------:R-:W-:Y:S01]  /*a480*/  @!P5 IMAD.IADD R79, R79, 0x1, -R72 ;  /* 0x000000014f4fd824 */ /* 0x000fe200078e0a48 */
[----:B------:R-:W-:Y:S01]  /*a490*/  LOP3.LUT R75, RZ, R75, RZ, 0x33, !PT ;  /* 0x0000004bff4b7212 */ /* 0x000fe200078e33ff */
[----:B------:R-:W-:Y:S01]  /*a4a0*/  STL [R1+0xa58], R12 ;  /* 0x000a580c01007387 */ /* 0x000fe20000100800 */
[----:B------:R-:W-:Y:S01]  /*a4b0*/  PRMT R148, RZ, 0x7610, R148 ;  /* 0x00007610ff947816 */ /* 0x000fe20000000094 */
[----:B------:R-:W-:Y:S01]  /*a4c0*/  @!P6 IMAD.MOV R78, RZ, RZ, -R78 ;  /* 0x000000ffff4ee224 */ /* 0x000fe200078e0a4e */
[----:B------:R-:W-:Y:S01]  /*a4d0*/  ISETP.GT.U32.AND P5, PT, R72, R79, PT ;  /* 0x0000004f4800720c */ /* 0x000fe20003fa4070 */
[----:B------:R0:W-:Y:S01]  /*a4e0*/  STL [R1+0xa54], R11 ;  /* 0x000a540b01007387 */ /* 0x0001e20000100800 */
[----:B------:R-:W2:Y:S02]  /*a4f0*/  LDCU UR5, c[0x0][0x3b0] ;  /* 0x00007600ff0577ac */ /* 0x000ea40008000800 */
[----:B------:R-:W-:Y:S01]  /*a500*/  SEL R78, R75, R78, !P1 ;  /* 0x0000004e4b4e7207 */ /* 0x000fe20004800000 */
[----:B------:R-:W-:Y:S01]  /*a510*/  @!P3 IMAD.IADD R76, R76, 0x1, -R72 ;  /* 0x000000014c4cb824 */ /* 0x000fe200078e0a48 */
[----:B------:R-:W2:Y:S01]  /*a520*/  LDCU UR7, c[0x0][0x3b0] ;  /* 0x00007600ff0777ac */ /* 0x000ea20008000800 */
[----:B------:R-:W-:Y:S02]  /*a530*/  STL [R1+0xa50], R10 ;  /* 0x000a500a01007387 */ /* 0x000fe40000100800 */
[----:B0-----:R-:W-:Y:S01]  /*a540*/  IMAD R78, R78, UR4, RZ ;  /* 0x000000044e4e7c24 */ /* 0x001fe2000f8e02ff */
[----:B------:R-:W-:Y:S01]  /*a550*/  PRMT R147, RZ, 0x7610, R147 ;  /* 0x00007610ff937816 */ /* 0x000fe20000000093 */
[----:B------:R0:W-:Y:S01]  /*a560*/  STL [R1+0xa4c], R9 ;  /* 0x000a4c0901007387 */ /* 0x0001e20000100800 */
[----:B------:R-:W-:Y:S01]  /*a570*/  PRMT R11, RZ, 0x7610, R11 ;  /* 0x00007610ff0b7816 */ /* 0x000fe2000000000b */
[----:B------:R-:W0:Y:S01]  /*a580*/  LDCU UR11, c[0x0][0x3b0] ;  /* 0x00007600ff0b77ac */ /* 0x000e220008000800 */
[----:B------:R-:W0:Y:S01]  /*a590*/  LDCU UR12, c[0x0][0x3b0] ;  /* 0x00007600ff0c77ac */ /* 0x000e220008000800 */
[----:B-1----:R-:W-:Y:S01]  /*a5a0*/  BAR.SYNC.DEFER_BLOCKING 0x0 ;  /* 0x0000000000007b1d */ /* 0x002fe20000010000 */
[----:B--2---:R-:W-:-:S02]  /*a5b0*/  ISETP.GE.AND P4, PT, R141, RZ, PT ;  /* 0x000000ff8d00720c */ /* 0x004fc40003f86270 */
[----:B---3--:R-:W-:Y:S01]  /*a5c0*/  ISETP.GE.AND P6, PT, R5, RZ, PT ;  /* 0x000000ff0500720c */ /* 0x008fe20003fc6270 */
[----:B------:R-:W-:Y:S02]  /*a5d0*/  @!P5 IMAD.IADD R79, R79, 0x1, -R72 ;  /* 0x000000014f4fd824 */ /* 0x000fe400078e0a48 */
[----:B------:R-:W-:Y:S01]  /*a5e0*/  STL [R1+0xa28], R71 ;  /* 0x000a284701007387 */ /* 0x000fe20000100800 */
[----:B----4-:R-:W-:-:S03]  /*a5f0*/  ISETP.GE.AND P3, PT, R4, RZ, PT ;  /* 0x000000ff0400720c */ /* 0x010fc60003f66270 */
[----:B------:R-:W-:Y:S04]  /*a600*/  STL [R1+0xa24], R70 ;  /* 0x000a244601007387 */ /* 0x000fe80000100800 */
[----:B------:R-:W-:Y:S01]  /*a610*/  @!P4 IMAD.MOV R77, RZ, RZ, -R77 ;  /* 0x000000ffff4dc224 */ /* 0x000fe200078e0a4d */
[----:B------:R-:W-:Y:S01]  /*a620*/  ISETP.GT.U32.AND P4, PT, R72, R81, PT ;  /* 0x000000514800720c */ /* 0x000fe20003f84070 */
[----:B------:R-:W-:Y:S03]  /*a630*/  STL [R1+0xa20], R3 ;  /* 0x000a200301007387 */ /* 0x000fe60000100800 */
[----:B------:R-:W-:Y:S01]  /*a640*/  SEL R77, R75, R77, !P1 ;  /* 0x0000004d4b4d7207 */ /* 0x000fe20004800000 */
[----:B------:R-:W-:Y:S01]  /*a650*/  @!P6 IMAD.MOV R76, RZ, RZ, -R76 ;  /* 0x000000ffff4ce224 */ /* 0x000fe200078e0a4c */
[C---:B------:R-:W-:Y:S01]  /*a660*/  LEA R142, P6, R78.reuse, R69, 0x1 ;  /* 0x000000454e8e7211 */ /* 0x040fe200078c08ff */
[----:B------:R-:W-:Y:S01]  /*a670*/  @!P3 IMAD.MOV R79, RZ, RZ, -R79 ;  /* 0x000000ffff4fb224 */ /* 0x000fe200078e0a4f */
[----:B------:R-:W-:Y:S01]  /*a680*/  STL [R1+0xa1c], R2 ;  /* 0x000a1c0201007387 */ /* 0x000fe20000100800 */
[----:B------:R-:W-:Y:S01]  /*a690*/  IMAD R77, R77, UR4, RZ ;  /* 0x000000044d4d7c24 */ /* 0x000fe2000f8e02ff */
[----:B------:R-:W-:-:S03]  /*a6a0*/  LEA.HI.X.SX32 R141, R78, R68, 0x1, P6 ;  /* 0x000000444e8d7211 */ /* 0x000fc600030f0eff */
[----:B------:R-:W-:Y:S01]  /*a6b0*/  @!P4 IMAD.IADD R81, R81, 0x1, -R72 ;  /* 0x000000015151c824 */ /* 0x000fe200078e0a48 */
[----:B------:R-:W-:Y:S01]  /*a6c0*/  LEA R158, P4, R77, R69, 0x1 ;  /* 0x000000454d9e7211 */ /* 0x000fe200078808ff */
[----:B------:R-:W-:Y:S01]  /*a6d0*/  @P0 IMAD.MOV.U32 R4, RZ, RZ, R142 ;  /* 0x000000ffff040224 */ /* 0x000fe200078e008e */
[----:B------:R-:W-:Y:S01]  /*a6e0*/  SEL R76, R75, R76, !P1 ;  /* 0x0000004c4b4c7207 */ /* 0x000fe20004800000 */
[----:B------:R-:W-:Y:S01]  /*a6f0*/  @P0 IMAD.MOV.U32 R5, RZ, RZ, R141 ;  /* 0x000000ffff050224 */ /* 0x000fe200078e008d */
[----:B------:R-:W-:Y:S01]  /*a700*/  LEA.HI.X.SX32 R157, R77, R68, 0x1, P4 ;  /* 0x000000444d9d7211 */ /* 0x000fe200020f0eff */
[----:B------:R-:W2:Y:S01]  /*a710*/  LDL R12, [R1+0x918] ;  /* 0x00091800010c7983 */ /* 0x000ea20000100800 */
[C---:B------:R-:W-:Y:S02]  /*a720*/  ISETP.GT.U32.AND P6, PT, R72.reuse, R82, PT ;  /* 0x000000524800720c */ /* 0x040fe40003fc4070 */
[----:B------:R-:W-:Y:S01]  /*a730*/  ISETP.GT.U32.AND P3, PT, R72, R81, PT ;  /* 0x000000514800720c */ /* 0x000fe20003f64070 */
[----:B------:R1:W3:Y:S01]  /*a740*/  @P0 LDG.E.U16 R148, desc[UR20][R4.64] ;  /* 0x0000001404940981 */ /* 0x0002e2000c1e1500 */
[----:B------:R-:W-:Y:S01]  /*a750*/  SEL R79, R75, R79, !P1 ;  /* 0x0000004f4b4f7207 */ /* 0x000fe20004800000 */
[----:B------:R-:W-:Y:S01]  /*a760*/  IMAD R76, R76, UR5, RZ ;  /* 0x000000054c4c7c24 */ /* 0x000fe2000f8e02ff */
[----:B------:R-:W-:Y:S01]  /*a770*/  PRMT R13, RZ, 0x7610, R13 ;  /* 0x00007610ff0d7816 */ /* 0x000fe2000000000d */
[----:B------:R-:W-:Y:S01]  /*a780*/  STL [R1+0xa30], R142 ;  /* 0x000a308e01007387 */ /* 0x000fe20000100800 */
[----:B------:R-:W-:Y:S01]  /*a790*/  ISETP.GT.U32.AND P5, PT, R72, R80, PT ;  /* 0x000000504800720c */ /* 0x000fe20003fa4070 */
[----:B-1----:R-:W-:-:S02]  /*a7a0*/  @P0 IMAD.MOV.U32 R4, RZ, RZ, R158 ;  /* 0x000000ffff040224 */ /* 0x002fc400078e009e */
[----:B------:R-:W-:Y:S01]  /*a7b0*/  STL [R1+0xa2c], R141 ;  /* 0x000a2c8d01007387 */ /* 0x000fe20000100800 */
[----:B------:R-:W-:Y:S01]  /*a7c0*/  @P0 IMAD.MOV.U32 R5, RZ, RZ, R157 ;  /* 0x000000ffff050224 */ /* 0x000fe200078e009d */
[----:B------:R-:W-:Y:S01]  /*a7d0*/  ISETP.GT.U32.AND P4, PT, R72, R84, PT ;  /* 0x000000544800720c */ /* 0x000fe20003f84070 */
[--C-:B------:R-:W-:Y:S01]  /*a7e0*/  @!P6 IMAD.IADD R82, R82, 0x1, -R72.reuse ;  /* 0x000000015252e824 */ /* 0x100fe200078e0a48 */
[----:B------:R-:W1:Y:S02]  /*a7f0*/  LDCU UR5, c[0x0][0x3b0] ;  /* 0x00007600ff0577ac */ /* 0x000e640008000800 */
[----:B------:R4:W2:Y:S01]  /*a800*/  @P0 LDG.E.U16 R11, desc[UR20][R4.64] ;  /* 0x00000014040b0981 */ /* 0x0008a2000c1e1500 */
[----:B------:R-:W-:Y:S01]  /*a810*/  IMAD R79, R79, UR7, RZ ;  /* 0x000000074f4f7c24 */ /* 0x000fe2000f8e02ff */
[----:B------:R-:W-:Y:S01]  /*a820*/  PRMT R165, RZ, 0x7610, R165 ;  /* 0x00007610ffa57816 */ /* 0x000fe200000000a5 */
[--C-:B------:R-:W-:Y:S01]  /*a830*/  @!P3 IMAD.IADD R81, R81, 0x1, -R72.reuse ;  /* 0x000000015151b824 */ /* 0x100fe200078e0a48 */
[----:B------:R-:W-:Y:S01]  /*a840*/  STL [R1+0xa38], R158 ;  /* 0x000a389e01007387 */ /* 0x000fe20000100800 */
[----:B------:R-:W-:Y:S01]  /*a850*/  @!P5 IMAD.IADD R80, R80, 0x1, -R72 ;  /* 0x000000015050d824 */ /* 0x000fe200078e0a48 */
[----:B0-----:R-:W-:Y:S01]  /*a860*/  PRMT R9, RZ, 0x7610, R9 ;  /* 0x00007610ff097816 */ /* 0x001fe20000000009 */
[----:B------:R-:W0:Y:S01]  /*a870*/  LDCU UR7, c[0x0][0x3b0] ;  /* 0x00007600ff0777ac */ /* 0x000e220008000800 */
[----:B------:R-:W-:Y:S01]  /*a880*/  STL [R1+0xa34], R157 ;  /* 0x000a349d01007387 */ /* 0x000fe20000100800 */
[----:B----4-:R-:W-:-:S03]  /*a890*/  LEA R5, P6, R76, R69, 0x1 ;  /* 0x000000454c057211 */ /* 0x010fc600078c08ff */
[----:B------:R-:W4:Y:S01]  /*a8a0*/  LDL R162, [R1+0x978] ;  /* 0x0009780001a27983 */ /* 0x000f220000100800 */
[----:B------:R-:W-:-:S03]  /*a8b0*/  LEA.HI.X.SX32 R4, R76, R68, 0x1, P6 ;  /* 0x000000444c047211 */ /* 0x000fc600030f0eff */
[----:B---3--:R3:W-:Y:S04]  /*a8c0*/  STL [R1+0x848], R148 ;  /* 0x0008489401007387 */ /* 0x0087e80000100800 */
[----:B---3--:R-:W3:Y:S04]  /*a8d0*/  LDL R148, [R1+0x9a8] ;  /* 0x0009a80001947983 */ /* 0x008ee80000100800 */
[----:B--2---:R2:W-:Y:S04]  /*a8e0*/  STL [R1+0x844], R11 ;  /* 0x0008440b01007387 */ /* 0x0045e80000100800 */
[----:B------:R0:W-:Y:S01]  /*a8f0*/  STL [R1+0x20], R5 ;  /* 0x0000200501007387 */ /* 0x0001e20000100800 */
[----:B--2---:R-:W-:-:S02]  /*a900*/  LEA R11, P3, R79, R69, 0x1 ;  /* 0x000000454f0b7211 */ /* 0x004fc400078608ff */
[----:B0-----:R-:W-:-:S03]  /*a910*/  @P0 LOP3.LUT R5, R5, R4, RZ, 0x3c, !PT ;  /* 0x0000000405050212 */ /* 0x001fc600078e3cff */
[----:B------:R-:W-:Y:S04]  /*a920*/  STL [R1+0x60], R11 ;  /* 0x0000600b01007387 */ /* 0x000fe80000100800 */
[----:B------:R0:W-:Y:S02]  /*a930*/  STL [R1+0x1c], R4 ;  /* 0x00001c0401007387 */ /* 0x0001e40000100800 */
[----:B0-----:R-:W-:-:S04]  /*a940*/  @P0 LOP3.LUT R4, R5, R4, RZ, 0x3c, !PT ;  /* 0x0000000405040212 */ /* 0x001fc800078e3cff */
[----:B------:R-:W-:-:S05]  /*a950*/  @P0 LOP3.LUT R5, R5, R4, RZ, 0x3c, !PT ;  /* 0x0000000405050212 */ /* 0x000fca00078e3cff */
[----:B------:R-:W2:Y:S01]  /*a960*/  @P0 LDG.E.U16 R13, desc[UR20][R4.64] ;  /* 0x00000014040d0981 */ /* 0x000ea2000c1e1500 */
[----:B------:R-:W-:-:S03]  /*a970*/  ISETP.GE.AND P6, PT, R12, RZ, PT ;  /* 0x000000ff0c00720c */ /* 0x000fc60003fc6270 */
[----:B--2---:R0:W-:Y:S04]  /*a980*/  STL [R1+0x840], R13 ;  /* 0x0008400d01007387 */ /* 0x0041e80000100800 */
[----:B0-----:R-:W2:Y:S04]  /*a990*/  LDL.LU R13, [R1+0xa5c] ;  /* 0x000a5c00010d7983 */ /* 0x001ea80000300800 */
[----:B------:R-:W2:Y:S01]  /*a9a0*/  LDL R5, [R1+0x948] ;  /* 0x0009480001057983 */ /* 0x000ea20000100800 */
[----:B------:R-:W-:Y:S01]  /*a9b0*/  LEA.HI.X.SX32 R12, R79, R68, 0x1, P3 ;  /* 0x000000444f0c7211 */ /* 0x000fe200018f0eff */
[----:B------:R-:W-:Y:S01]  /*a9c0*/  @P0 IMAD.MOV.U32 R4, RZ, RZ, R11 ;  /* 0x000000ffff040224 */ /* 0x000fe200078e000b */
[----:B------:R-:W-:Y:S01]  /*a9d0*/  ISETP.GT.U32.AND P5, PT, R72, R80, PT ;  /* 0x000000504800720c */ /* 0x000fe20003fa4070 */
[----:B------:R-:W-:Y:S01]  /*a9e0*/  @!P4 IMAD.IADD R84, R84, 0x1, -R72 ;  /* 0x000000015454c824 */ /* 0x000fe200078e0a48 */
[----:B--2---:R-:W-:Y:S01]  /*a9f0*/  ISETP.GE.AND P3, PT, R5, RZ, PT ;  /* 0x000000ff0500720c */ /* 0x004fe20003f66270 */
[----:B------:R-:W-:-:S05]  /*aa00*/  @P0 IMAD.MOV.U32 R5, RZ, RZ, R12 ;  /* 0x000000ffff050224 */ /* 0x000fca00078e000c */
[----:B------:R0:W2:Y:S05]  /*aa10*/  @P0 LDG.E.U16 R147, desc[UR20][R4.64] ;  /* 0x0000001404930981 */ /* 0x0000aa000c1e1500 */
[----:B------:R-:W-:Y:S01]  /*aa20*/  @!P5 IMAD.IADD R80, R80, 0x1, -R72 ;  /* 0x000000015050d824 */ /* 0x000fe200078e0a48 */
[C---:B------:R-:W-:Y:S01]  /*aa30*/  ISETP.GT.U32.AND P5, PT, R72.reuse, R84, PT ;  /* 0x000000544800720c */ /* 0x040fe20003fa4070 */
[----:B------:R-:W-:Y:S01]  /*aa40*/  @!P6 IMAD.MOV R81, RZ, RZ, -R81 ;  /* 0x000000ffff51e224 */ /* 0x000fe200078e0a51 */
[C---:B------:R-:W-:Y:S02]  /*aa50*/  ISETP.GT.U32.AND P4, PT, R72.reuse, R82, PT ;  /* 0x000000524800720c */ /* 0x040fe40003f84070 */
[----:B------:R-:W-:Y:S01]  /*aa60*/  ISETP.GT.U32.AND P6, PT, R72, R83, PT ;  /* 0x000000534800720c */ /* 0x000fe20003fc4070 */
[----:B------:R-:W-:Y:S01]  /*aa70*/  @!P3 IMAD.MOV R80, RZ, RZ, -R80 ;  /* 0x000000ffff50b224 */ /* 0x000fe200078e0a50 */
[C---:B------:R-:W-:Y:S01]  /*aa80*/  SEL R81, R75.reuse, R81, !P1 ;  /* 0x000000514b517207 */ /* 0x040fe20004800000 */
[----:B------:R0:W-:Y:S03]  /*aa90*/  STL [R1+0x5c], R12 ;  /* 0x00005c0c01007387 */ /* 0x0001e60000100800 */
[----:B------:R-:W-:Y:S01]  /*aaa0*/  SEL R80, R75, R80, !P1 ;  /* 0x000000504b507207 */ /* 0x000fe20004800000 */
[----:B------:R-:W-:-:S02]  /*aab0*/  IMAD R81, R81, UR11, RZ ;  /* 0x0000000b51517c24 */ /* 0x000fc4000f8e02ff */
[--C-:B------:R-:W-:Y:S02]  /*aac0*/  @!P5 IMAD.IADD R84, R84, 0x1, -R72.reuse ;  /* 0x000000015454d824 */ /* 0x100fe400078e0a48 */
[--C-:B------:R-:W-:Y:S01]  /*aad0*/  @!P4 IMAD.IADD R82, R82, 0x1, -R72.reuse ;  /* 0x000000015252c824 */ /* 0x100fe200078e0a48 */
[----:B0-----:R-:W2:Y:S01]  /*aae0*/  LDL.LU R12, [R1+0xa58] ;  /* 0x000a5800010c7983 */ /* 0x001ea20000300800 */
[----:B-1----:R-:W-:Y:S01]  /*aaf0*/  IMAD R80, R80, UR5, RZ ;  /* 0x0000000550507c24 */ /* 0x002fe2000f8e02ff */
[-C--:B------:R-:W-:Y:S01]  /*ab00*/  LEA R4, P5, R81, R69.reuse, 0x1 ;  /* 0x0000004551047211 */ /* 0x080fe200078a08ff */
[----:B------:R-:W-:Y:S01]  /*ab10*/  @!P6 IMAD.IADD R83, R83, 0x1, -R72 ;  /* 0x000000015353e824 */ /* 0x000fe200078e0a48 */
[----:B------:R-:W2:Y:S01]  /*ab20*/  LDL.LU R11, [R1+0xa54] ;  /* 0x000a5400010b7983 */ /* 0x000ea20000300800 */
[----:B---3--:R-:W-:Y:S01]  /*ab30*/  ISETP.GE.AND P4, PT, R148, RZ, PT ;  /* 0x000000ff9400720c */ /* 0x008fe20003f86270 */
[----:B------:R-:W0:Y:S01]  /*ab40*/  LDCU UR5, c[0x0][0x3b0] ;  /* 0x00007600ff0577ac */ /* 0x000e220008000800 */
[----:B------:R-:W-:-:S02]  /*ab50*/  LEA R148, P6, R80, R69, 0x1 ;  /* 0x0000004550947211 */ /* 0x000fc400078c08ff */
[-C--:B------:R-:W-:Y:S01]  /*ab60*/  LEA.HI.X.SX32 R5, R81, R68.reuse, 0x1, P5 ;  /* 0x0000004451057211 */ /* 0x080fe200028f0eff */
[----:B------:R-:W1:Y:S01]  /*ab70*/  LDCU UR11, c[0x0][0x3b0] ;  /* 0x00007600ff0b77ac */ /* 0x000e620008000800 */
[----:B----4-:R-:W-:Y:S02]  /*ab80*/  ISETP.GE.AND P3, PT, R162, RZ, PT ;  /* 0x000000ffa200720c */ /* 0x010fe40003f66270 */
[----:B------:R-:W-:Y:S01]  /*ab90*/  LEA.HI.X.SX32 R162, R80, R68, 0x1, P6 ;  /* 0x0000004450a27211 */ /* 0x000fe200030f0eff */
[----:B------:R3:W4:Y:S04]  /*aba0*/  @P0 LDG.E.U16 R165, desc[UR20][R4.64] ;  /* 0x0000001404a50981 */ /* 0x000728000c1e1500 */
[----:B--2---:R2:W-:Y:S04]  /*abb0*/  STL [R1+0x83c], R147 ;  /* 0x00083c9301007387 */ /* 0x0045e80000100800 */
[----:B--2---:R-:W2:Y:S04]  /*abc0*/  LDL R147, [R1+0x9d8] ;  /* 0x0009d80001937983 */ /* 0x004ea80000100800 */
[----:B------:R3:W-:Y:S04]  /*abd0*/  STL [R1+0xa0], R4 ;  /* 0x0000a00401007387 */ /* 0x0007e80000100800 */
[----:B------:R-:W-:Y:S04]  /*abe0*/  STL [R1+0xe0], R148 ;  /* 0x0000e09401007387 */ /* 0x000fe80000100800 */
[----:B------:R0:W-:Y:S01]  /*abf0*/  STL [R1+0x9c], R5 ;  /* 0x00009c0501007387 */ /* 0x0001e20000100800 */
[----:B---3--:R-:W-:-:S02]  /*ac00*/  @P0 IMAD.MOV.U32 R4, RZ, RZ, R148 ;  /* 0x000000ffff040224 */ /* 0x008fc400078e0094 */
[----:B0-----:R-:W-:-:S05]  /*ac10*/  @P0 IMAD.MOV.U32 R5, RZ, RZ, R162 ;  /* 0x000000ffff050224 */ /* 0x001fca00078e00a2 */
[----:B------:R0:W3:Y:S01]  /*ac20*/  @P0 LDG.E.U16 R9, desc[UR20][R4.64] ;  /* 0x0000001404090981 */ /* 0x0000e2000c1e1500 */
[----:B------:R-:W-:Y:S01]  /*ac30*/  @!P3 IMAD.MOV R82, RZ, RZ, -R82 ;  /* 0x000000ffff52b224 */ /* 0x000fe200078e0a52 */
[C---:B------:R-:W-:Y:S01]  /*ac40*/  ISETP.GT.U32.AND P3, PT, R72.reuse, R83, PT ;  /* 0x000000534800720c */ /* 0x040fe20003f64070 */
[----:B------:R-:W-:Y:S01]  /*ac50*/  @!P4 IMAD.MOV R84, RZ, RZ, -R84 ;  /* 0x000000ffff54c224 */ /* 0x000fe200078e0a54 */
[C---:B------:R-:W-:Y:S02]  /*ac60*/  ISETP.GT.U32.AND P6, PT, R72.reuse, R86, PT ;  /* 0x000000564800720c */ /* 0x040fe40003fc4070 */
[C---:B------:R-:W-:Y:S02]  /*ac70*/  SEL R82, R75.reuse, R82, !P1 ;  /* 0x000000524b527207 */ /* 0x040fe40004800000 */
[----:B------:R-:W-:Y:S02]  /*ac80*/  ISETP.GT.U32.AND P5, PT, R72, R87, PT ;  /* 0x000000574800720c */ /* 0x000fe40003fa4070 */
[----:B------:R-:W-:Y:S01]  /*ac90*/  SEL R84, R75, R84, !P1 ;  /* 0x000000544b547207 */ /* 0x000fe20004800000 */
[----:B------:R0:W-:Y:S01]  /*aca0*/  STL [R1+0xdc], R162 ;  /* 0x0000dca201007387 */ /* 0x0001e20000100800 */
[----:B------:R-:W-:Y:S01]  /*acb0*/  IMAD R82, R82, UR7, RZ ;  /* 0x0000000752527c24 */ /* 0x000fe2000f8e02ff */
[----:B------:R-:W-:Y:S01]  /*acc0*/  PRMT R10, RZ, 0x7610, R10 ;  /* 0x00007610ff0a7816 */ /* 0x000fe2000000000a */
[----:B------:R-:W1:Y:S01]  /*acd0*/  LDCU UR7, c[0x0][0x3b0] ;  /* 0x00007600ff0777ac */ /* 0x000e620008000800 */
[----:B------:R-:W-:Y:S01]  /*ace0*/  @!P3 IMAD.IADD R83, R83, 0x1, -R72 ;  /* 0x000000015353b824 */ /* 0x000fe200078e0a48 */
[----:B------:R-:W3:Y:S01]  /*acf0*/  LDL R148, [R1+0x9f4] ;  /* 0x0009f40001947983 */ /* 0x000ee20000100800 */
[----:B------:R-:W-:Y:S01]  /*ad00*/  IMAD R84, R84, UR12, RZ ;  /* 0x0000000c54547c24 */ /* 0x000fe2000f8e02ff */
[----:B------:R-:W-:Y:S01]  /*ad10*/  PRMT R164, RZ, 0x7610, R164 ;  /* 0x00007610ffa47816 */ /* 0x000fe200000000a4 */
[--C-:B------:R-:W-:Y:S01]  /*ad20*/  @!P6 IMAD.IADD R86, R86, 0x1, -R72.reuse ;  /* 0x000000015656e824 */ /* 0x100fe200078e0a48 */
[----:B0-----:R-:W3:Y:S01]  /*ad30*/  LDL R162, [R1+0xa08] ;  /* 0x000a080001a27983 */ /* 0x001ee20000100800 */
[----:B------:R-:W-:Y:S01]  /*ad40*/  LEA R4, P6, R82, R69, 0x1 ;  /* 0x0000004552047211 */ /* 0x000fe200078c08ff */
[----:B------:R-:W-:-:S02]  /*ad50*/  @!P5 IMAD.IADD R87, R87, 0x1, -R72 ;  /* 0x000000015757d824 */ /* 0x000fc400078e0a48 */
[----:B------:R-:W-:Y:S01]  /*ad60*/  ISETP.GT.U32.AND P5, PT, R72, R86, PT ;  /* 0x000000564800720c */ /* 0x000fe20003fa4070 */
[----:B------:R-:W0:Y:S01]  /*ad70*/  LDCU UR12, c[0x0][0x3b0] ;  /* 0x00007600ff0c77ac */ /* 0x000e220008000800 */
[----:B------:R-:W-:-:S05]  /*ad80*/  LEA.HI.X.SX32 R5, R82, R68, 0x1, P6 ;  /* 0x0000004452057211 */ /* 0x000fca00030f0eff */
[----:B------:R0:W3:Y:S01]  /*ad90*/  @P0 LDG.E.U16 R10, desc[UR20][R4.64] ;  /* 0x00000014040a0981 */ /* 0x0000e2000c1e1500 */
[----:B------:R-:W-:-:S05]  /*ada0*/  PRMT R160, RZ, 0x7610, R160 ;  /* 0x00007610ffa07816 */ /* 0x000fca00000000a0 */
[----:B------:R-:W-:Y:S01]  /*adb0*/  @!P5 IMAD.IADD R86, R86, 0x1, -R72 ;  /* 0x000000015656d824 */ /* 0x000fe200078e0a48 */
[----:B--2---:R-:W-:Y:S02]  /*adc0*/  ISETP.GE.AND P4, PT, R147, RZ, PT ;  /* 0x000000ff9300720c */ /* 0x004fe40003f86270 */
[----:B------:R-:W2:Y:S04]  /*add0*/  LDL R147, [R1+0x9ac] ;  /* 0x0009ac0001937983 */ /* 0x000ea80000100800 */
[----:B----4-:R4:W-:Y:S07]  /*ade0*/  STL [R1+0x838], R165 ;  /* 0x000838a501007387 */ /* 0x0109ee0000100800 */
[----:B------:R-:W-:Y:S01]  /*adf0*/  @!P4 IMAD.MOV R83, RZ, RZ, -R83 ;  /* 0x000000ffff53c224 */ /* 0x000fe200078e0a53 */
[----:B----4-:R-:W-:Y:S01]  /*ae00*/  LEA R165, P4, R84, R69, 0x1 ;  /* 0x0000004554a57211 */ /* 0x010fe200078808ff */
[----:B------:R0:W-:Y:S03]  /*ae10*/  STL [R1+0x140], R4 ;  /* 0x0001400401007387 */ /* 0x0001e60000100800 */
[----:B------:R-:W-:Y:S01]  /*ae20*/  SEL R83, R75, R83, !P1 ;  /* 0x000000534b537207 */ /* 0x000fe20004800000 */
[----:B------:R-:W-:Y:S04]  /*ae30*/  STL [R1+0x180], R165 ;  /* 0x000180a501007387 */ /* 0x000fe80000100800 */
[----:B---3--:R3:W-:Y:S01]  /*ae40*/  STL [R1+0x834], R9 ;  /* 0x0008340901007387 */ /* 0x0087e20000100800 */
[----:B0-----:R-:W-:-:S03]  /*ae50*/  @P0 IMAD.MOV.U32 R4, RZ, RZ, R165 ;  /* 0x000000ffff040224 */ /* 0x001fc600078e00a5 */
[----:B------:R0:W-:Y:S01]  /*ae60*/  STL [R1+0x13c], R5 ;  /* 0x00013c0501007387 */ /* 0x0001e20000100800 */
[----:B---3--:R-:W-:Y:S01]  /*ae70*/  LEA.HI.X.SX32 R9, R84, R68, 0x1, P4 ;  /* 0x0000004454097211 */ /* 0x008fe200020f0eff */
[----:B------:R-:W-:Y:S01]  /*ae80*/  IMAD R83, R83, UR5, RZ ;  /* 0x0000000553537c24 */ /* 0x000fe2000f8e02ff */
[----:B------:R-:W-:Y:S01]  /*ae90*/  ISETP.GT.U32.AND P3, PT, R72, R87, PT ;  /* 0x000000574800720c */ /* 0x000fe20003f64070 */
[----:B------:R-:W3:Y:S02]  /*aea0*/  LDCU UR5, c[0x0][0x3b0] ;  /* 0x00007600ff0577ac */ /* 0x000ee40008000800 */
[----:B0-----:R-:W-:-:S05]  /*aeb0*/  @P0 IMAD.MOV.U32 R5, RZ, RZ, R9 ;  /* 0x000000ffff050224 */ /* 0x001fca00078e0009 */
[----:B------:R0:W4:Y:S02]  /*aec0*/  @P0 LDG.E.U16 R164, desc[UR20][R4.64] ;  /* 0x0000001404a40981 */ /* 0x000124000c1e1500 */
[----:B0-----:R-:W-:-:S04]  /*aed0*/  LEA R4, P5, R83, R69, 0x1 ;  /* 0x0000004553047211 */ /* 0x001fc800078a08ff */
[----:B------:R-:W-:-:S05]  /*aee0*/  LEA.HI.X.SX32 R5, R83, R68, 0x1, P5 ;  /* 0x0000004453057211 */ /* 0x000fca00028f0eff */
[----:B------:R0:W4:Y:S01]  /*aef0*/  @P0 LDG.E.U16 R160, desc[UR20][R4.64] ;  /* 0x0000001404a00981 */ /* 0x000122000c1e1500 */
[----:B------:R-:W-:Y:S01]  /*af00*/  ISETP.GT.U32.AND P4, PT, R72, R85, PT ;  /* 0x000000554800720c */ /* 0x000fe20003f84070 */
[----:B------:R-:W-:Y:S01]  /*af10*/  @!P3 IMAD.IADD R87, R87, 0x1, -R72 ;  /* 0x000000015757b824 */ /* 0x000fe200078e0a48 */
[----:B------:R-:W-:Y:S02]  /*af20*/  ISETP.GE.AND P6, PT, R162, RZ, PT ;  /* 0x000000ffa200720c */ /* 0x000fe40003fc6270 */
[----:B------:R-:W-:-:S09]  /*af30*/  ISETP.GT.U32.AND P3, PT, R72, R88, PT ;  /* 0x000000584800720c */ /* 0x000fd20003f64070 */
[----:B------:R-:W-:Y:S01]  /*af40*/  @!P4 IMAD.IADD R85, R85, 0x1, -R72 ;  /* 0x000000015555c824 */ /* 0x000fe200078e0a48 */
[----:B------:R-:W-:Y:S01]  /*af50*/  ISETP.GE.AND P4, PT, R148, RZ, PT ;  /* 0x000000ff9400720c */ /* 0x000fe20003f86270 */
[----:B------:R-:W-:-:S03]  /*af60*/  @!P6 IMAD.MOV R87, RZ, RZ, -R87 ;  /* 0x000000ffff57e224 */ /* 0x000fc600078e0a57 */
[----:B------:R-:W-:Y:S01]  /*af70*/  ISETP.GT.U32.AND P5, PT, R72, R85, PT ;  /* 0x000000554800720c */ /* 0x000fe20003fa4070 */
[----:B------:R-:W-:Y:S01]  /*af80*/  @!P3 IMAD.IADD R88, R88, 0x1, -R72 ;  /* 0x000000015858b824 */ /* 0x000fe200078e0a48 */
[----:B------:R-:W-:-:S07]  /*af90*/  SEL R87, R75, R87, !P1 ;  /* 0x000000574b577207 */ /* 0x000fce0004800000 */
[----:B------:R-:W-:Y:S01]  /*afa0*/  @!P4 IMAD.MOV R86, RZ, RZ, -R86 ;  /* 0x000000ffff56c224 */ /* 0x000fe200078e0a56 */
[----:B------:R-:W-:Y:S04]  /*afb0*/  STL [R1+0x17c], R9 ;  /* 0x00017c0901007387 */ /* 0x000fe80000100800 */
[----:B------:R-:W-:Y:S01]  /*afc0*/  SEL R86, R75, R86, !P1 ;  /* 0x000000564b567207 */ /* 0x000fe20004800000 */
[----:B---3--:R-:W-:Y:S01]  /*afd0*/  IMAD R87, R87, UR5, RZ ;  /* 0x0000000557577c24 */ /* 0x008fe2000f8e02ff */
[----:B------:R3:W-:Y:S01]  /*afe0*/  STL [R1+0x830], R10 ;  /* 0x0008300a01007387 */ /* 0x0007e20000100800 */
[----:B------:R-:W-:Y:S01]  /*aff0*/  @!P5 IMAD.IADD R85, R85, 0x1, -R72 ;  /* 0x000000015555d824 */ /* 0x000fe200078e0a48 */
[----:B------:R-:W-:Y:S01]  /*b000*/  PRMT R163, RZ, 0x7610, R163 ;  /* 0x00007610ffa37816 */ /* 0x000fe200000000a3 */
[----:B-1----:R-:W-:Y:S01]  /*b010*/  IMAD R86, R86, UR7, RZ ;  /* 0x0000000756567c24 */ /* 0x002fe2000f8e02ff */
[----:B------:R-:W-:Y:S01]  /*b020*/  PRMT R143, RZ, 0x7610, R143 ;  /* 0x00007610ff8f7816 */ /* 0x000fe2000000008f */
[----:B------:R-:W1:Y:S01]  /*b030*/  LDCU UR5, c[0x0][0x3b0] ;  /* 0x00007600ff0577ac */ /* 0x000e620008000800 */
[----:B--2---:R-:W-:Y:S01]  /*b040*/  ISETP.GE.AND P3, PT, R147, RZ, PT ;  /* 0x000000ff9300720c */ /* 0x004fe20003f66270 */
[----:B---3--:R-:W2:Y:S01]  /*b050*/  LDL.LU R10, [R1+0xa50] ;  /* 0x000a5000010a7983 */ /* 0x008ea20000300800 */
[----:B------:R-:W-:Y:S01]  /*b060*/  ISETP.GT.U32.AND P6, PT, R72, R88, PT ;  /* 0x000000584800720c */ /* 0x000fe20003fc4070 */
[----:B------:R-:W3:Y:S02]  /*b070*/  LDCU UR7, c[0x0][0x3b0] ;  /* 0x00007600ff0777ac */ /* 0x000ee40008000800 */
[----:B------:R-:W2:Y:S04]  /*b080*/  LDL.LU R9, [R1+0xa4c] ;  /* 0x000a4c0001097983 */ /* 0x000ea80000300800 */
[----:B------:R0:W-:Y:S04]  /*b090*/  STL [R1+0x1c0], R4 ;  /* 0x0001c00401007387 */ /* 0x0001e80000100800 */
[----:B------:R-:W-:Y:S01]  /*b0a0*/  @!P3 IMAD.MOV R85, RZ, RZ, -R85 ;  /* 0x000000ffff55b224 */ /* 0x000fe200078e0a55 */
[-C--:B------:R-:W-:Y:S01]  /*b0b0*/  LEA R147, P3, R86, R69.reuse, 0x1 ;  /* 0x0000004556937211 */ /* 0x080fe200078608ff */
[----:B------:R-:W2:Y:S01]  /*b0c0*/  LDL R148, [R1+0x970] ;  /* 0x0009700001947983 */ /* 0x000ea20000100800 */
[----:B0-----:R-:W-:-:S03]  /*b0d0*/  LEA R4, P5, R87, R69, 0x1 ;  /* 0x0000004557047211 */ /* 0x001fc600078a08ff */
[----:B------:R0:W-:Y:S01]  /*b0e0*/  STL [R1+0x1bc], R5 ;  /* 0x0001bc0501007387 */ /* 0x0001e20000100800 */
[-C--:B------:R-:W-:Y:S02]  /*b0f0*/  LEA.HI.X.SX32 R162, R86, R68.reuse, 0x1, P3 ;  /* 0x0000004456a27211 */ /* 0x080fe400018f0eff */
[----:B0-----:R-:W-:-:S05]  /*b100*/  LEA.HI.X.SX32 R5, R87, R68, 0x1, P5 ;  /* 0x0000004457057211 */ /* 0x001fca00028f0eff */
[----:B------:R0:W3:Y:S04]  /*b110*/  @P0 LDG.E.U16 R163, desc[UR20][R4.64] ;  /* 0x0000001404a30981 */ /* 0x0000e8000c1e1500 */
[----:B----4-:R4:W-:Y:S04]  /*b120*/  STL [R1+0x828], R160 ;  /* 0x000828a001007387 */ /* 0x0109e80000100800 */
[----:B----4-:R-:W4:Y:S04]  /*b130*/  LDL R160, [R1+0x92c] ;  /* 0x00092c0001a07983 */ /* 0x010f280000100800 */
[----:B------:R-:W-:Y:S04]  /*b140*/  STL [R1+0x82c], R164 ;  /* 0x00082ca401007387 */ /* 0x000fe80000100800 */
[----:B------:R0:W-:Y:S04]  /*b150*/  STL [R1+0x200], R4 ;  /* 0x0002000401007387 */ /* 0x0001e80000100800 */
[----:B------:R-:W-:Y:S04]  /*b160*/  STL [R1+0x240], R147 ;  /* 0x0002409301007387 */ /* 0x000fe80000100800 */
[----:B------:R1:W-:Y:S01]  /*b170*/  STL [R1+0x1fc], R5 ;  /* 0x0001fc0501007387 */ /* 0x0003e20000100800 */
[----:B0-----:R-:W-:-:S02]  /*b180*/  @P0 IMAD.MOV.U32 R4, RZ, RZ, R147 ;  /* 0x000000ffff040224 */ /* 0x001fc400078e0093 */
[----:B-1----:R-:W-:-:S05]  /*b190*/  @P0 IMAD.MOV.U32 R5, RZ, RZ, R162 ;  /* 0x000000ffff050224 */ /* 0x002fca00078e00a2 */
[----:B------:R-:W3:Y:S01]  /*b1a0*/  @P0 LDG.E.U16 R143, desc[UR20][R4.64] ;  /* 0x00000014048f0981 */ /* 0x000ee2000c1e1500 */
[----:B------:R-:W-:Y:S02]  /*b1b0*/  ISETP.GT.U32.AND P4, PT, R72, R90, PT ;  /* 0x0000005a4800720c */ /* 0x000fe40003f84070 */
[----:B------:R-:W-:Y:S01]  /*b1c0*/  SEL R85, R75, R85, !P1 ;  /* 0x000000554b557207 */ /* 0x000fe20004800000 */
[----:B------:R-:W-:-:S04]  /*b1d0*/  @!P6 IMAD.IADD R88, R88, 0x1, -R72 ;  /* 0x000000015858e824 */ /* 0x000fc800078e0a48 */
[----:B------:R-:W-:-:S06]  /*b1e0*/  IMAD R85, R85, UR11, RZ ;  /* 0x0000000b55557c24 */ /* 0x000fcc000f8e02ff */
[----:B------:R-:W-:Y:S01]  /*b1f0*/  @!P4 IMAD.IADD R90, R90, 0x1, -R72 ;  /* 0x000000015a5ac824 */ /* 0x000fe200078e0a48 */
[----:B------:R-:W-:Y:S01]  /*b200*/  PRMT R161, RZ, 0x7610, R161 ;  /* 0x00007610ffa17816 */ /* 0x000fe200000000a1 */
[----:B------:R-:W0:Y:S01]  /*b210*/  LDCU UR11, c[0x0][0x3b0] ;  /* 0x00007600ff0b77ac */ /* 0x000e220008000800 */
[----:B------:R-:W-:Y:S02]  /*b220*/  PRMT R145, RZ, 0x7610, R145 ;  /* 0x00007610ff917816 */ /* 0x000fe40000000091 */
[----:B--2---:R-:W-:Y:S02]  /*b230*/  ISETP.GE.AND P5, PT, R148, RZ, PT ;  /* 0x000000ff9400720c */ /* 0x004fe40003fa6270 */
[----:B------:R-:W2:Y:S04]  /*b240*/  LDL R148, [R1+0x8bc] ;  /* 0x0008bc0001947983 */ /* 0x000ea80000100800 */
[----:B------:R-:W-:Y:S04]  /*b250*/  STL [R1+0x23c], R162 ;  /* 0x00023ca201007387 */ /* 0x000fe80000100800 */
[----:B------:R-:W2:Y:S03]  /*b260*/  LDL R147, [R1+0x898] ;  /* 0x0008980001937983 */ /* 0x000ea60000100800 */
[----:B------:R-:W-:Y:S01]  /*b270*/  @!P5 IMAD.MOV R88, RZ, RZ, -R88 ;  /* 0x000000ffff58d224 */ /* 0x000fe200078e0a58 */
[----:B------:R-:W-:-:S04]  /*b280*/  ISETP.GT.U32.AND P5, PT, R72, R90, PT ;  /* 0x0000005a4800720c */ /* 0x000fc80003fa4070 */
[----:B------:R-:W-:-:S05]  /*b290*/  SEL R88, R75, R88, !P1 ;  /* 0x000000584b587207 */ /* 0x000fca0004800000 */
[----:B------:R-:W-:Y:S01]  /*b2a0*/  IMAD R88, R88, UR5, RZ ;  /* 0x0000000558587c24 */ /* 0x000fe2000f8e02ff */
[----:B------:R-:W-:Y:S01]  /*b2b0*/  ISETP.GT.U32.AND P6, PT, R72, R89, PT ;  /* 0x000000594800720c */ /* 0x000fe20003fc4070 */
[----:B------:R-:W1:Y:S02]  /*b2c0*/  LDCU UR5, c[0x0][0x3b0] ;  /* 0x00007600ff0577ac */ /* 0x000e640008000800 */
[----:B------:R-:W-:Y:S01]  /*b2d0*/  @!P5 IMAD.IADD R90, R90, 0x1, -R72 ;  /* 0x000000015a5ad824 */ /* 0x000fe200078e0a48 */
[----:B---3--:R3:W-:Y:S02]  /*b2e0*/  STL [R1+0x820], R143 ;  /* 0x0008208f01007387 */ /* 0x0087e40000100800 */
[----:B---3--:R-:W-:-:S04]  /*b2f0*/  LEA R143, P4, R85, R69, 0x1 ;  /* 0x00000045558f7211 */ /* 0x008fc800078808ff */
[----:B------:R-:W-:Y:S01]  /*b300*/  LEA.HI.X.SX32 R162, R85, R68, 0x1, P4 ;  /* 0x0000004455a27211 */ /* 0x000fe200020f0eff */
[----:B------:R-:W-:-:S04]  /*b310*/  @P0 IMAD.MOV.U32 R4, RZ, RZ, R143 ;  /* 0x000000ffff040224 */ /* 0x000fc800078e008f */
[----:B------:R-:W-:-:S05]  /*b320*/  @P0 IMAD.MOV.U32 R5, RZ, RZ, R162 ;  /* 0x000000ffff050224 */ /* 0x000fca00078e00a2 */
[----:B------:R3:W2:Y:S04]  /*b330*/  @P0 LDG.E.U16 R161, desc[UR20][R4.64] ;  /* 0x0000001404a10981 */ /* 0x0006a8000c1e1500 */
[----:B------:R0:W-:Y:S01]  /*b340*/  STL [R1+0x280], R143 ;  /* 0x0002808f01007387 */ /* 0x0001e20000100800 */
[----:B---3--:R-:W-:-:S03]  /*b350*/  LEA R4, P5, R88, R69, 0x1 ;  /* 0x0000004558047211 */ /* 0x008fc600078a08ff */
[----:B------:R-:W-:Y:S01]  /*b360*/  STL [R1+0x27c], R162 ;  /* 0x00027ca201007387 */ /* 0x000fe20000100800 */
[----:B------:R-:W-:-:S03]  /*b370*/  LEA.HI.X.SX32 R5, R88, R68, 0x1, P5 ;  /* 0x0000004458057211 */ /* 0x000fc600028f0eff */
[----:B0-----:R-:W3:Y:S04]  /*b380*/  LDL R143, [R1+0x868] ;  /* 0x00086800018f7983 */ /* 0x001ee80000100800 */
[----:B------:R0:W3:Y:S01]  /*b390*/  @P0 LDG.E.U16 R145, desc[UR20][R4.64] ;  /* 0x0000001404910981 */ /* 0x0000e2000c1e1500 */
[C---:B------:R-:W-:Y:S01]  /*b3a0*/  ISETP.GT.U32.AND P3, PT, R72.reuse, R91, PT ;  /* 0x0000005b4800720c */ /* 0x040fe20003f64070 */
[----:B------:R-:W-:Y:S01]  /*b3b0*/  @!P6 IMAD.IADD R89, R89, 0x1, -R72 ;  /* 0x000000015959e824 */ /* 0x000fe200078e0a48 */
[----:B------:R-:W-:-:S04]  /*b3c0*/  ISETP.GT.U32.AND P6, PT, R72, R74, PT ;  /* 0x0000004a4800720c */ /* 0x000fc80003fc4070 */
[----:B------:R-:W-:-:S07]  /*b3d0*/  ISETP.GT.U32.AND P4, PT, R72, R89, PT ;  /* 0x000000594800720c */ /* 0x000fce0003f84070 */
[--C-:B------:R-:W-:Y:S01]  /*b3e0*/  @!P3 IMAD.IADD R91, R91, 0x1, -R72.reuse ;  /* 0x000000015b5bb824 */ /* 0x100fe200078e0a48 */
[----:B----4-:R-:W-:Y:S01]  /*b3f0*/  ISETP.GE.AND P3, PT, R160, RZ, PT ;  /* 0x000000ffa000720c */ /* 0x010fe20003f66270 */
[----:B------:R-:W-:-:S04]  /*b400*/  @!P6 IMAD.IADD R74, R74, 0x1, -R72 ;  /* 0x000000014a4ae824 */ /* 0x000fc800078e0a48 */
[----:B------:R-:W-:Y:S01]  /*b410*/  @!P4 IMAD.IADD R89, R89, 0x1, -R72 ;  /* 0x000000015959c824 */ /* 0x000fe200078e0a48 */
[C---:B------:R-:W-:Y:S02]  /*b420*/  ISETP.GT.U32.AND P4, PT, R72.reuse, R74, PT ;  /* 0x0000004a4800720c */ /* 0x040fe40003f84070 */
[----:B------:R-:W-:-:S05]  /*b430*/  ISETP.GT.U32.AND P5, PT, R72, R92, PT ;  /* 0x0000005c4800720c */ /* 0x000fca0003fa4070 */
[----:B------:R-:W-:Y:S01]  /*b440*/  @!P3 IMAD.MOV R90, RZ, RZ, -R90 ;  /* 0x000000ffff5ab224 */ /* 0x000fe200078e0a5a */
[----:B------:R-:W-:-:S04]  /*b450*/  ISETP.GT.U32.AND P3, PT, R72, R91, PT ;  /* 0x0000005b4800720c */ /* 0x000fc80003f64070 */
[----:B------:R-:W-:Y:S01]  /*b460*/  SEL R90, R75, R90, !P1 ;  /* 0x0000005a4b5a7207 */ /* 0x000fe20004800000 */
[--C-:B------:R-:W-:Y:S01]  /*b470*/  @!P4 IMAD.IADD R74, R74, 0x1, -R72.reuse ;  /* 0x000000014a4ac824 */ /* 0x100fe200078e0a48 */
[----:B------:R-:W-:Y:S03]  /*b480*/  STL [R1+0x824], R163 ;  /* 0x000824a301007387 */ /* 0x000fe60000100800 */
[----:B------:R-:W-:Y:S01]  /*b490*/  IMAD R90, R90, UR7, RZ ;  /* 0x000000075a5a7c24 */ /* 0x000fe2000f8e02ff */
[----:B------:R0:W-:Y:S01]  /*b4a0*/  STL [R1+0x2c0], R4 ;  /* 0x0002c00401007387 */ /* 0x0001e20000100800 */
[--C-:B------:R-:W-:Y:S01]  /*b4b0*/  @!P5 IMAD.IADD R92, R92, 0x1, -R72.reuse ;  /* 0x000000015c5cd824 */ /* 0x100fe200078e0a48 */
[----:B------:R-:W-:Y:S01]  /*b4c0*/  PRMT R159, RZ, 0x7610, R159 ;  /* 0x00007610ff9f7816 */ /* 0x000fe2000000009f */
[----:B------:R-:W-:Y:S01]  /*b4d0*/  @!P3 IMAD.IADD R91, R91, 0x1, -R72 ;  /* 0x000000015b5bb824 */ /* 0x000fe200078e0a48 */
[----:B------:R4:W-:Y:S01]  /*b4e0*/  STL [R1+0x2bc], R5 ;  /* 0x0002bc0501007387 */ /* 0x0009e20000100800 */
[----:B------:R-:W-:Y:S01]  /*b4f0*/  PRMT R146, RZ, 0x7610, R146 ;  /* 0x00007610ff927816 */ /* 0x000fe20000000092 */
[----:B------:R-:W1:Y:S01]  /*b500*/  LDCU UR7, c[0x0][0x3b0] ;  /* 0x00007600ff0777ac */ /* 0x000e620008000800 */
[----:B0-----:R-:W-:-:S04]  /*b510*/  LEA R4, P3, R90, R69, 0x1 ;  /* 0x000000455a047211 */ /* 0x001fc800078608ff */
[----:B----4-:R-:W-:-:S05]  /*b520*/  LEA.HI.X.SX32 R5, R90, R68, 0x1, P3 ;  /* 0x000000445a057211 */ /* 0x010fca00018f0eff */
[----:B------:R0:W4:Y:S01]  /*b530*/  @P0 LDG.E.U16 R159, desc[UR20][R4.64] ;  /* 0x00000014049f0981 */ /* 0x000122000c1e1500 */
[----:B------:R-:W-:Y:S02]  /*b540*/  PRMT R144, RZ, 0x7610, R144 ;  /* 0x00007610ff907816 */ /* 0x000fe40000000090 */
[----:B--2---:R-:W-:-:S13]  /*b550*/  ISETP.GE.AND P6, PT, R148, RZ, PT ;  /* 0x000000ff9400720c */ /* 0x004fda0003fc6270 */
[----:B------:R-:W-:Y:S01]  /*b560*/  @!P6 IMAD.MOV R89, RZ, RZ, -R89 ;  /* 0x000000ffff59e224 */ /* 0x000fe200078e0a59 */
[----:B------:R-:W-:-:S04]  /*b570*/  ISETP.GE.AND P6, PT, R147, RZ, PT ;  /* 0x000000ff9300720c */ /* 0x000fc80003fc6270 */
[----:B------:R-:W-:-:S05]  /*b580*/  SEL R89, R75, R89, !P1 ;  /* 0x000000594b597207 */ /* 0x000fca0004800000 */
[----:B-1----:R-:W-:Y:S01]  /*b590*/  IMAD R89, R89, UR5, RZ ;  /* 0x0000000559597c24 */ /* 0x002fe2000f8e02ff */
[----:B---3--:R-:W-:-:S03]  /*b5a0*/  ISETP.GE.AND P5, PT, R143, RZ, PT ;  /* 0x000000ff8f00720c */ /* 0x008fc60003fa6270 */
[----:B------:R-:W-:Y:S01]  /*b5b0*/  @!P6 IMAD.MOV R74, RZ, RZ, -R74 ;  /* 0x000000ffff4ae224 */ /* 0x000fe200078e0a4a */
[C---:B------:R-:W-:Y:S01]  /*b5c0*/  LEA R147, P6, R89.reuse, R69, 0x1 ;  /* 0x0000004559937211 */ /* 0x040fe200078c08ff */
[----:B------:R-:W1:Y:S01]  /*b5d0*/  LDCU UR5, c[0x0][0x3b0] ;  /* 0x00007600ff0577ac */ /* 0x000e620008000800 */
[----:B------:R2:W-:Y:S02]  /*b5e0*/  STL [R1+0x818], R145 ;  /* 0x0008189101007387 */ /* 0x0005e40000100800 */
[----:B------:R-:W-:Y:S02]  /*b5f0*/  LEA.HI.X.SX32 R148, R89, R68, 0x1, P6 ;  /* 0x0000004459947211 */ /* 0x000fe400030f0eff */
[----:B------:R-:W-:Y:S01]  /*b600*/  SEL R74, R75, R74, !P1 ;  /* 0x0000004a4b4a7207 */ /* 0x000fe20004800000 */
[----:B--2---:R-:W2:Y:S04]  /*b610*/  LDL R145, [R1+0x880] ;  /* 0x0008800001917983 */ /* 0x004ea80000100800 */
[----:B------:R-:W-:Y:S04]  /*b620*/  STL [R1+0x81c], R161 ;  /* 0x00081ca101007387 */ /* 0x000fe80000100800 */
[----:B------:R-:W3:Y:S04]  /*b630*/  LDL R143, [R1+0x8e4] ;  /* 0x0008e400018f7983 */ /* 0x000ee80000100800 */
[----:B------:R0:W-:Y:S01]  /*b640*/  STL [R1+0x2f8], R4 ;  /* 0x0002f80401007387 */ /* 0x0001e20000100800 */
[----:B------:R-:W-:Y:S01]  /*b650*/  IMAD R74, R74, UR11, RZ ;  /* 0x0000000b4a4a7c24 */ /* 0x000fe2000f8e02ff */
[C---:B------:R-:W-:Y:S01]  /*b660*/  ISETP.GT.U32.AND P4, PT, R72.reuse, R92, PT ;  /* 0x0000005c4800720c */ /* 0x040fe20003f84070 */
[----:B------:R-:W-:Y:S01]  /*b670*/  @!P5 IMAD.MOV R91, RZ, RZ, -R91 ;  /* 0x000000ffff5bd224 */ /* 0x000fe200078e0a5b */
[----:B------:R-:W-:Y:S01]  /*b680*/  STL [R1+0x330], R147 ;  /* 0x0003309301007387 */ /* 0x000fe20000100800 */
[----:B------:R-:W-:Y:S01]  /*b690*/  ISETP.GT.U32.AND P3, PT, R72, R93, PT ;  /* 0x0000005d4800720c */ /* 0x000fe20003f64070 */
[----:B------:R-:W1:Y:S02]  /*b6a0*/  LDCU UR11, c[0x0][0x3b0] ;  /* 0x00007600ff0b77ac */ /* 0x000e640008000800 */
[----:B------:R1:W-:Y:S01]  /*b6b0*/  STL [R1+0x2f4], R5 ;  /* 0x0002f40501007387 */ /* 0x0003e20000100800 */
[----:B0-----:R-:W-:-:S02]  /*b6c0*/  @P0 IMAD.MOV.U32 R4, RZ, RZ, R147 ;  /* 0x000000ffff040224 */ /* 0x001fc400078e0093 */
[----:B-1----:R-:W-:-:S05]  /*b6d0*/  @P0 IMAD.MOV.U32 R5, RZ, RZ, R148 ;  /* 0x000000ffff050224 */ /* 0x002fca00078e0094 */
[----:B------:R0:W4:Y:S02]  /*b6e0*/  @P0 LDG.E.U16 R146, desc[UR20][R4.64] ;  /* 0x0000001404920981 */ /* 0x000124000c1e1500 */
[----:B0-----:R-:W-:-:S04]  /*b6f0*/  LEA R4, P5, R74, R69, 0x1 ;  /* 0x000000454a047211 */ /* 0x001fc800078a08ff */
[----:B------:R-:W-:-:S05]  /*b700*/  LEA.HI.X.SX32 R5, R74, R68, 0x1, P5 ;  /* 0x000000444a057211 */ /* 0x000fca00028f0eff */
[----:B------:R-:W4:Y:S01]  /*b710*/  @P0 LDG.E.U16 R144, desc[UR20][R4.64] ;  /* 0x0000001404900981 */ /* 0x000f22000c1e1500 */
[--C-:B------:R-:W-:Y:S02]  /*b720*/  @!P4 IMAD.IADD R92, R92, 0x1, -R72.reuse ;  /* 0x000000015c5cc824 */ /* 0x100fe400078e0a48 */
[----:B------:R-:W-:Y:S01]  /*b730*/  @!P3 IMAD.IADD R93, R93, 0x1, -R72 ;  /* 0x000000015d5db824 */ /* 0x000fe200078e0a48 */
[C---:B------:R-:W-:Y:S02]  /*b740*/  ISETP.GT.U32.AND P4, PT, R72.reuse, R94, PT ;  /* 0x0000005e4800720c */ /* 0x040fe40003f84070 */
[----:B------:R-:W-:Y:S02]  /*b750*/  SEL R91, R75, R91, !P1 ;  /* 0x0000005b4b5b7207 */ /* 0x000fe40004800000 */
[----:B------:R-:W-:Y:S01]  /*b760*/  ISETP.GT.U32.AND P3, PT, R72, R93, PT ;  /* 0x0000005d4800720c */ /* 0x000fe20003f64070 */
[----:B------:R-:W-:Y:S02]  /*b770*/  STL [R1+0x32c], R148 ;  /* 0x00032c9401007387 */ /* 0x000fe40000100800 */
[----:B------:R-:W-:-:S06]  /*b780*/  IMAD R91, R91, UR4, RZ ;  /* 0x000000045b5b7c24 */ /* 0x000fcc000f8e02ff */
[----:B------:R-:W-:Y:S01]  /*b790*/  @!P4 IMAD.IADD R94, R94, 0x1, -R72 ;  /* 0x000000015e5ec824 */ /* 0x000fe200078e0a48 */
[----:B------:R-:W-:-:S03]  /*b7a0*/  PRMT R7, RZ, 0x7610, R7 ;  /* 0x00007610ff077816 */ /* 0x000fc60000000007 */
[----:B------:R-:W-:Y:S01]  /*b7b0*/  @!P3 IMAD.IADD R93, R93, 0x1, -R72 ;  /* 0x000000015d5db824 */ /* 0x000fe200078e0a48 */
[----:B------:R-:W-:Y:S02]  /*b7c0*/  PRMT R43, RZ, 0x7610, R43 ;  /* 0x00007610ff2b7816 */ /* 0x000fe4000000002b */
[----:B--2---:R-:W-:Y:S02]  /*b7d0*/  ISETP.GE.AND P6, PT, R145, RZ, PT ;  /* 0x000000ff9100720c */ /* 0x004fe40003fc6270 */
[----:B------:R-:W2:Y:S04]  /*b7e0*/  LDL R145, [R1+0x8ec] ;  /* 0x0008ec0001917983 */ /* 0x000ea80000100800 */
[----:B------:R-:W-:Y:S07]  /*b7f0*/  STL [R1+0x368], R4 ;  /* 0x0003680401007387 */ /* 0x000fee0000100800 */
[----:B------:R-:W-:Y:S01]  /*b800*/  @!P6 IMAD.MOV R92, RZ, RZ, -R92 ;  /* 0x000000ffff5ce224 */ /* 0x000fe200078e0a5c */
[----:B------:R-:W-:Y:S04]  /*b810*/  STL [R1+0x364], R5 ;  /* 0x0003640501007387 */ /* 0x000fe80000100800 */
[----:B------:R-:W-:-:S02]  /*b820*/  SEL R92, R75, R92, !P1 ;  /* 0x0000005c4b5c7207 */ /* 0x000fc40004800000 */
[----:B---3--:R-:W-:-:S03]  /*b830*/  ISETP.GE.AND P4, PT, R143, RZ, PT ;  /* 0x000000ff8f00720c */ /* 0x008fc60003f86270 */
[----:B------:R-:W-:-:S05]  /*b840*/  IMAD R92, R92, UR4, RZ ;  /* 0x000000045c5c7c24 */ /* 0x000fca000f8e02ff */
[-C--:B------:R-:W-:Y:S01]  /*b850*/  LEA R160, P3, R92, R69.reuse, 0x1 ;  /* 0x000000455ca07211 */ /* 0x080fe200078608ff */
[----:B----4-:R0:W-:Y:S02]  /*b860*/  STL [R1+0x7b0], R144 ;  /* 0x0007b09001007387 */ /* 0x0101e40000100800 */
[C---:B0-----:R-:W-:Y:S02]  /*b870*/  LEA R144, P6, R91.reuse, R69, 0x1 ;  /* 0x000000455b907211 */ /* 0x041fe400078c08ff */
[----:B------:R0:W-:Y:S02]  /*b880*/  STL [R1+0x810], R146 ;  /* 0x0008109201007387 */ /* 0x0001e40000100800 */
[----:B------:R-:W-:Y:S01]  /*b890*/  LEA.HI.X.SX32 R143, R91, R68, 0x1, P6 ;  /* 0x000000445b8f7211 */ /* 0x000fe200030f0eff */
[----:B------:R-:W-:-:S04]  /*b8a0*/  @P0 IMAD.MOV.U32 R4, RZ, RZ, R144 ;  /* 0x000000ffff040224 */ /* 0x000fc800078e0090 */
[----:B------:R-:W-:Y:S01]  /*b8b0*/  @P0 IMAD.MOV.U32 R5, RZ, RZ, R143 ;  /* 0x000000ffff050224 */ /* 0x000fe200078e008f */
[----:B0-----:R-:W3:Y:S04]  /*b8c0*/  LDL R146, [R1+0x924] ;  /* 0x0009240001927983 */ /* 0x001ee80000100800 */
[----:B------:R0:W-:Y:S04]  /*b8d0*/  STL [R1+0x814], R159 ;  /* 0x0008149f01007387 */ /* 0x0001e80000100800 */
[----:B------:R1:W4:Y:S01]  /*b8e0*/  @P0 LDG.E.U16 R7, desc[UR20][R4.64] ;  /* 0x0000001404070981 */ /* 0x000322000c1e1500 */
[----:B0-----:R-:W-:Y:S01]  /*b8f0*/  LEA.HI.X.SX32 R159, R92, R68, 0x1, P3 ;  /* 0x000000445c9f7211 */ /* 0x001fe200018f0eff */
[----:B-1----:R-:W-:-:S04]  /*b900*/  @P0 IMAD.MOV.U32 R4, RZ, RZ, R160 ;  /* 0x000000ffff040224 */ /* 0x002fc800078e00a0 */
[----:B------:R-:W-:-:S05]  /*b910*/  @P0 IMAD.MOV.U32 R5, RZ, RZ, R159 ;  /* 0x000000ffff050224 */ /* 0x000fca00078e009f */
[----:B------:R0:W3:Y:S01]  /*b920*/  @P0 LDG.E.U16 R43, desc[UR20][R4.64] ;  /* 0x00000014042b0981 */ /* 0x0000e2000c1e1500 */
[----:B------:R-:W-:Y:S01]  /*b930*/  ISETP.GT.U32.AND P5, PT, R72, R95, PT ;  /* 0x0000005f4800720c */ /* 0x000fe20003fa4070 */
[----:B------:R-:W-:-:S12]  /*b940*/  @!P4 IMAD.MOV R93, RZ, RZ, -R93 ;  /* 0x000000ffff5dc224 */ /* 0x000fd800078e0a5d */
[----:B------:R-:W-:Y:S01]  /*b950*/  @!P5 IMAD.IADD R95, R95, 0x1, -R72 ;  /* 0x000000015f5fd824 */ /* 0x000fe200078e0a48 */
[----:B------:R-:W-:-:S04]  /*b960*/  ISETP.GT.U32.AND P5, PT, R72, R94, PT ;  /* 0x0000005e4800720c */ /* 0x000fc80003fa4070 */
[----:B------:R-:W-:Y:S02]  /*b970*/  ISETP.GT.U32.AND P6, PT, R72, R95, PT ;  /* 0x0000005f4800720c */ /* 0x000fe40003fc4070 */
[----:B------:R-:W-:-:S05]  /*b980*/  SEL R93, R75, R93, !P1 ;  /* 0x0000005d4b5d7207 */ /* 0x000fca0004800000 */
[----:B------:R-:W-:Y:S01]  /*b990*/  IMAD R93, R93, UR5, RZ ;  /* 0x000000055d5d7c24 */ /* 0x000fe2000f8e02ff */
[----:B------:R-:W-:Y:S01]  /*b9a0*/  STL [R1+0xa40], R144 ;  /* 0x000a409001007387 */ /* 0x000fe20000100800 */
[--C-:B------:R-:W-:Y:S01]  /*b9b0*/  @!P5 IMAD.IADD R94, R94, 0x1, -R72.reuse ;  /* 0x000000015e5ed824 */ /* 0x100fe200078e0a48 */
[----:B------:R-:W-:Y:S01]  /*b9c0*/  PRMT R45, RZ, 0x7610, R45 ;  /* 0x00007610ff2d7816 */ /* 0x000fe2000000002d */
[----:B------:R-:W1:Y:S02]  /*b9d0*/  LDCU UR5, c[0x0][0x3b0] ;  /* 0x00007600ff0577ac */ /* 0x000e640008000800 */
[----:B------:R-:W-:Y:S01]  /*b9e0*/  @!P6 IMAD.IADD R95, R95, 0x1, -R72 ;  /* 0x000000015f5fe824 */ /* 0x000fe200078e0a48 */
[----:B------:R-:W-:Y:S01]  /*b9f0*/  STL [R1+0xa3c], R143 ;  /* 0x000a3c8f01007387 */ /* 0x000fe20000100800 */
[----:B------:R-:W-:Y:S02]  /*ba00*/  PRMT R8, RZ, 0x7610, R8 ;  /* 0x00007610ff087816 */ /* 0x000fe40000000008 */
[----:B--2---:R-:W-:-:S02]  /*ba10*/  ISETP.GE.AND P3, PT, R145, RZ, PT ;  /* 0x000000ff9100720c */ /* 0x004fc40003f66270 */
[----:B------:R-:W-:-:S04]  /*ba20*/  LEA R145, P6, R93, R69, 0x1 ;  /* 0x000000455d917211 */ /* 0x000fc800078c08ff */
[----:B0-----:R-:W-:Y:S02]  /*ba30*/  LEA.HI.X.SX32 R4, R93, R68, 0x1, P6 ;  /* 0x000000445d047211 */ /* 0x001fe400030f0eff */
[----:B------:R-:W-:-:S05]  /*ba40*/  ISETP.GT.U32.AND P6, PT, R72, R97, PT ;  /* 0x000000614800720c */ /* 0x000fca0003fc4070 */
[----:B------:R-:W-:Y:S02]  /*ba50*/  @!P3 IMAD.MOV R94, RZ, RZ, -R94 ;  /* 0x000000ffff5eb224 */ /* 0x000fe400078e0a5e */
[----:B------:R-:W-:-:S03]  /*ba60*/  @P0 IMAD.MOV.U32 R5, RZ, RZ, R4 ;  /* 0x000000ffff050224 */ /* 0x000fc600078e0004 */
[----:B------:R-:W-:-:S05]  /*ba70*/  SEL R94, R75, R94, !P1 ;  /* 0x0000005e4b5e7207 */ /* 0x000fca0004800000 */
[----:B------:R-:W-:Y:S01]  /*ba80*/  IMAD R94, R94, UR7, RZ ;  /* 0x000000075e5e7c24 */ /* 0x000fe2000f8e02ff */
[----:B------:R-:W-:Y:S01]  /*ba90*/  ISETP.GT.U32.AND P4, PT, R72, R96, PT ;  /* 0x000000604800720c */ /* 0x000fe20003f84070 */
[----:B------:R-:W-:Y:S01]  /*baa0*/  @!P6 IMAD.IADD R97, R97, 0x1, -R72 ;  /* 0x000000016161e824 */ /* 0x000fe200078e0a48 */
[----:B------:R-:W-:Y:S01]  /*bab0*/  PRMT R6, RZ, 0x7610, R6 ;  /* 0x00007610ff067816 */ /* 0x000fe20000000006 */
[----:B------:R-:W0:Y:S01]  /*bac0*/  LDCU UR7, c[0x0][0x3b0] ;  /* 0x00007600ff0777ac */ /* 0x000e220008000800 */
[----:B----4-:R2:W-:Y:S04]  /*bad0*/  STL [R1+0x80c], R7 ;  /* 0x00080c0701007387 */ /* 0x0105e80000100800 */
[----:B--2---:R-:W2:Y:S04]  /*bae0*/  LDL R7, [R1+0x954] ;  /* 0x0009540001077983 */ /* 0x004ea80000100800 */
[----:B------:R-:W-:Y:S04]  /*baf0*/  STL [R1+0xa48], R160 ;  /* 0x000a48a001007387 */ /* 0x000fe80000100800 */
[----:B------:R-:W-:Y:S04]  /*bb00*/  STL [R1+0xa44], R159 ;  /* 0x000a449f01007387 */ /* 0x000fe80000100800 */
[----:B---3--:R3:W-:Y:S04]  /*bb10*/  STL [R1+0x808], R43 ;  /* 0x0008082b01007387 */ /* 0x0087e80000100800 */
[----:B---3--:R-:W3:Y:S04]  /*bb20*/  LDL R43, [R1+0x97c] ;  /* 0x00097c00012b7983 */ /* 0x008ee80000100800 */
[----:B------:R-:W-:Y:S04]  /*bb30*/  STL [R1+0x28], R145 ;  /* 0x0000289101007387 */ /* 0x000fe80000100800 */
[----:B------:R4:W-:Y:S02]  /*bb40*/  STL [R1+0x24], R4 ;  /* 0x0000240401007387 */ /* 0x0009e40000100800 */
[----:B----4-:R-:W-:-:S05]  /*bb50*/  @P0 IMAD.MOV.U32 R4, RZ, RZ, R145 ;  /* 0x000000ffff040224 */ /* 0x010fca00078e0091 */
[----:B------:R4:W3:Y:S02]  /*bb60*/  @P0 LDG.E.U16 R45, desc[UR20][R4.64] ;  /* 0x00000014042d0981 */ /* 0x0008e4000c1e1500 */
[----:B----4-:R-:W-:-:S04]  /*bb70*/  LEA R4, P6, R94, R69, 0x1 ;  /* 0x000000455e047211 */ /* 0x010fc800078c08ff */
[----:B------:R-:W-:-:S05]  /*bb80*/  LEA.HI.X.SX32 R5, R94, R68, 0x1, P6 ;  /* 0x000000445e057211 */ /* 0x000fca00030f0eff */
[----:B------:R4:W3:Y:S01]  /*bb90*/  @P0 LDG.E.U16 R8, desc[UR20][R4.64] ;  /* 0x0000001404080981 */ /* 0x0008e2000c1e1500 */
[----:B------:R-:W-:Y:S01]  /*bba0*/  @!P4 IMAD.IADD R96, R96, 0x1, -R72 ;  /* 0x000000016060c824 */ /* 0x000fe200078e0a48 */
[----:B------:R-:W-:-:S04]  /*bbb0*/  ISETP.GE.AND P4, PT, R146, RZ, PT ;  /* 0x000000ff9200720c */ /* 0x000fc80003f86270 */
[----:B------:R-:W-:-:S09]  /*bbc0*/  ISETP.GT.U32.AND P3, PT, R72, R96, PT ;  /* 0x000000604800720c */ /* 0x000fd20003f64070 */
[----:B------:R-:W-:-:S05]  /*bbd0*/  @!P4 IMAD.MOV R95, RZ, RZ, -R95 ;  /* 0x000000ffff5fc224 */ /* 0x000fca00078e0a5f */
[----:B------:R-:W-:Y:S01]  /*bbe0*/  SEL R95, R75, R95, !P1 ;  /* 0x0000005f4b5f7207 */ /* 0x000fe20004800000 */
[----:B------:R-:W-:-:S04]  /*bbf0*/  @!P3 IMAD.IADD R96, R96, 0x1, -R72 ;  /* 0x000000016060b824 */ /* 0x000fc800078e0a48 */
[----:B-1----:R-:W-:Y:S01]  /*bc00*/  IMAD R95, R95, UR5, RZ ;  /* 0x000000055f5f7c24 */ /* 0x002fe2000f8e02ff */
[----:B------:R-:W-:Y:S01]  /*bc10*/  PRMT R44, RZ, 0x7610, R44 ;  /* 0x00007610ff2c7816 */ /* 0x000fe2000000002c */
[----:B------:R-:W1:Y:S01]  /*bc20*/  LDCU UR5, c[0x0][0x3b0] ;  /* 0x00007600ff0577ac */ /* 0x000e620008000800 */
[----:B--2---:R-:W-:Y:S02]  /*bc30*/  ISETP.GE.AND P4, PT, R7, RZ, PT ;  /* 0x000000ff0700720c */ /* 0x004fe40003f86270 */
[----:B------:R-:W2:Y:S04]  /*bc40*/  LDL R7, [R1+0x9b4] ;  /* 0x0009b40001077983 */ /* 0x000ea80000100800 */
[----:B------:R4:W-:Y:S04]  /*bc50*/  STL [R1+0x68], R4 ;  /* 0x0000680401007387 */ /* 0x0009e80000100800 */
[----:B------:R-:W-:Y:S01]  /*bc60*/  STL [R1+0x64], R5 ;  /* 0x0000640501007387 */ /* 0x000fe20000100800 */
[----:B---3--:R-:W-:-:S02]  /*bc70*/  ISETP.GE.AND P3, PT, R43, RZ, PT ;  /* 0x000000ff2b00720c */ /* 0x008fc40003f66270 */
[----:B------:R-:W-:-:S05]  /*bc80*/  LEA R43, P6, R95, R69, 0x1 ;  /* 0x000000455f2b7211 */ /* 0x000fca00078c08ff */
[----:B----4-:R-:W-:Y:S01]  /*bc90*/  @P0 IMAD.MOV.U32 R4, RZ, RZ, R43 ;  /* 0x000000ffff040224 */ /* 0x010fe200078e002b */
[----:B------:R3:W-:Y:S04]  /*bca0*/  STL [R1+0x800], R8 ;  /* 0x0008000801007387 */ /* 0x0007e80000100800 */
[----:B---3--:R-:W3:Y:S04]  /*bcb0*/  LDL R8, [R1+0x9e4] ;  /* 0x0009e40001087983 */ /* 0x008ee80000100800 */
[----:B------:R-:W-:Y:S04]  /*bcc0*/  STL [R1+0xa8], R43 ;  /* 0x0000a82b01007387 */ /* 0x000fe80000100800 */
[----:B------:R4:W-:Y:S02]  /*bcd0*/  STL [R1+0x804], R45 ;  /* 0x0008042d01007387 */ /* 0x0009e40000100800 */
[----:B----4-:R-:W-:-:S05]  /*bce0*/  LEA.HI.X.SX32 R45, R95, R68, 0x1, P6 ;  /* 0x000000445f2d7211 */ /* 0x010fca00030f0eff */
[----:B------:R-:W-:-:S05]  /*bcf0*/  @P0 IMAD.MOV.U32 R5, RZ, RZ, R45 ;  /* 0x000000ffff050224 */ /* 0x000fca00078e002d */
[----:B------:R4:W2:Y:S01]  /*bd00*/  @P0 LDG.E.U16 R6, desc[UR20][R4.64] ;  /* 0x0000001404060981 */ /* 0x0008a2000c1e1500 */
[----:B------:R-:W-:Y:S01]  /*bd10*/  @!P4 IMAD.MOV R96, RZ, RZ, -R96 ;  /* 0x000000ffff60c224 */ /* 0x000fe200078e0a60 */
[----:B------:R-:W-:-:S04]  /*bd20*/  ISETP.GT.U32.AND P6, PT, R72, R100, PT ;  /* 0x000000644800720c */ /* 0x000fc80003fc4070 */
[----:B------:R-:W-:-:S05]  /*bd30*/  SEL R96, R75, R96, !P1 ;  /* 0x000000604b607207 */ /* 0x000fca0004800000 */
[----:B------:R-:W-:Y:S01]  /*bd40*/  IMAD R96, R96, UR11, RZ ;  /* 0x0000000b60607c24 */ /* 0x000fe2000f8e02ff */
[----:B------:R-:W-:Y:S01]  /*bd50*/  STL [R1+0xa4], R45 ;  /* 0x0000a42d01007387 */ /* 0x000fe20000100800 */
[----:B------:R-:W-:Y:S01]  /*bd60*/  ISETP.GT.U32.AND P5, PT, R72, R98, PT ;  /* 0x000000624800720c */ /* 0x000fe20003fa4070 */
[----:B------:R-:W0:Y:S01]  /*bd70*/  LDCU UR11, c[0x0][0x3b0] ;  /* 0x00007600ff0b77ac */ /* 0x000e220008000800 */
[----:B------:R-:W-:Y:S01]  /*bd80*/  @!P6 IMAD.IADD R100, R100, 0x1, -R72 ;  /* 0x000000016464e824 */ /* 0x000fe200078e0a48 */
[----:B----4-:R-:W-:-:S04]  /*bd90*/  LEA R4, P6, R96, R69, 0x1 ;  /* 0x0000004560047211 */ /* 0x010fc800078c08ff */
[----:B------:R-:W-:-:S05]  /*bda0*/  LEA.HI.X.SX32 R5, R96, R68, 0x1, P6 ;  /* 0x0000004460057211 */ /* 0x000fca00030f0eff */
[----:B------:R4:W3:Y:S01]  /*bdb0*/  @P0 LDG.E.U16 R44, desc[UR20][R4.64] ;  /* 0x00000014042c0981 */ /* 0x0008e2000c1e1500 */
[----:B------:R-:W-:-:S05]  /*bdc0*/  @!P5 IMAD.IADD R98, R98, 0x1, -R72 ;  /* 0x000000016262d824 */ /* 0x000fca00078e0a48 */
[C---:B------:R-:W-:Y:S02]  /*bdd0*/  ISETP.GT.U32.AND P5, PT, R72.reuse, R98, PT ;  /* 0x000000624800720c */ /* 0x040fe40003fa4070 */
[----:B------:R-:W-:-:S11]  /*bde0*/  ISETP.GT.U32.AND P4, PT, R72, R97, PT ;  /* 0x000000614800720c */ /* 0x000fd60003f84070 */
[----:B------:R-:W-:Y:S01]  /*bdf0*/  @!P5 IMAD.IADD R98, R98, 0x1, -R72 ;  /* 0x000000016262d824 */ /* 0x000fe200078e0a48 */
[----:B------:R-:W-:Y:S01]  /*be00*/  ISETP.GT.U32.AND P5, PT, R72, R99, PT ;  /* 0x000000634800720c */ /* 0x000fe20003fa4070 */
[----:B--2---:R2:W-:Y:S04]  /*be10*/  STL [R1+0x7fc], R6 ;  /* 0x0007fc0601007387 */ /* 0x0045e80000100800 */
[----:B--2---:R-:W2:Y:S01]  /*be20*/  LDL R6, [R1+0xa0c] ;  /* 0x000a0c0001067983 */ /* 0x004ea20000100800 */
[----:B------:R-:W-:Y:S01]  /*be30*/  @!P3 IMAD.MOV R98, RZ, RZ, -R98 ;  /* 0x000000ffff62b224 */ /* 0x000fe200078e0a62 */
[----:B------:R-:W-:-:S06]  /*be40*/  ISETP.GE.AND P3, PT, R7, RZ, PT ;  /* 0x000000ff0700720c */ /* 0x000fcc0003f66270 */
[----:B------:R-:W-:Y:S01]  /*be50*/  @!P5 IMAD.IADD R99, R99, 0x1, -R72 ;  /* 0x000000016363d824 */ /* 0x000fe200078e0a48 */
[----:B------:R-:W-:-:S04]  /*be60*/  SEL R98, R75, R98, !P1 ;  /* 0x000000624b627207 */ /* 0x000fc80004800000 */
[----:B------:R-:W-:Y:S01]  /*be70*/  ISETP.GT.U32.AND P5, PT, R72, R99, PT ;  /* 0x000000634800720c */ /* 0x000fe20003fa4070 */
[----:B------:R-:W-:Y:S02]  /*be80*/  @!P4 IMAD.IADD R97, R97, 0x1, -R72 ;  /* 0x000000016161c824 */ /* 0x000fe400078e0a48 */
[----:B-1----:R-:W-:Y:S01]  /*be90*/  IMAD R98, R98, UR5, RZ ;  /* 0x0000000562627c24 */ /* 0x002fe2000f8e02ff */
[----:B------:R4:W-:Y:S01]  /*bea0*/  STL [R1+0xe8], R4 ;  /* 0x0000e80401007387 */ /* 0x0009e20000100800 */
[----:B------:R-:W-:Y:S01]  /*beb0*/  ISETP.GT.U32.AND P4, PT, R72, R100, PT ;  /* 0x000000644800720c */ /* 0x000fe20003f84070 */
[----:B------:R-:W1:Y:S01]  /*bec0*/  LDCU UR5, c[0x0][0x3b0] ;  /* 0x00007600ff0577ac */ /* 0x000e620008000800 */
[----:B------:R-:W-:Y:S01]  /*bed0*/  @!P3 IMAD.MOV R97, RZ, RZ, -R97 ;  /* 0x000000ffff61b224 */ /* 0x000fe200078e0a61 */
[----:B------:R-:W-:-:S05]  /*bee0*/  LEA R7, P3, R98, R69, 0x1 ;  /* 0x0000004562077211 */ /* 0x000fca00078608ff */
[----:B------:R-:W-:Y:S01]  /*bef0*/  @!P5 IMAD.IADD R99, R99, 0x1, -R72 ;  /* 0x000000016363d824 */ /* 0x000fe200078e0a48 */
[----:B---3--:R-:W-:Y:S01]  /*bf00*/  ISETP.GE.AND P5, PT, R8, RZ, PT ;  /* 0x000000ff0800720c */ /* 0x008fe20003fa6270 */
[----:B------:R-:W-:Y:S04]  /*bf10*/  STL [R1+0x148], R7 ;  /* 0x0001480701007387 */ /* 0x000fe80000100800 */
[----:B------:R-:W3:Y:S01]  /*bf20*/  LDL R8, [R1+0x9ec] ;  /* 0x0009ec0001087983 */ /* 0x000ee20000100800 */
[----:B------:R-:W-:Y:S02]  /*bf30*/  LEA.HI.X.SX32 R43, R98, R68, 0x1, P3 ;  /* 0x00000044622b7211 */ /* 0x000fe400018f0eff */
[----:B------:R-:W-:Y:S01]  /*bf40*/  SEL R97, R75, R97, !P1 ;  /* 0x000000614b617207 */ /* 0x000fe20004800000 */
[----:B------:R1:W-:Y:S01]  /*bf50*/  STL [R1+0xe4], R5 ;  /* 0x0000e40501007387 */ /* 0x0003e20000100800 */
[----:B------:R-:W-:Y:S01]  /*bf60*/  PRMT R160, RZ, 0x7610, R160 ;  /* 0x00007610ffa07816 */ /* 0x000fe200000000a0 */
[----:B----4-:R-:W-:-:S02]  /*bf70*/  @P0 IMAD.MOV.U32 R4, RZ, RZ, R7 ;  /* 0x000000ffff040224 */ /* 0x010fc400078e0007 */
[----:B0-----:R-:W-:Y:S02]  /*bf80*/  IMAD R97, R97, UR7, RZ ;  /* 0x0000000761617c24 */ /* 0x001fe4000f8e02ff */
[----:B-1----:R-:W-:Y:S02]  /*bf90*/  @P0 IMAD.MOV.U32 R5, RZ, RZ, R43 ;  /* 0x000000ffff050224 */ /* 0x002fe400078e002b */
[----:B------:R-:W-:Y:S01]  /*bfa0*/  @!P4 IMAD.IADD R100, R100, 0x1, -R72 ;  /* 0x000000016464c824 */ /* 0x000fe200078e0a48 */
[----:B------:R-:W-:Y:S01]  /*bfb0*/  STL [R1+0x144], R43 ;  /* 0x0001442b01007387 */ /* 0x000fe20000100800 */
[----:B------:R-:W-:Y:S01]  /*bfc0*/  @!P5 IMAD.MOV R99, RZ, RZ, -R99 ;  /* 0x000000ffff63d224 */ /* 0x000fe200078e0a63 */
[----:B------:R-:W-:Y:S01]  /*bfd0*/  PRMT R159, RZ, 0x7610, R159 ;  /* 0x00007610ff9f7816 */ /* 0x000fe2000000009f */
[----:B------:R-:W0:Y:S01]  /*bfe0*/  LDCU UR7, c[0x0][0x3b0] ;  /* 0x00007600ff0777ac */ /* 0x000e220008000800 */
[----:B------:R1:W4:Y:S04]  /*bff0*/  @P0 LDG.E.U16 R160, desc[UR20][R4.64] ;  /* 0x0000001404a00981 */ /* 0x000328000c1e1500 */
[----:B------:R0:W-:Y:S01]  /*c000*/  STL [R1+0x7f8], R44 ;  /* 0x0007f82c01007387 */ /* 0x0001e20000100800 */
[----:B-1----:R-:W-:-:S04]  /*c010*/  LEA R4, P4, R97, R69, 0x1 ;  /* 0x0000004561047211 */ /* 0x002fc800078808ff */
[----:B------:R-:W-:Y:S01]  /*c020*/  LEA.HI.X.SX32 R5, R97, R68, 0x1, P4 ;  /* 0x0000004461057211 */ /* 0x000fe200020f0eff */
[----:B0-----:R-:W4:Y:S04]  /*c030*/  LDL R44, [R1+0x9a4] ;  /* 0x0009a400012c7983 */ /* 0x001f280000100800 */
[----:B------:R0:W-:Y:S04]  /*c040*/  STL [R1+0x188], R4 ;  /* 0x0001880401007387 */ /* 0x0001e80000100800 */
[----:B------:R1:W-:Y:S01]  /*c050*/  STL [R1+0x184], R5 ;  /* 0x0001840501007387 */ /* 0x0003e20000100800 */
[----:B------:R-:W-:-:S03]  /*c060*/  SEL R99, R75, R99, !P1 ;  /* 0x000000634b637207 */ /* 0x000fc60004800000 */
[----:B------:R0:W4:Y:S02]  /*c070*/  @P0 LDG.E.U16 R159, desc[UR20][R4.64] ;  /* 0x00000014049f0981 */ /* 0x000124000c1e1500 */
[----:B------:R-:W-:Y:S01]  /*c080*/  IMAD R99, R99, UR12, RZ ;  /* 0x0000000c63637c24 */ /* 0x000fe2000f8e02ff */
[----:B--2---:R-:W-:Y:S01]  /*c090*/  ISETP.GE.AND P6, PT, R6, RZ, PT ;  /* 0x000000ff0600720c */ /* 0x004fe20003fc6270 */
[----:B------:R-:W2:Y:S01]  /*c0a0*/  LDCU UR12, c[0x0][0x3b0] ;  /* 0x00007600ff0c77ac */ /* 0x000ea20008000800 */
[----:B------:R-:W2:Y:S11]  /*c0b0*/  LDL R6, [R1+0x964] ;  /* 0x0009640001067983 */ /* 0x000eb60000100800 */
[----:B------:R-:W-:Y:S01]  /*c0c0*/  @!P6 IMAD.MOV R100, RZ, RZ, -R100 ;  /* 0x000000ffff64e224 */ /* 0x000fe200078e0a64 */
[----:B------:R-:W-:-:S04]  /*c0d0*/  LEA R7, P6, R99, R69, 0x1 ;  /* 0x0000004563077211 */ /* 0x000fc800078c08ff */
[----:B0-----:R-:W-:Y:S01]  /*c0e0*/  LEA.HI.X.SX32 R4, R99, R68, 0x1, P6 ;  /* 0x0000004463047211 */ /* 0x001fe200030f0eff */
[----:B------:R-:W-:Y:S04]  /*c0f0*/  STL [R1+0x1c8], R7 ;  /* 0x0001c80701007387 */ /* 0x000fe80000100800 */
[----:B------:R0:W-:Y:S01]  /*c100*/  STL [R1+0x1c4], R4 ;  /* 0x0001c40401007387 */ /* 0x0001e20000100800 */
[----:B-1----:R-:W-:Y:S02]  /*c110*/  @P0 IMAD.MOV.U32 R5, RZ, RZ, R4 ;  /* 0x000000ffff050224 */ /* 0x002fe400078e0004 */
[----:B0-----:R-:W-:Y:S02]  /*c120*/  @P0 IMAD.MOV.U32 R4, RZ, RZ, R7 ;  /* 0x000000ffff040224 */ /* 0x001fe400078e0007 */
[----:B------:R-:W2:Y:S01]  /*c130*/  LDL R7, [R1+0x91c] ;  /* 0x00091c0001077983 */ /* 0x000ea20000100800 */
[----:B------:R-:W-:-:S02]  /*c140*/  ISETP.GT.U32.AND P3, PT, R72, R101, PT ;  /* 0x000000654800720c */ /* 0x000fc40003f64070 */
[C---:B------:R-:W-:Y:S02]  /*c150*/  ISETP.GT.U32.AND P5, PT, R72.reuse, R102, PT ;  /* 0x000000664800720c */ /* 0x040fe40003fa4070 */
[----:B------:R-:W-:-:S09]  /*c160*/  ISETP.GT.U32.AND P4, PT, R72, R103, PT ;  /* 0x000000674800720c */ /* 0x000fd20003f84070 */
[--C-:B------:R-:W-:Y:S02]  /*c170*/  @!P3 IMAD.IADD R101, R101, 0x1, -R72.reuse ;  /* 0x000000016565b824 */ /* 0x100fe400078e0a48 */
[----:B------:R-:W-:-:S03]  /*c180*/  @!P5 IMAD.IADD R102, R102, 0x1, -R72 ;  /* 0x000000016666d824 */ /* 0x000fc600078e0a48 */
[----:B------:R-:W-:Y:S02]  /*c190*/  ISETP.GT.U32.AND P3, PT, R72, R101, PT ;  /* 0x000000654800720c */ /* 0x000fe40003f64070 */
[----:B---3--:R-:W-:Y:S02]  /*c1a0*/  ISETP.GE.AND P5, PT, R8, RZ, PT ;  /* 0x000000ff0800720c */ /* 0x008fe40003fa6270 */
[----:B------:R-:W-:Y:S01]  /*c1b0*/  SEL R100, R75, R100, !P1 ;  /* 0x000000644b647207 */ /* 0x000fe20004800000 */
[----:B------:R-:W-:-:S04]  /*c1c0*/  @!P4 IMAD.IADD R103, R103, 0x1, -R72 ;  /* 0x000000016767c824 */ /* 0x000fc800078e0a48 */
[----:B------:R-:W-:-:S04]  /*c1d0*/  IMAD R100, R100, UR5, RZ ;  /* 0x0000000564647c24 */ /* 0x000fc8000f8e02ff */
[----:B------:R-:W-:Y:S01]  /*c1e0*/  @!P3 IMAD.IADD R101, R101, 0x1, -R72 ;  /* 0x000000016565b824 */ /* 0x000fe200078e0a48 */
[----:B------:R-:W-:Y:S01]  /*c1f0*/  ISETP.GT.U32.AND P3, PT, R72, R102, PT ;  /* 0x000000664800720c */ /* 0x000fe20003f64070 */
[----:B------:R-:W0:Y:S01]  /*c200*/  LDCU UR5, c[0x0][0x3b0] ;  /* 0x00007600ff0577ac */ /* 0x000e220008000800 */
[----:B------:R-:W-:Y:S01]  /*c210*/  LEA R8, P6, R100, R69, 0x1 ;  /* 0x0000004564087211 */ /* 0x000fe200078c08ff */
[----:B------:R-:W-:Y:S01]  /*c220*/  @!P5 IMAD.MOV R101, RZ, RZ, -R101 ;  /* 0x000000ffff65d224 */ /* 0x000fe200078e0a65 */
[----:B------:R-:W-:Y:S02]  /*c230*/  ISETP.GT.U32.AND P4, PT, R72, R103, PT ;  /* 0x000000674800720c */ /* 0x000fe40003f84070 */
[----:B------:R-:W-:Y:S02]  /*c240*/  PRMT R144, RZ, 0x7610, R144 ;  /* 0x00007610ff907816 */ /* 0x000fe40000000090 */
[----:B------:R-:W-:Y:S02]  /*c250*/  LEA.HI.X.SX32 R43, R100, R68, 0x1, P6 ;  /* 0x00000044642b7211 */ /* 0x000fe400030f0eff */
[----:B------:R-:W-:-:S02]  /*c260*/  ISETP.GT.U32.AND P5, PT, R72, R104, PT ;  /* 0x000000684800720c */ /* 0x000fc40003fa4070 */
[----:B------:R-:W-:Y:S01]  /*c270*/  SEL R101, R75, R101, !P1 ;  /* 0x000000654b657207 */ /* 0x000fe20004800000 */
[----:B------:R1:W3:Y:S01]  /*c280*/  @P0 LDG.E.U16 R144, desc[UR20][R4.64] ;  /* 0x0000001404900981 */ /* 0x0002e2000c1e1500 */
[----:B------:R-:W-:Y:S02]  /*c290*/  PRMT R143, RZ, 0x7610, R143 ;  /* 0x00007610ff8f7816 */ /* 0x000fe4000000008f */
[----:B----4-:R-:W-:Y:S01]  /*c2a0*/  ISETP.GE.AND P6, PT, R44, RZ, PT ;  /* 0x000000ff2c00720c */ /* 0x010fe20003fc6270 */
[----:B------:R-:W-:Y:S02]  /*c2b0*/  IMAD R101, R101, UR7, RZ ;  /* 0x0000000765657c24 */ /* 0x000fe4000f8e02ff */
[--C-:B------:R-:W-:Y:S01]  /*c2c0*/  @!P3 IMAD.IADD R102, R102, 0x1, -R72.reuse ;  /* 0x000000016666b824 */ /* 0x100fe200078e0a48 */
[----:B------:R-:W-:Y:S01]  /*c2d0*/  STL [R1+0x208], R8 ;  /* 0x0002080801007387 */ /* 0x000fe20000100800 */
[----:B------:R-:W-:Y:S01]  /*c2e0*/  @!P4 IMAD.IADD R103, R103, 0x1, -R72 ;  /* 0x000000016767c824 */ /* 0x000fe200078e0a48 */
[----:B------:R-:W4:Y:S01]  /*c2f0*/  LDCU UR7, c[0x0][0x3b0] ;  /* 0x00007600ff0777ac */ /* 0x000f220008000800 */
[----:B-1----:R-:W-:-:S02]  /*c300*/  @P0 IMAD.MOV.U32 R4, RZ, RZ, R8 ;  /* 0x000000ffff040224 */ /* 0x002fc400078e0008 */
[----:B------:R-:W-:Y:S01]  /*c310*/  @P0 IMAD.MOV.U32 R5, RZ, RZ, R43 ;  /* 0x000000ffff050224 */ /* 0x000fe200078e002b */
[----:B------:R1:W-:Y:S04]  /*c320*/  STL [R1+0x204], R43 ;  /* 0x0002042b01007387 */ /* 0x0003e80000100800 */
[----:B------:R0:W3:Y:S01]  /*c330*/  @P0 LDG.E.U16 R143, desc[UR20][R4.64] ;  /* 0x00000014048f0981 */ /* 0x0000e2000c1e1500 */
[----:B------:R-:W-:Y:S02]  /*c340*/  @!P5 IMAD.IADD R104, R104, 0x1, -R72 ;  /* 0x000000016868d824 */ /* 0x000fe400078e0a48 */
[----:B------:R-:W-:Y:S01]  /*c350*/  @!P6 IMAD.MOV R102, RZ, RZ, -R102 ;  /* 0x000000ffff66e224 */ /* 0x000fe200078e0a66 */
[----:B-1----:R-:W3:Y:S01]  /*c360*/  LDL R43, [R1+0x8b8] ;  /* 0x0008b800012b7983 */ /* 0x002ee20000100800 */
[----:B0-----:R-:W-:-:S04]  /*c370*/  LEA R4, P4, R101, R69, 0x1 ;  /* 0x0000004565047211 */ /* 0x001fc800078808ff */
[----:B------:R-:W-:Y:S01]  /*c380*/  LEA.HI.X.SX32 R5, R101, R68, 0x1, P4 ;  /* 0x0000004465057211 */ /* 0x000fe200020f0eff */
[----:B------:R0:W-:Y:S01]  /*c390*/  STL [R1+0x248], R4 ;  /* 0x0002480401007387 */ /* 0x0001e20000100800 */
[----:B------:R-:W-:-:S03]  /*c3a0*/  ISETP.GT.U32.AND P6, PT, R72, R104, PT ;  /* 0x000000684800720c */ /* 0x000fc60003fc4070 */
[----:B------:R1:W-:Y:S01]  /*c3b0*/  STL [R1+0x244], R5 ;  /* 0x0002440501007387 */ /* 0x0003e20000100800 */
[----:B------:R-:W-:Y:S02]  /*c3c0*/  SEL R102, R75, R102, !P1 ;  /* 0x000000664b667207 */ /* 0x000fe40004800000 */
[----:B------:R-:W-:-:S03]  /*c3d0*/  PRMT R158, RZ, 0x7610, R158 ;  /* 0x00007610ff9e7816 */ /* 0x000fc6000000009e */
[----:B------:R-:W-:Y:S01]  /*c3e0*/  IMAD R102, R102, UR5, RZ ;  /* 0x0000000566667c24 */ /* 0x000fe2000f8e02ff */
[----:B------:R-:W-:Y:S01]  /*c3f0*/  PRMT R157, RZ, 0x7610, R157 ;  /* 0x00007610ff9d7816 */ /* 0x000fe2000000009d */
[----:B------:R-:W2:Y:S01]  /*c400*/  LDCU UR5, c[0x0][0x3b0] ;  /* 0x00007600ff0577ac */ /* 0x000ea20008000800 */
[----:B------:R0:W3:Y:S01]  /*c410*/  @P0 LDG.E.U16 R158, desc[UR20][R4.64] ;  /* 0x00000014049e0981 */ /* 0x0000e2000c1e1500 */
[----:B------:R-:W-:Y:S01]  /*c420*/  @!P6 IMAD.IADD R104, R104, 0x1, -R72 ;  /* 0x000000016868e824 */ /* 0x000fe200078e0a48 */
[----:B0-----:R-:W-:-:S04]  /*c430*/  LEA R4, P6, R102, R69, 0x1 ;  /* 0x0000004566047211 */ /* 0x001fc800078c08ff */
[----:B-1----:R-:W-:-:S05]  /*c440*/  LEA.HI.X.SX32 R5, R102, R68, 0x1, P6 ;  /* 0x0000004466057211 */ /* 0x002fca00030f0eff */
[----:B------:R0:W3:Y:S01]  /*c450*/  @P0 LDG.E.U16 R157, desc[UR20][R4.64] ;  /* 0x00000014049d0981 */ /* 0x0000e2000c1e1500 */
[----:B--2---:R-:W-:-:S03]  /*c460*/  ISETP.GE.AND P3, PT, R6, RZ, PT ;  /* 0x000000ff0600720c */ /* 0x004fc60003f66270 */
[----:B------:R-:W2:Y:S10]  /*c470*/  LDL R6, [R1+0x894] ;  /* 0x0008940001067983 */ /* 0x000eb40000100800 */
[----:B------:R-:W-:-:S05]  /*c480*/  @!P3 IMAD.MOV R103, RZ, RZ, -R103 ;  /* 0x000000ffff67b224 */ /* 0x000fca00078e0a67 */
[----:B------:R-:W-:-:S05]  /*c490*/  SEL R103, R75, R103, !P1 ;  /* 0x000000674b677207 */ /* 0x000fca0004800000 */
[----:B----4-:R-:W-:Y:S01]  /*c4a0*/  IMAD R103, R103, UR7, RZ ;  /* 0x0000000767677c24 */ /* 0x010fe2000f8e02ff */
[----:B------:R-:W-:Y:S01]  /*c4b0*/  STL [R1+0x288], R4 ;  /* 0x0002880401007387 */ /* 0x000fe20000100800 */
[C---:B------:R-:W-:Y:S01]  /*c4c0*/  ISETP.GT.U32.AND P5, PT, R72.reuse, R105, PT ;  /* 0x000000694800720c */ /* 0x040fe20003fa4070 */
[----:B------:R-:W1:Y:S01]  /*c4d0*/  LDCU UR7, c[0x0][0x3b0] ;  /* 0x00007600ff0777ac */ /* 0x000e620008000800 */
[----:B------:R-:W-:Y:S02]  /*c4e0*/  ISETP.GE.AND P3, PT, R7, RZ, PT ;  /* 0x000000ff0700720c */ /* 0x000fe40003f66270 */
[C---:B------:R-:W-:Y:S01]  /*c4f0*/  LEA R7, P6, R103.reuse, R69, 0x1 ;  /* 0x0000004567077211 */ /* 0x040fe200078c08ff */
[----:B------:R0:W-:Y:S03]  /*c500*/  STL [R1+0x284], R5 ;  /* 0x0002840501007387 */ /* 0x0001e60000100800 */
[----:B------:R-:W-:Y:S01]  /*c510*/  LEA.HI.X.SX32 R8, R103, R68, 0x1, P6 ;  /* 0x0000004467087211 */ /* 0x000fe200030f0eff */
[----:B------:R-:W-:Y:S04]  /*c520*/  STL [R1+0x2c8], R7 ;  /* 0x0002c80701007387 */ /* 0x000fe80000100800 */
[----:B------:R4:W-:Y:S01]  /*c530*/  STL [R1+0x2c4], R8 ;  /* 0x0002c40801007387 */ /* 0x0009e20000100800 */
[----:B0-----:R-:W-:Y:S01]  /*c540*/  @P0 IMAD.MOV.U32 R5, RZ, RZ, R8 ;  /* 0x000000ffff050224 */ /* 0x001fe200078e0008 */
[C---:B------:R-:W-:Y:S01]  /*c550*/  ISETP.GT.U32.AND P4, PT, R72.reuse, R106, PT ;  /* 0x0000006a4800720c */ /* 0x040fe20003f84070 */
[----:B------:R-:W-:Y:S01]  /*c560*/  @!P5 IMAD.IADD R105, R105, 0x1, -R72 ;  /* 0x000000016969d824 */ /* 0x000fe200078e0a48 */
[----:B------:R-:W2:Y:S04]  /*c570*/  LDL R44, [R1+0x884] ;  /* 0x00088400012c7983 */ /* 0x000ea80000100800 */
[----:B----4-:R-:W4:Y:S01]  /*c580*/  LDL R8, [R1+0x864] ;  /* 0x0008640001087983 */ /* 0x010f220000100800 */
[----:B------:R-:W-:Y:S01]  /*c590*/  @!P3 IMAD.MOV R104, RZ, RZ, -R104 ;  /* 0x000000ffff68b224 */ /* 0x000fe200078e0a68 */
[----:B------:R-:W-:-:S05]  /*c5a0*/  ISETP.GT.U32.AND P6, PT, R72, R105, PT ;  /* 0x000000694800720c */ /* 0x000fca0003fc4070 */
[----:B------:R-:W-:Y:S01]  /*c5b0*/  @!P4 IMAD.IADD R106, R106, 0x1, -R72 ;  /* 0x000000016a6ac824 */ /* 0x000fe200078e0a48 */
[C---:B------:R-:W-:Y:S02]  /*c5c0*/  ISETP.GT.U32.AND P4, PT, R72.reuse, R109, PT ;  /* 0x0000006d4800720c */ /* 0x040fe40003f84070 */
[----:B------:R-:W-:Y:S02]  /*c5d0*/  SEL R104, R75, R104, !P1 ;  /* 0x000000684b687207 */ /* 0x000fe40004800000 */
[----:B------:R-:W-:Y:S01]  /*c5e0*/  ISETP.GT.U32.AND P5, PT, R72, R106, PT ;  /* 0x0000006a4800720c */ /* 0x000fe20003fa4070 */
[----:B------:R-:W-:Y:S01]  /*c5f0*/  @P0 IMAD.MOV.U32 R4, RZ, RZ, R7 ;  /* 0x000000ffff040224 */ /* 0x000fe200078e0007 */
[----:B------:R-:W-:Y:S01]  /*c600*/  PRMT R142, RZ, 0x7610, R142 ;  /* 0x00007610ff8e7816 */ /* 0x000fe2000000008e */
[----:B------:R-:W-:Y:S01]  /*c610*/  IMAD R104, R104, UR11, RZ ;  /* 0x0000000b68687c24 */ /* 0x000fe2000f8e02ff */
[----:B------:R-:W4:Y:S01]  /*c620*/  LDL R7, [R1+0x8e0] ;  /* 0x0008e00001077983 */ /* 0x000f220000100800 */
[--C-:B------:R-:W-:Y:S01]  /*c630*/  @!P6 IMAD.IADD R105, R105, 0x1, -R72.reuse ;  /* 0x000000016969e824 */ /* 0x100fe200078e0a48 */
[----:B------:R-:W-:Y:S01]  /*c640*/  PRMT R141, RZ, 0x7610, R141 ;  /* 0x00007610ff8d7816 */ /* 0x000fe2000000008d */
[----:B------:R-:W0:Y:S01]  /*c650*/  LDCU UR11, c[0x0][0x3b0] ;  /* 0x00007600ff0b77ac */ /* 0x000e220008000800 */
[----:B------:R1:W4:Y:S01]  /*c660*/  @P0 LDG.E.U16 R142, desc[UR20][R4.64] ;  /* 0x00000014048e0981 */ /* 0x000322000c1e1500 */
[----:B------:R-:W-:-:S04]  /*c670*/  @!P4 IMAD.IADD R109, R109, 0x1, -R72 ;  /* 0x000000016d6dc824 */ /* 0x000fc800078e0a48 */
[----:B------:R-:W-:Y:S01]  /*c680*/  @!P5 IMAD.IADD R106, R106, 0x1, -R72 ;  /* 0x000000016a6ad824 */ /* 0x000fe200078e0a48 */
[----:B------:R-:W-:Y:S02]  /*c690*/  ISETP.GT.U32.AND P5, PT, R72, R108, PT ;  /* 0x0000006c4800720c */ /* 0x000fe40003fa4070 */
[----:B-1----:R-:W-:-:S04]  /*c6a0*/  LEA R4, P6, R104, R69, 0x1 ;  /* 0x0000004568047211 */ /* 0x002fc800078c08ff */
[----:B------:R-:W-:Y:S01]  /*c6b0*/  LEA.HI.X.SX32 R5, R104, R68, 0x1, P6 ;  /* 0x0000004468057211 */ /* 0x000fe200030f0eff */
[----:B------:R1:W-:Y:S01]  /*c6c0*/  STL [R1+0x300], R4 ;  /* 0x0003000401007387 */ /* 0x0003e20000100800 */
[----:B---3--:R-:W-:-:S03]  /*c6d0*/  ISETP.GE.AND P3, PT, R43, RZ, PT ;  /* 0x000000ff2b00720c */ /* 0x008fc60003f66270 */
[----:B------:R3:W-:Y:S02]  /*c6e0*/  STL [R1+0x2fc], R5 ;  /* 0x0002fc0501007387 */ /* 0x0007e40000100800 */
[----:B------:R-:W-:Y:S01]  /*c6f0*/  @!P5 IMAD.IADD R108, R108, 0x1, -R72 ;  /* 0x000000016c6cd824 */ /* 0x000fe200078e0a48 */
[----:B------:R-:W-:Y:S01]  /*c700*/  ISETP.GT.U32.AND P5, PT, R72, R109, PT ;  /* 0x0000006d4800720c */ /* 0x000fe20003fa4070 */
[----:B------:R1:W4:Y:S06]  /*c710*/  @P0 LDG.E.U16 R141, desc[UR20][R4.64] ;  /* 0x00000014048d0981 */ /* 0x00032c000c1e1500 */
[----:B------:R-:W-:-:S05]  /*c720*/  @!P3 IMAD.MOV R106, RZ, RZ, -R106 ;  /* 0x000000ffff6ab224 */ /* 0x000fca00078e0a6a */
[----:B------:R-:W-:-:S05]  /*c730*/  SEL R106, R75, R106, !P1 ;  /* 0x0000006a4b6a7207 */ /* 0x000fca0004800000 */
[----:B------:R-:W-:Y:S02]  /*c740*/  IMAD R106, R106, UR5, RZ ;  /* 0x000000056a6a7c24 */ /* 0x000fe4000f8e02ff */
[----:B------:R-:W-:Y:S01]  /*c750*/  @!P5 IMAD.IADD R109, R109, 0x1, -R72 ;  /* 0x000000016d6dd824 */ /* 0x000fe200078e0a48 */
[----:B------:R-:W-:Y:S01]  /*c760*/  PRMT R71, RZ, 0x7610, R71 ;  /* 0x00007610ff477816 */ /* 0x000fe20000000047 */
[----:B------:R-:W0:Y:S01]  /*c770*/  LDCU UR5, c[0x0][0x3b0] ;  /* 0x00007600ff0577ac */ /* 0x000e220008000800 */
[----:B------:R-:W-:-:S04]  /*c780*/  LEA R43, P6, R106, R69, 0x1 ;  /* 0x000000456a2b7211 */ /* 0x000fc800078c08ff */
[----:B------:R-:W-:Y:S01]  /*c790*/  LEA.HI.X.SX32 R45, R106, R68, 0x1, P6 ;  /* 0x000000446a2d7211 */ /* 0x000fe200030f0eff */
[----:B-1----:R-:W-:-:S04]  /*c7a0*/  @P0 IMAD.MOV.U32 R4, RZ, RZ, R43 ;  /* 0x000000ffff040224 */ /* 0x002fc800078e002b */
[----:B---3--:R-:W-:-:S05]  /*c7b0*/  @P0 IMAD.MOV.U32 R5, RZ, RZ, R45 ;  /* 0x000000ffff050224 */ /* 0x008fca00078e002d */
[----:B------:R1:W3:Y:S01]  /*c7c0*/  @P0 LDG.E.U16 R71, desc[UR20][R4.64] ;  /* 0x0000001404470981 */ /* 0x0002e2000c1e1500 */
[----:B--2---:R-:W-:-:S03]  /*c7d0*/  ISETP.GE.AND P4, PT, R6, RZ, PT ;  /* 0x000000ff0600720c */ /* 0x004fc60003f86270 */
[----:B------:R-:W2:Y:S10]  /*c7e0*/  LDL R6, [R1+0x8f4] ;  /* 0x0008f40001067983 */ /* 0x000eb40000100800 */
[----:B------:R-:W-:-:S05]  /*c7f0*/  @!P4 IMAD.MOV R105, RZ, RZ, -R105 ;  /* 0x000000ffff69c224 */ /* 0x000fca00078e0a69 */
[----:B------:R-:W-:-:S05]  /*c800*/  SEL R105, R75, R105, !P1 ;  /* 0x000000694b697207 */ /* 0x000fca0004800000 */
[----:B------:R-:W-:Y:S01]  /*c810*/  IMAD R105, R105, UR7, RZ ;  /* 0x0000000769697c24 */ /* 0x000fe2000f8e02ff */
[----:B------:R0:W-:Y:S01]  /*c820*/  STL [R1+0x338], R43 ;  /* 0x0003382b01007387 */ /* 0x0001e20000100800 */
[----:B----4-:R-:W-:Y:S01]  /*c830*/  ISETP.GE.AND P6, PT, R8, RZ, PT ;  /* 0x000000ff0800720c */ /* 0x010fe20003fc6270 */
[----:B------:R-:W4:Y:S02]  /*c840*/  LDCU UR7, c[0x0][0x3b0] ;  /* 0x00007600ff0777ac */ /* 0x000f240008000800 */
[C---:B------:R-:W-:Y:S01]  /*c850*/  LEA R8, P5, R105.reuse, R69, 0x1 ;  /* 0x0000004569087211 */ /* 0x040fe200078a08ff */
[----:B------:R-:W-:Y:S03]  /*c860*/  STL [R1+0x334], R45 ;  /* 0x0003342d01007387 */ /* 0x000fe60000100800 */
[----:B0-----:R-:W-:Y:S01]  /*c870*/  LEA.HI.X.SX32 R43, R105, R68, 0x1, P5 ;  /* 0x00000044692b7211 */ /* 0x001fe200028f0eff */
[----:B------:R-:W-:Y:S04]  /*c880*/  STL [R1+0x370], R8 ;  /* 0x0003700801007387 */ /* 0x000fe80000100800 */
[----:B------:R0:W-:Y:S01]  /*c890*/  STL [R1+0x36c], R43 ;  /* 0x00036c2b01007387 */ /* 0x0001e20000100800 */
[----:B-1----:R-:W-:-:S03]  /*c8a0*/  @P0 IMAD.MOV.U32 R5, RZ, RZ, R43 ;  /* 0x000000ffff050224 */ /* 0x002fc600078e002b */
[----:B0-----:R-:W3:Y:S01]  /*c8b0*/  LDL R43, [R1+0x920] ;  /* 0x00092000012b7983 */ /* 0x001ee20000100800 */
[C---:B------:R-:W-:Y:S02]  /*c8c0*/  ISETP.GT.U32.AND P3, PT, R72.reuse, R107, PT ;  /* 0x0000006b4800720c */ /* 0x040fe40003f64070 */
[----:B------:R-:W-:Y:S02]  /*c8d0*/  ISETP.GT.U32.AND P4, PT, R72, R108, PT ;  /* 0x0000006c4800720c */ /* 0x000fe40003f84070 */
[----:B------:R-:W-:Y:S01]  /*c8e0*/  ISETP.GE.AND P5, PT, R44, RZ, PT ;  /* 0x000000ff2c00720c */ /* 0x000fe20003fa6270 */
[----:B------:R-:W-:Y:S01]  /*c8f0*/  @!P6 IMAD.MOV R109, RZ, RZ, -R109 ;  /* 0x000000ffff6de224 */ /* 0x000fe200078e0a6d */
[----:B------:R-:W3:Y:S07]  /*c900*/  LDL R44, [R1+0x950] ;  /* 0x00095000012c7983 */ /* 0x000eee0000100800 */
[--C-:B------:R-:W-:Y:S01]  /*c910*/  @!P3 IMAD.IADD R107, R107, 0x1, -R72.reuse ;  /* 0x000000016b6bb824 */ /* 0x100fe200078e0a48 */
[----:B------:R-:W-:Y:S01]  /*c920*/  ISETP.GT.U32.AND P3, PT, R72, R110, PT ;  /* 0x0000006e4800720c */ /* 0x000fe20003f64070 */
[----:B------:R-:W-:-:S03]  /*c930*/  @!P4 IMAD.IADD R108, R108, 0x1, -R72 ;  /* 0x000000016c6cc824 */ /* 0x000fc600078e0a48 */
[C---:B------:R-:W-:Y:S01]  /*c940*/  ISETP.GT.U32.AND P4, PT, R72.reuse, R107, PT ;  /* 0x0000006b4800720c */ /* 0x040fe20003f84070 */
[----:B------:R-:W-:Y:S01]  /*c950*/  @!P5 IMAD.MOV R108, RZ, RZ, -R108 ;  /* 0x000000ffff6cd224 */ /* 0x000fe200078e0a6c */
[----:B------:R-:W-:-:S07]  /*c960*/  ISETP.GT.U32.AND P5, PT, R72, R112, PT ;  /* 0x000000704800720c */ /* 0x000fce0003fa4070 */
[--C-:B------:R-:W-:Y:S01]  /*c970*/  @!P3 IMAD.IADD R110, R110, 0x1, -R72.reuse ;  /* 0x000000016e6eb824 */ /* 0x100fe200078e0a48 */
[----:B------:R-:W-:Y:S02]  /*c980*/  ISETP.GE.AND P3, PT, R7, RZ, PT ;  /* 0x000000ff0700720c */ /* 0x000fe40003f66270 */
[----:B------:R-:W-:Y:S01]  /*c990*/  SEL R109, R75, R109, !P1 ;  /* 0x0000006d4b6d7207 */ /* 0x000fe20004800000 */
[----:B------:R-:W-:Y:S01]  /*c9a0*/  @!P4 IMAD.IADD R107, R107, 0x1, -R72 ;  /* 0x000000016b6bc824 */ /* 0x000fe200078e0a48 */
[----:B------:R-:W-:Y:S02]  /*c9b0*/  ISETP.GT.U32.AND P6, PT, R72, R110, PT ;  /* 0x0000006e4800720c */ /* 0x000fe40003fc4070 */
[----:B------:R-:W-:Y:S01]  /*c9c0*/  SEL R108, R75, R108, !P1 ;  /* 0x0000006c4b6c7207 */ /* 0x000fe20004800000 */
[----:B------:R-:W-:Y:S01]  /*c9d0*/  IMAD R109, R109, UR4, RZ ;  /* 0x000000046d6d7c24 */ /* 0x000fe2000f8e02ff */
[----:B------:R-:W-:Y:S01]  /*c9e0*/  PRMT R70, RZ, 0x7610, R70 ;  /* 0x00007610ff467816 */ /* 0x000fe20000000046 */
[----:B------:R-:W-:Y:S01]  /*c9f0*/  @!P5 IMAD.IADD R112, R112, 0x1, -R72 ;  /* 0x000000017070d824 */ /* 0x000fe200078e0a48 */
[----:B------:R-:W-:Y:S01]  /*ca00*/  PRMT R3, RZ, 0x7610, R3 ;  /* 0x00007610ff037816 */ /* 0x000fe20000000003 */
[----:B------:R-:W-:Y:S01]  /*ca10*/  @P0 IMAD.MOV.U32 R4, RZ, RZ, R8 ;  /* 0x000000ffff040224 */ /* 0x000fe200078e0008 */
[----:B------:R-:W3:Y:S01]  /*ca20*/  LDL R7, [R1+0x9b0] ;  /* 0x0009b00001077983 */ /* 0x000ee20000100800 */
[----:B------:R-:W-:Y:S01]  /*ca30*/  @!P3 IMAD.MOV R107, RZ, RZ, -R107 ;  /* 0x000000ffff6bb224 */ /* 0x000fe200078e0a6b */
[----:B------:R-:W-:-:S03]  /*ca40*/  ISETP.GT.U32.AND P3, PT, R72, R111, PT ;  /* 0x0000006f4800720c */ /* 0x000fc60003f64070 */
[--C-:B------:R-:W-:Y:S01]  /*ca50*/  @!P6 IMAD.IADD R110, R110, 0x1, -R72.reuse ;  /* 0x000000016e6ee824 */ /* 0x100fe200078e0a48 */
[----:B------:R-:W-:Y:S01]  /*ca60*/  LEA R146, P6, R109, R69, 0x1 ;  /* 0x000000456d927211 */ /* 0x000fe200078c08ff */
[----:B------:R-:W-:Y:S01]  /*ca70*/  IMAD R108, R108, UR4, RZ ;  /* 0x000000046c6c7c24 */ /* 0x000fe2000f8e02ff */
[----:B------:R-:W-:Y:S01]  /*ca80*/  SEL R107, R75, R107, !P1 ;  /* 0x0000006b4b6b7207 */ /* 0x000fe20004800000 */
[----:B------:R0:W3:Y:S01]  /*ca90*/  @P0 LDG.E.U16 R70, desc[UR20][R4.64] ;  /* 0x0000001404460981 */ /* 0x0000e2000c1e1500 */
[----:B------:R-:W-:Y:S02]  /*caa0*/  LEA.HI.X.SX32 R145, R109, R68, 0x1, P6 ;  /* 0x000000446d917211 */ /* 0x000fe400030f0eff */
[----:B------:R-:W-:Y:S01]  /*cab0*/  ISETP.GT.U32.AND P6, PT, R72, R112, PT ;  /* 0x000000704800720c */ /* 0x000fe20003fc4070 */
[----:B------:R-:W-:Y:S01]  /*cac0*/  IMAD R107, R107, UR5, RZ ;  /* 0x000000056b6b7c24 */ /* 0x000fe2000f8e02ff */
[C---:B------:R-:W-:Y:S01]  /*cad0*/  LEA R162, P5, R108.reuse, R69, 0x1 ;  /* 0x000000456ca27211 */ /* 0x040fe200078a08ff */
[----:B------:R-:W-:Y:S01]  /*cae0*/  @!P3 IMAD.IADD R111, R111, 0x1, -R72 ;  /* 0x000000016f6fb824 */ /* 0x000fe200078e0a48 */
[----:B------:R-:W-:Y:S01]  /*caf0*/  PRMT R2, RZ, 0x7610, R2 ;  /* 0x00007610ff027816 */ /* 0x000fe20000000002 */
[----:B------:R-:W3:Y:S01]  /*cb00*/  LDL R8, [R1+0x984] ;  /* 0x0009840001087983 */ /* 0x000ee20000100800 */
[----:B------:R-:W-:Y:S01]  /*cb10*/  LEA.HI.X.SX32 R161, R108, R68, 0x1, P5 ;  /* 0x000000446ca17211 */ /* 0x000fe200028f0eff */
[----:B0-----:R-:W-:-:S02]  /*cb20*/  @P0 IMAD.MOV.U32 R4, RZ, RZ, R146 ;  /* 0x000000ffff040224 */ /* 0x001fc400078e0092 */
[----:B------:R-:W-:Y:S01]  /*cb30*/  @P0 IMAD.MOV.U32 R5, RZ, RZ, R145 ;  /* 0x000000ffff050224 */ /* 0x000fe200078e0091 */
[C---:B------:R-:W-:Y:S01]  /*cb40*/  LEA R45, P3, R107.reuse, R69, 0x1 ;  /* 0x000000456b2d7211 */ /* 0x040fe200078608ff */
[----:B------:R-:W0:Y:S03]  /*cb50*/  LDCU UR5, c[0x0][0x3b0] ;  /* 0x00007600ff0577ac */ /* 0x000e260008000800 */
[----:B------:R1:W3:Y:S01]  /*cb60*/  @P0 LDG.E.U16 R3, desc[UR20][R4.64] ;  /* 0x0000001404030981 */ /* 0x0002e2000c1e1500 */
[----:B------:R-:W-:Y:S01]  /*cb70*/  LEA.HI.X.SX32 R147, R107, R68, 0x1, P3 ;  /* 0x000000446b937211 */ /* 0x000fe200018f0eff */
[----:B------:R-:W-:Y:S01]  /*cb80*/  @!P6 IMAD.IADD R112, R112, 0x1, -R72 ;  /* 0x000000017070e824 */ /* 0x000fe200078e0a48 */
[----:B------:R-:W-:Y:S01]  /*cb90*/  PRMT R108, RZ, 0x7610, R108 ;  /* 0x00007610ff6c7816 */ /* 0x000fe2000000006c */
[----:B-1----:R-:W-:Y:S02]  /*cba0*/  @P0 IMAD.MOV.U32 R4, RZ, RZ, R162 ;  /* 0x000000ffff040224 */ /* 0x002fe400078e00a2 */
[----:B------:R-:W-:Y:S01]  /*cbb0*/  @P0 IMAD.MOV.U32 R5, RZ, RZ, R161 ;  /* 0x000000ffff050224 */ /* 0x000fe200078e00a1 */
[----:B------:R-:W-:Y:S04]  /*cbc0*/  STL [R1+0x30], R45 ;  /* 0x0000302d01007387 */ /* 0x000fe80000100800 */
[----:B------:R1:W3:Y:S02]  /*cbd0*/  @P0 LDG.E.U16 R2, desc[UR20][R4.64] ;  /* 0x0000001404020981 */ /* 0x0002e4000c1e1500 */
[----:B-1----:R-:W-:-:S02]  /*cbe0*/  @P0 IMAD.MOV.U32 R4, RZ, RZ, R45 ;  /* 0x000000ffff040224 */ /* 0x002fc400078e002d */
[----:B------:R-:W-:-:S05]  /*cbf0*/  @P0 IMAD.MOV.U32 R5, RZ, RZ, R147 ;  /* 0x000000ffff050224 */ /* 0x000fca00078e0093 */
[----:B------:R1:W3:Y:S01]  /*cc00*/  @P0 LDG.E.U16 R108, desc[UR20][R4.64] ;  /* 0x00000014046c0981 */ /* 0x0002e2000c1e1500 */
[----:B--2---:R-:W-:-:S13]  /*cc10*/  ISETP.GE.AND P4, PT, R6, RZ, PT ;  /* 0x000000ff0600720c */ /* 0x004fda0003f86270 */
[----:B------:R-:W-:-:S05]  /*cc20*/  @!P4 IMAD.MOV R110, RZ, RZ, -R110 ;  /* 0x000000ffff6ec224 */ /* 0x000fca00078e0a6e */
[----:B------:R-:W-:-:S05]  /*cc30*/  SEL R110, R75, R110, !P1 ;  /* 0x0000006e4b6e7207 */ /* 0x000fca0004800000 */
[----:B----4-:R-:W-:Y:S01]  /*cc40*/  IMAD R110, R110, UR7, RZ ;  /* 0x000000076e6e7c24 */ /* 0x010fe2000f8e02ff */
[----:B---3--:R-:W-:Y:S01]  /*cc50*/  ISETP.GE.AND P3, PT, R43, RZ, PT ;  /* 0x000000ff2b00720c */ /* 0x008fe20003f66270 */
[----:B------:R-:W2:Y:S03]  /*cc60*/  LDCU UR7, c[0x0][0x3b0] ;  /* 0x00007600ff0777ac */ /* 0x000ea60008000800 */
[----:B------:R-:W-:-:S04]  /*cc70*/  LEA R6, P6, R110, R69, 0x1 ;  /* 0x000000456e067211 */ /* 0x000fc800078c08ff */
[----:B------:R-:W-:Y:S01]  /*cc80*/  LEA.HI.X.SX32 R43, R110, R68, 0x1, P6 ;  /* 0x000000446e2b7211 */ /* 0x000fe200030f0eff */
[----:B------:R3:W-:Y:S01]  /*cc90*/  STL [R1+0x70], R6 ;  /* 0x0000700601007387 */ /* 0x0007e20000100800 */
[----:B-1----:R-:W-:-:S03]  /*cca0*/  @P0 IMAD.MOV.U32 R4, RZ, RZ, R6 ;  /* 0x000000ffff040224 */ /* 0x002fc600078e0006 */
[----:B------:R-:W-:Y:S04]  /*ccb0*/  STL [R1+0x2c], R147 ;  /* 0x00002c9301007387 */ /* 0x000fe80000100800 */
[----:B------:R-:W-:Y:S04]  /*ccc0*/  STL [R1+0x6c], R43 ;  /* 0x00006c2b01007387 */ /* 0x000fe80000100800 */
[----:B---3--:R-:W3:Y:S01]  /*ccd0*/  LDL R6, [R1+0x9e0] ;  /* 0x0009e00001067983 */ /* 0x008ee20000100800 */
[C---:B------:R-:W-:Y:S02]  /*cce0*/  ISETP.GT.U32.AND P4, PT, R72.reuse, R113, PT ;  /* 0x000000714800720c */ /* 0x040fe40003f84070 */
[----:B------:R-:W-:-:S02]  /*ccf0*/  ISETP.GT.U32.AND P5, PT, R72, R115, PT ;  /* 0x000000734800720c */ /* 0x000fc40003fa4070 */
[----:B------:R-:W-:-:S09]  /*cd00*/  ISETP.GE.AND P6, PT, R44, RZ, PT ;  /* 0x000000ff2c00720c */ /* 0x000fd20003fc6270 */
[--C-:B------:R-:W-:Y:S01]  /*cd10*/  @!P4 IMAD.IADD R113, R113, 0x1, -R72.reuse ;  /* 0x000000017171c824 */ /* 0x100fe200078e0a48 */
[----:B------:R-:W-:Y:S01]  /*cd20*/  ISETP.GT.U32.AND P4, PT, R72, R111, PT ;  /* 0x0000006f4800720c */ /* 0x000fe20003f84070 */
[----:B------:R-:W-:-:S03]  /*cd30*/  @!P5 IMAD.IADD R115, R115, 0x1, -R72 ;  /* 0x000000017373d824 */ /* 0x000fc600078e0a48 */
[C---:B------:R-:W-:Y:S01]  /*cd40*/  ISETP.GT.U32.AND P5, PT, R72.reuse, R113, PT ;  /* 0x000000714800720c */ /* 0x040fe20003fa4070 */
[----:B------:R-:W-:Y:S01]  /*cd50*/  @!P3 IMAD.MOV R112, RZ, RZ, -R112 ;  /* 0x000000ffff70b224 */ /* 0x000fe200078e0a70 */
[----:B------:R-:W-:-:S07]  /*cd60*/  ISETP.GT.U32.AND P3, PT, R72, R114, PT ;  /* 0x000000724800720c */ /* 0x000fce0003f64070 */
[----:B------:R-:W-:Y:S01]  /*cd70*/  @!P4 IMAD.IADD R111, R111, 0x1, -R72 ;  /* 0x000000016f6fc824 */ /* 0x000fe200078e0a48 */
[----:B------:R-:W-:-:S03]  /*cd80*/  ISETP.GT.U32.AND P4, PT, R72, R115, PT ;  /* 0x000000734800720c */ /* 0x000fc60003f84070 */
[----:B------:R-:W-:Y:S01]  /*cd90*/  @!P6 IMAD.MOV R111, RZ, RZ, -R111 ;  /* 0x000000ffff6fe224 */ /* 0x000fe200078e0a6f */
[C---:B------:R-:W-:Y:S01]  /*cda0*/  SEL R112, R75.reuse, R112, !P1 ;  /* 0x000000704b707207 */ /* 0x040fe20004800000 */
[----:B------:R-:W-:Y:S01]  /*cdb0*/  @P0 IMAD.MOV.U32 R5, RZ, RZ, R43 ;  /* 0x000000ffff050224 */ /* 0x000fe200078e002b */
[----:B------:R-:W-:Y:S02]  /*cdc0*/  PRMT R107, RZ, 0x7610, R107 ;  /* 0x00007610ff6b7816 */ /* 0x000fe4000000006b */
[----:B------:R-:W-:Y:S01]  /*cdd0*/  SEL R111, R75, R111, !P1 ;  /* 0x0000006f4b6f7207 */ /* 0x000fe20004800000 */
[----:B------:R-:W-:Y:S02]  /*cde0*/  IMAD R112, R112, UR11, RZ ;  /* 0x0000000b70707c24 */ /* 0x000fe4000f8e02ff */
[--C-:B------:R-:W-:Y:S01]  /*cdf0*/  @!P5 IMAD.IADD R113, R113, 0x1, -R72.reuse ;  /* 0x000000017171d824 */ /* 0x100fe200078e0a48 */
[----:B------:R-:W-:Y:S01]  /*ce00*/  ISETP.GE.AND P5, PT, R7, RZ, PT ;  /* 0x000000ff0700720c */ /* 0x000fe20003fa6270 */
[----:B0-----:R-:W-:Y:S01]  /*ce10*/  IMAD R111, R111, UR5, RZ ;  /* 0x000000056f6f7c24 */ /* 0x001fe2000f8e02ff */
[----:B------:R0:W4:Y:S01]  /*ce20*/  @P0 LDG.E.U16 R107, desc[UR20][R4.64] ;  /* 0x00000014046b0981 */ /* 0x000122000c1e1500 */
[----:B------:R-:W-:-:S02]  /*ce30*/  @!P4 IMAD.IADD R115, R115, 0x1, -R72 ;  /* 0x000000017373c824 */ /* 0x000fc400078e0a48 */
[----:B------:R-:W-:Y:S01]  /*ce40*/  @!P3 IMAD.IADD R114, R114, 0x1, -R72 ;  /* 0x000000017272b824 */ /* 0x000fe200078e0a48 */
[CC--:B------:R-:W-:Y:S01]  /*ce50*/  LEA R7, P3, R111.reuse, R69.reuse, 0x1 ;  /* 0x000000456f077211 */ /* 0x0c0fe200078608ff */
[----:B------:R-:W1:Y:S01]  /*ce60*/  LDCU UR5, c[0x0][0x3b0] ;  /* 0x00007600ff0577ac */ /* 0x000e620008000800 */
[----:B------:R-:W-:Y:S02]  /*ce70*/  ISETP.GE.AND P6, PT, R8, RZ, PT ;  /* 0x000000ff0800720c */ /* 0x000fe40003fc6270 */
[----:B------:R-:W-:Y:S01]  /*ce80*/  PRMT R106, RZ, 0x7610, R106 ;  /* 0x00007610ff6a7816 */ /* 0x000fe2000000006a */
[----:B------:R-:W1:Y:S01]  /*ce90*/  LDCU UR11, c[0x0][0x3b0] ;  /* 0x00007600ff0b77ac */ /* 0x000e620008000800 */
[C---:B0-----:R-:W-:Y:S02]  /*cea0*/  LEA R4, P4, R112.reuse, R69, 0x1 ;  /* 0x0000004570047211 */ /* 0x041fe400078808ff */
[-C--:B------:R-:W-:Y:S02]  /*ceb0*/  LEA.HI.X.SX32 R8, R111, R68.reuse, 0x1, P3 ;  /* 0x000000446f087211 */ /* 0x080fe400018f0eff */
[----:B------:R-:W-:Y:S01]  /*cec0*/  LEA.HI.X.SX32 R5, R112, R68, 0x1, P4 ;  /* 0x0000004470057211 */ /* 0x000fe200020f0eff */
[----:B------:R-:W-:Y:S01]  /*ced0*/  STL [R1+0xb0], R4 ;  /* 0x0000b00401007387 */ /* 0x000fe20000100800 */
[----:B------:R-:W-:-:S03]  /*cee0*/  @!P5 IMAD.MOV R115, RZ, RZ, -R115 ;  /* 0x000000ffff73d224 */ /* 0x000fc600078e0a73 */
[----:B------:R-:W-:Y:S04]  /*cef0*/  STL [R1+0xf0], R7 ;  /* 0x0000f00701007387 */ /* 0x000fe80000100800 */
[----:B------:R0:W-:Y:S04]  /*cf00*/  STL [R1+0xac], R5 ;  /* 0x0000ac0501007387 */ /* 0x0001e80000100800 */
[----:B------:R0:W-:Y:S01]  /*cf10*/  STL [R1+0xec], R8 ;  /* 0x0000ec0801007387 */ /* 0x0001e20000100800 */
[C---:B------:R-:W-:Y:S01]  /*cf20*/  ISETP.GT.U32.AND P4, PT, R72.reuse, R114, PT ;  /* 0x000000724800720c */ /* 0x040fe20003f84070 */
[----:B------:R-:W-:Y:S01]  /*cf30*/  @!P6 IMAD.MOV R113, RZ, RZ, -R113 ;  /* 0x000000ffff71e224 */ /* 0x000fe200078e0a71 */
[----:B------:R-:W-:Y:S01]  /*cf40*/  ISETP.GT.U32.AND P3, PT, R72, R117, PT ;  /* 0x000000754800720c */ /* 0x000fe20003f64070 */
[----:B------:R0:W4:Y:S01]  /*cf50*/  @P0 LDG.E.U16 R106, desc[UR20][R4.64] ;  /* 0x00000014046a0981 */ /* 0x000122000c1e1500 */
[----:B---3--:R-:W-:-:S03]  /*cf60*/  ISETP.GE.AND P5, PT, R6, RZ, PT ;  /* 0x000000ff0600720c */ /* 0x008fc60003fa6270 */
[----:B------:R-:W3:Y:S01]  /*cf70*/  LDL R6, [R1+0x9dc] ;  /* 0x0009dc0001067983 */ /* 0x000ee20000100800 */
[----:B0-----:R-:W-:-:S03]  /*cf80*/  @P0 IMAD.MOV.U32 R5, RZ, RZ, R8 ;  /* 0x000000ffff050224 */ /* 0x001fc600078e0008 */
[----:B------:R-:W4:Y:S01]  /*cf90*/  LDL R8, [R1+0xa14] ;  /* 0x000a140001087983 */ /* 0x000f220000100800 */
[----:B------:R-:W-:Y:S02]  /*cfa0*/  ISETP.GT.U32.AND P6, PT, R72, R118, PT ;  /* 0x000000764800720c */ /* 0x000fe40003fc4070 */
[C---:B------:R-:W-:Y:S02]  /*cfb0*/  SEL R113, R75.reuse, R113, !P1 ;  /* 0x000000714b717207 */ /* 0x040fe40004800000 */
[----:B------:R-:W-:Y:S01]  /*cfc0*/  SEL R115, R75, R115, !P1 ;  /* 0x000000734b737207 */ /* 0x000fe20004800000 */
[----:B------:R-:W-:Y:S01]  /*cfd0*/  @P0 IMAD.MOV.U32 R4, RZ, RZ, R7 ;  /* 0x000000ffff040224 */ /* 0x000fe200078e0007 */
[----:B------:R-:W-:Y:S01]  /*cfe0*/  PRMT R105, RZ, 0x7610, R105 ;  /* 0x00007610ff697816 */ /* 0x000fe20000000069 */
[----:B--2---:R-:W-:Y:S01]  /*cff0*/  IMAD R113, R113, UR7, RZ ;  /* 0x0000000771717c24 */ /* 0x004fe2000f8e02ff */
[----:B------:R-:W-:Y:S01]  /*d000*/  PRMT R104, RZ, 0x7610, R104 ;  /* 0x00007610ff687816 */ /* 0x000fe20000000068 */
[--C-:B------:R-:W-:Y:S01]  /*d010*/  @!P4 IMAD.IADD R114, R114, 0x1, -R72.reuse ;  /* 0x000000017272c824 */ /* 0x100fe200078e0a48 */
[----:B------:R-:W2:Y:S01]  /*d020*/  LDL R7, [R1+0x9a0] ;  /* 0x0009a00001077983 */ /* 0x000ea20000100800 */
[----:B------:R-:W-:Y:S01]  /*d030*/  IMAD R115, R115, UR12, RZ ;  /* 0x0000000c73737c24 */ /* 0x000fe2000f8e02ff */
[----:B------:R-:W-:Y:S01]  /*d040*/  PRMT R103, RZ, 0x7610, R103 ;  /* 0x00007610ff677816 */ /* 0x000fe20000000067 */
[----:B------:R-:W-:Y:S01]  /*d050*/  @!P3 IMAD.IADD R117, R117, 0x1, -R72 ;  /* 0x000000017575b824 */ /* 0x000fe200078e0a48 */
[----:B------:R0:W2:Y:S01]  /*d060*/  @P0 LDG.E.U16 R105, desc[UR20][R4.64] ;  /* 0x0000001404690981 */ /* 0x0000a2000c1e1500 */
[----:B------:R-:W-:Y:S01]  /*d070*/  @!P5 IMAD.MOV R114, RZ, RZ, -R114 ;  /* 0x000000ffff72d224 */ /* 0x000fe200078e0a72 */
[----:B------:R-:W-:Y:S01]  /*d080*/  LEA R43, P5, R115, R69, 0x1 ;  /* 0x00000045732b7211 */ /* 0x000fe200078a08ff */
[----:B------:R-:W-:Y:S01]  /*d090*/  @!P6 IMAD.IADD R118, R118, 0x1, -R72 ;  /* 0x000000017676e824 */ /* 0x000fe200078e0a48 */
[----:B------:R-:W-:Y:S01]  /*d0a0*/  ISETP.GT.U32.AND P6, PT, R72, R117, PT ;  /* 0x000000754800720c */ /* 0x000fe20003fc4070 */
[----:B------:R-:W2:Y:S01]  /*d0b0*/  LDCU UR7, c[0x0][0x3b0] ;  /* 0x00007600ff0777ac */ /* 0x000ea20008000800 */
[----:B------:R-:W-:-:S02]  /*d0c0*/  PRMT R102, RZ, 0x7610, R102 ;  /* 0x00007610ff667816 */ /* 0x000fc40000000066 */
[----:B------:R-:W-:Y:S01]  /*d0d0*/  PRMT R101, RZ, 0x7610, R101 ;  /* 0x00007610ff657816 */ /* 0x000fe20000000065 */
[----:B------:R-:W2:Y:S01]  /*d0e0*/  LDCU UR12, c[0x0][0x3b0] ;  /* 0x00007600ff0c77ac */ /* 0x000ea20008000800 */
[----:B0-----:R-:W-:Y:S02]  /*d0f0*/  LEA R4, P4, R113, R69, 0x1 ;  /* 0x0000004571047211 */ /* 0x001fe400078808ff */
[-C--:B------:R-:W-:Y:S02]  /*d100*/  LEA.HI.X.SX32 R44, R115, R68.reuse, 0x1, P5 ;  /* 0x00000044732c7211 */ /* 0x080fe400028f0eff */
[----:B------:R-:W-:Y:S01]  /*d110*/  LEA.HI.X.SX32 R5, R113, R68, 0x1, P4 ;  /* 0x0000004471057211 */ /* 0x000fe200020f0eff */
[----:B------:R0:W-:Y:S01]  /*d120*/  STL [R1+0x150], R4 ;  /* 0x0001500401007387 */ /* 0x0001e20000100800 */
[----:B------:R-:W-:Y:S02]  /*d130*/  SEL R114, R75, R114, !P1 ;  /* 0x000000724b727207 */ /* 0x000fe40004800000 */
[----:B------:R-:W-:Y:S01]  /*d140*/  ISETP.GT.U32.AND P4, PT, R72, R116, PT ;  /* 0x000000744800720c */ /* 0x000fe20003f84070 */
[----:B------:R-:W-:Y:S02]  /*d150*/  STL [R1+0x190], R43 ;  /* 0x0001902b01007387 */ /* 0x000fe40000100800 */
[----:B-1----:R-:W-:Y:S01]  /*d160*/  IMAD R114, R114, UR5, RZ ;  /* 0x0000000572727c24 */ /* 0x002fe2000f8e02ff */
[----:B------:R-:W-:Y:S01]  /*d170*/  ISETP.GT.U32.AND P3, PT, R72, R118, PT ;  /* 0x000000764800720c */ /* 0x000fe20003f64070 */
[----:B------:R1:W-:Y:S01]  /*d180*/  STL [R1+0x14c], R5 ;  /* 0x00014c0501007387 */ /* 0x0003e20000100800 */
[----:B------:R-:W-:Y:S01]  /*d190*/  @!P6 IMAD.IADD R117, R117, 0x1, -R72 ;  /* 0x000000017575e824 */ /* 0x000fe200078e0a48 */
[----:B------:R-:W2:Y:S02]  /*d1a0*/  LDCU UR5, c[0x0][0x3b0] ;  /* 0x00007600ff0577ac */ /* 0x000ea40008000800 */
[----:B------:R0:W2:Y:S02]  /*d1b0*/  @P0 LDG.E.U16 R104, desc[UR20][R4.64] ;  /* 0x0000001404680981 */ /* 0x0000a4000c1e1500 */
[----:B0-----:R-:W-:-:S02]  /*d1c0*/  @P0 IMAD.MOV.U32 R4, RZ, RZ, R43 ;  /* 0x000000ffff040224 */ /* 0x001fc400078e002b */
[----:B-1----:R-:W-:-:S05]  /*d1d0*/  @P0 IMAD.MOV.U32 R5, RZ, RZ, R44 ;  /* 0x000000ffff050224 */ /* 0x002fca00078e002c */
[----:B------:R0:W2:Y:S01]  /*d1e0*/  @P0 LDG.E.U16 R103, desc[UR20][R4.64] ;  /* 0x0000001404670981 */ /* 0x0000a2000c1e1500 */
[----:B------:R-:W-:-:S03]  /*d1f0*/  @!P4 IMAD.IADD R116, R116, 0x1, -R72 ;  /* 0x000000017474c824 */ /* 0x000fc600078e0a48 */
[----:B------:R-:W-:Y:S01]  /*d200*/  STL [R1+0x18c], R44 ;  /* 0x00018c2c01007387 */ /* 0x000fe20000100800 */
[----:B0-----:R-:W-:-:S05]  /*d210*/  LEA R4, P6, R114, R69, 0x1 ;  /* 0x0000004572047211 */ /* 0x001fca00078c08ff */
[----:B------:R0:W-:Y:S01]  /*d220*/  STL [R1+0x1d0], R4 ;  /* 0x0001d00401007387 */ /* 0x0001e20000100800 */
[----:B---3--:R-:W-:-:S03]  /*d230*/  ISETP.GE.AND P4, PT, R6, RZ, PT ;  /* 0x000000ff0600720c */ /* 0x008fc60003f86270 */
[----:B------:R-:W3:Y:S01]  /*d240*/  LDL R6, [R1+0x95c] ;  /* 0x00095c0001067983 */ /* 0x000ee20000100800 */
[--C-:B------:R-:W-:Y:S01]  /*d250*/  @!P3 IMAD.IADD R118, R118, 0x1, -R72.reuse ;  /* 0x000000017676b824 */ /* 0x100fe200078e0a48 */
[----:B------:R-:W-:Y:S02]  /*d260*/  ISETP.GT.U32.AND P3, PT, R72, R120, PT ;  /* 0x000000784800720c */ /* 0x000fe40003f64070 */
[----:B----4-:R-:W-:Y:S02]  /*d270*/  ISETP.GE.AND P5, PT, R8, RZ, PT ;  /* 0x000000ff0800720c */ /* 0x010fe40003fa6270 */
[----:B------:R-:W-:Y:S02]  /*d280*/  LEA.HI.X.SX32 R5, R114, R68, 0x1, P6 ;  /* 0x0000004472057211 */ /* 0x000fe400030f0eff */
[----:B------:R-:W-:Y:S02]  /*d290*/  ISETP.GT.U32.AND P6, PT, R72, R116, PT ;  /* 0x000000744800720c */ /* 0x000fe40003fc4070 */
[----:B------:R-:W-:Y:S01]  /*d2a0*/  @!P4 IMAD.MOV R117, RZ, RZ, -R117 ;  /* 0x000000ffff75c224 */ /* 0x000fe200078e0a75 */
[----:B------:R0:W4:Y:S04]  /*d2b0*/  @P0 LDG.E.U16 R102, desc[UR20][R4.64] ;  /* 0x0000001404660981 */ /* 0x000128000c1e1500 */
[----:B------:R-:W-:-:S02]  /*d2c0*/  @!P3 IMAD.IADD R120, R120, 0x1, -R72 ;  /* 0x000000017878b824 */ /* 0x000fc400078e0a48 */
[----:B------:R-:W-:-:S03]  /*d2d0*/  @!P5 IMAD.MOV R118, RZ, RZ, -R118 ;  /* 0x000000ffff76d224 */ /* 0x000fc600078e0a76 */
[----:B------:R-:W-:Y:S02]  /*d2e0*/  ISETP.GT.U32.AND P3, PT, R72, R120, PT ;  /* 0x000000784800720c */ /* 0x000fe40003f64070 */
[C---:B------:R-:W-:Y:S02]  /*d2f0*/  SEL R118, R75.reuse, R118, !P1 ;  /* 0x000000764b767207 */ /* 0x040fe40004800000 */
[----:B------:R-:W-:Y:S02]  /*d300*/  SEL R117, R75, R117, !P1 ;  /* 0x000000754b757207 */ /* 0x000fe40004800000 */
[----:B--2---:R-:W-:Y:S01]  /*d310*/  ISETP.GE.AND P5, PT, R7, RZ, PT ;  /* 0x000000ff0700720c */ /* 0x004fe20003fa6270 */
[----:B------:R-:W-:Y:S02]  /*d320*/  IMAD R118, R118, UR5, RZ ;  /* 0x0000000576767c24 */ /* 0x000fe4000f8e02ff */
[--C-:B------:R-:W-:Y:S01]  /*d330*/  @!P6 IMAD.IADD R116, R116, 0x1, -R72.reuse ;  /* 0x000000017474e824 */ /* 0x100fe200078e0a48 */
[----:B------:R1:W-:Y:S01]  /*d340*/  STL [R1+0x1cc], R5 ;  /* 0x0001cc0501007387 */ /* 0x0003e20000100800 */
[----:B------:R-:W-:Y:S01]  /*d350*/  IMAD R117, R117, UR7, RZ ;  /* 0x0000000775757c24 */ /* 0x000fe2000f8e02ff */
[----:B0-----:R-:W-:Y:S01]  /*d360*/  LEA R4, P6, R118, R69, 0x1 ;  /* 0x0000004576047211 */ /* 0x001fe200078c08ff */
[----:B------:R-:W-:Y:S01]  /*d370*/  @!P3 IMAD.IADD R120, R120, 0x1, -R72 ;  /* 0x000000017878b824 */ /* 0x000fe200078e0a48 */
[----:B------:R-:W2:Y:S01]  /*d380*/  LDL R43, [R1+0x914] ;  /* 0x00091400012b7983 */ /* 0x000ea20000100800 */
[----:B------:R-:W-:Y:S01]  /*d390*/  ISETP.GT.U32.AND P4, PT, R72, R123, PT ;  /* 0x0000007b4800720c */ /* 0x000fe20003f84070 */
[----:B------:R-:W0:Y:S01]  /*d3a0*/  LDCU UR5, c[0x0][0x3b0] ;  /* 0x00007600ff0577ac */ /* 0x000e220008000800 */
[----:B------:R-:W-:-:S02]  /*d3b0*/  LEA R7, P3, R117, R69, 0x1 ;  /* 0x0000004575077211 */ /* 0x000fc400078608ff */
[----:B-1----:R-:W-:Y:S01]  /*d3c0*/  LEA.HI.X.SX32 R5, R118, R68, 0x1, P6 ;  /* 0x0000004476057211 */ /* 0x002fe200030f0eff */
[----:B------:R1:W-:Y:S01]  /*d3d0*/  STL [R1+0x210], R4 ;  /* 0x0002100401007387 */ /* 0x0003e20000100800 */
[----:B------:R-:W-:Y:S01]  /*d3e0*/  @!P5 IMAD.MOV R116, RZ, RZ, -R116 ;  /* 0x000000ffff74d224 */ /* 0x000fe200078e0a74 */
[----:B------:R-:W-:Y:S01]  /*d3f0*/  PRMT R100, RZ, 0x7610, R100 ;  /* 0x00007610ff647816 */ /* 0x000fe20000000064 */
[----:B------:R-:W0:Y:S01]  /*d400*/  LDCU UR7, c[0x0][0x3b0] ;  /* 0x00007600ff0777ac */ /* 0x000e220008000800 */
[----:B------:R-:W-:Y:S04]  /*d410*/  STL [R1+0x250], R7 ;  /* 0x0002500701007387 */ /* 0x000fe80000100800 */
[----:B------:R0:W-:Y:S01]  /*d420*/  STL [R1+0x20c], R5 ;  /* 0x00020c0501007387 */ /* 0x0001e20000100800 */
[----:B------:R-:W-:Y:S01]  /*d430*/  SEL R116, R75, R116, !P1 ;  /* 0x000000744b747207 */ /* 0x000fe20004800000 */
[----:B------:R-:W-:Y:S01]  /*d440*/  @!P4 IMAD.IADD R123, R123, 0x1, -R72 ;  /* 0x000000017b7bc824 */ /* 0x000fe200078e0a48 */
[----:B------:R-:W-:Y:S01]  /*d450*/  LEA.HI.X.SX32 R8, R117, R68, 0x1, P3 ;  /* 0x0000004475087211 */ /* 0x000fe200018f0eff */
[----:B------:R1:W2:Y:S01]  /*d460*/  @P0 LDG.E.U16 R101, desc[UR20][R4.64] ;  /* 0x0000001404650981 */ /* 0x0002a2000c1e1500 */
[----:B---3--:R-:W-:-:S03]  /*d470*/  ISETP.GE.AND P5, PT, R6, RZ, PT ;  /* 0x000000ff0600720c */ /* 0x008fc60003fa6270 */
[----:B------:R-:W3:Y:S01]  /*d480*/  LDL R6, [R1+0x8b4] ;  /* 0x0008b40001067983 */ /* 0x000ee20000100800 */
[----:B------:R-:W-:Y:S01]  /*d490*/  IMAD R116, R116, UR11, RZ ;  /* 0x0000000b74747c24 */ /* 0x000fe2000f8e02ff */
[----:B------:R-:W-:Y:S01]  /*d4a0*/  ISETP.GT.U32.AND P6, PT, R72, R122, PT ;  /* 0x0000007a4800720c */ /* 0x000fe20003fc4070 */
[----:B-1----:R-:W-:Y:S02]  /*d4b0*/  @P0 IMAD.MOV.U32 R4, RZ, RZ, R7 ;  /* 0x000000ffff040224 */ /* 0x002fe400078e0007 */
[----:B0-----:R-:W-:Y:S01]  /*d4c0*/  @P0 IMAD.MOV.U32 R5, RZ, RZ, R8 ;  /* 0x000000ffff050224 */ /* 0x001fe200078e0008 */
[C---:B------:R-:W-:Y:S01]  /*d4d0*/  LEA R7, P4, R116.reuse, R69, 0x1 ;  /* 0x0000004574077211 */ /* 0x040fe200078808ff */
[----:B------:R0:W-:Y:S01]  /*d4e0*/  STL [R1+0x24c], R8 ;  /* 0x00024c0801007387 */ /* 0x0001e20000100800 */
[----:B------:R-:W-:Y:S01]  /*d4f0*/  PRMT R99, RZ, 0x7610, R99 ;  /* 0x00007610ff637816 */ /* 0x000fe20000000063 */
[----:B------:R-:W1:Y:S01]  /*d500*/  LDCU UR11, c[0x0][0x3b0] ;  /* 0x00007600ff0b77ac */ /* 0x000e620008000800 */
[----:B------:R-:W-:Y:S01]  /*d510*/  LEA.HI.X.SX32 R44, R116, R68, 0x1, P4 ;  /* 0x00000044742c7211 */ /* 0x000fe200020f0eff */
[----:B------:R4:W2:Y:S04]  /*d520*/  @P0 LDG.E.U16 R100, desc[UR20][R4.64] ;  /* 0x0000001404640981 */ /* 0x0008a8000c1e1500 */
[----:B0-----:R-:W2:Y:S04]  /*d530*/  LDL R8, [R1+0x88c] ;  /* 0x00088c0001087983 */ /* 0x001ea80000100800 */
[----:B------:R0:W-:Y:S01]  /*d540*/  STL [R1+0x290], R7 ;  /* 0x0002900701007387 */ /* 0x0001e20000100800 */
[----:B----4-:R-:W-:-:S03]  /*d550*/  @P0 IMAD.MOV.U32 R4, RZ, RZ, R7 ;  /* 0x000000ffff040224 */ /* 0x010fc600078e0007 */
[----:B------:R-:W-:Y:S04]  /*d560*/  STL [R1+0x28c], R44 ;  /* 0x00028c2c01007387 */ /* 0x000fe80000100800 */
[----:B0-----:R-:W4:Y:S01]  /*d570*/  LDL R7, [R1+0x860] ;  /* 0x0008600001077983 */ /* 0x001f220000100800 */
[----:B------:R-:W-:Y:S01]  /*d580*/  @!P6 IMAD.IADD R122, R122, 0x1, -R72 ;  /* 0x000000017a7ae824 */ /* 0x000fe200078e0a48 */
[----:B------:R-:W-:Y:S01]  /*d590*/  ISETP.GT.U32.AND P6, PT, R72, R123, PT ;  /* 0x0000007b4800720c */ /* 0x000fe20003fc4070 */
[----:B------:R-:W-:-:S05]  /*d5a0*/  @!P5 IMAD.MOV R120, RZ, RZ, -R120 ;  /* 0x000000ffff78d224 */ /* 0x000fca00078e0a78 */
[----:B------:R-:W-:Y:S01]  /*d5b0*/  SEL R120, R75, R120, !P1 ;  /* 0x000000784b787207 */ /* 0x000fe20004800000 */
[----:B------:R-:W-:Y:S01]  /*d5c0*/  @P0 IMAD.MOV.U32 R5, RZ, RZ, R44 ;  /* 0x000000ffff050224 */ /* 0x000fe200078e002c */
[----:B------:R-:W-:-:S03]  /*d5d0*/  ISETP.GT.U32.AND P5, PT, R72, R121, PT ;  /* 0x000000794800720c */ /* 0x000fc60003fa4070 */
[----:B------:R-:W-:Y:S01]  /*d5e0*/  IMAD R120, R120, UR5, RZ ;  /* 0x0000000578787c24 */ /* 0x000fe2000f8e02ff */
[----:B------:R0:W4:Y:S01]  /*d5f0*/  @P0 LDG.E.U16 R99, desc[UR20][R4.64] ;  /* 0x0000001404630981 */ /* 0x000122000c1e1500 */
[----:B------:R-:W-:Y:S01]  /*d600*/  @!P6 IMAD.IADD R123, R123, 0x1, -R72 ;  /* 0x000000017b7be824 */ /* 0x000fe200078e0a48 */
[----:B------:R-:W-:Y:S01]  /*d610*/  ISETP.GT.U32.AND P4, PT, R72, R122, PT ;  /* 0x0000007a4800720c */ /* 0x000fe20003f84070 */
[----:B------:R-:W1:Y:S01]  /*d620*/  LDCU UR5, c[0x0][0x3b0] ;  /* 0x00007600ff0577ac */ /* 0x000e620008000800 */
[----:B0-----:R-:W-:-:S04]  /*d630*/  LEA R4, P6, R120, R69, 0x1 ;  /* 0x0000004578047211 */ /* 0x001fc800078c08ff */
[----:B------:R-:W-:Y:S01]  /*d640*/  LEA.HI.X.SX32 R5, R120, R68, 0x1, P6 ;  /* 0x0000004478057211 */ /* 0x000fe200030f0eff */
[----:B------:R-:W-:Y:S01]  /*d650*/  @!P5 IMAD.IADD R121, R121, 0x1, -R72 ;  /* 0x000000017979d824 */ /* 0x000fe200078e0a48 */
[----:B------:R0:W-:Y:S04]  /*d660*/  STL [R1+0x2d0], R4 ;  /* 0x0002d00401007387 */ /* 0x0001e80000100800 */
[----:B------:R0:W-:Y:S01]  /*d670*/  STL [R1+0x2cc], R5 ;  /* 0x0002cc0501007387 */ /* 0x0001e20000100800 */
[----:B---3--:R-:W-:-:S03]  /*d680*/  ISETP.GE.AND P5, PT, R6, RZ, PT ;  /* 0x000000ff0600720c */ /* 0x008fc60003fa6270 */
[----:B------:R-:W3:Y:S01]  /*d690*/  LDL R6, [R1+0x888] ;  /* 0x0008880001067983 */ /* 0x000ee20000100800 */
[----:B------:R-:W-:Y:S01]  /*d6a0*/  ISETP.GT.U32.AND P3, PT, R72, R124, PT ;  /* 0x0000007c4800720c */ /* 0x000fe20003f64070 */
[----:B------:R-:W-:Y:S01]  /*d6b0*/  @!P4 IMAD.IADD R122, R122, 0x1, -R72 ;  /* 0x000000017a7ac824 */ /* 0x000fe200078e0a48 */
[----:B------:R-:W-:-:S11]  /*d6c0*/  ISETP.GT.U32.AND P4, PT, R72, R121, PT ;  /* 0x000000794800720c */ /* 0x000fd60003f84070 */
[--C-:B------:R-:W-:Y:S01]  /*d6d0*/  @!P3 IMAD.IADD R124, R124, 0x1, -R72.reuse ;  /* 0x000000017c7cb824 */ /* 0x100fe200078e0a48 */
[----:B--2---:R-:W-:Y:S01]  /*d6e0*/  ISETP.GE.AND P3, PT, R43, RZ, PT ;  /* 0x000000ff2b00720c */ /* 0x004fe20003f66270 */
[----:B------:R-:W-:Y:S01]  /*d6f0*/  @!P4 IMAD.IADD R121, R121, 0x1, -R72 ;  /* 0x000000017979c824 */ /* 0x000fe200078e0a48 */
[----:B------:R-:W-:Y:S02]  /*d700*/  ISETP.GT.U32.AND P6, PT, R72, R125, PT ;  /* 0x0000007d4800720c */ /* 0x000fe40003fc4070 */
[----:B----4-:R-:W-:Y:S02]  /*d710*/  ISETP.GE.AND P4, PT, R7, RZ, PT ;  /* 0x000000ff0700720c */ /* 0x010fe40003f86270 */
[----:B------:R-:W2:Y:S07]  /*d720*/  LDL R7, [R1+0x8dc] ;  /* 0x0008dc0001077983 */ /* 0x000eae0000100800 */
[----:B------:R-:W-:-:S02]  /*d730*/  @!P3 IMAD.MOV R123, RZ, RZ, -R123 ;  /* 0x000000ffff7bb224 */ /* 0x000fc400078e0a7b */
[----:B------:R-:W-:Y:S01]  /*d740*/  @!P5 IMAD.MOV R122, RZ, RZ, -R122 ;  /* 0x000000ffff7ad224 */ /* 0x000fe200078e0a7a */
[----:B------:R-:W-:Y:S02]  /*d750*/  ISETP.GE.AND P5, PT, R8, RZ, PT ;  /* 0x000000ff0800720c */ /* 0x000fe40003fa6270 */
[C---:B------:R-:W-:Y:S02]  /*d760*/  SEL R123, R75.reuse, R123, !P1 ;  /* 0x0000007b4b7b7207 */ /* 0x040fe40004800000 */
[----:B------:R-:W-:Y:S02]  /*d770*/  SEL R122, R75, R122, !P1 ;  /* 0x0000007a4b7a7207 */ /* 0x000fe40004800000 */
[----:B------:R-:W-:Y:S01]  /*d780*/  PRMT R98, RZ, 0x7610, R98 ;  /* 0x00007610ff627816 */ /* 0x000fe20000000062 */
[----:B------:R-:W-:Y:S02]  /*d790*/  IMAD R123, R123, UR7, RZ ;  /* 0x000000077b7b7c24 */ /* 0x000fe4000f8e02ff */
[----:B------:R-:W-:Y:S01]  /*d7a0*/  @!P6 IMAD.IADD R125, R125, 0x1, -R72 ;  /* 0x000000017d7de824 */ /* 0x000fe200078e0a48 */
[----:B------:R-:W-:Y:S01]  /*d7b0*/  ISETP.GT.U32.AND P3, PT, R72, R124, PT ;  /* 0x0000007c4800720c */ /* 0x000fe20003f64070 */
[----:B-1----:R-:W-:Y:S01]  /*d7c0*/  IMAD R122, R122, UR5, RZ ;  /* 0x000000057a7a7c24 */ /* 0x002fe2000f8e02ff */
[----:B------:R0:W4:Y:S01]  /*d7d0*/  @P0 LDG.E.U16 R98, desc[UR20][R4.64] ;  /* 0x0000001404620981 */ /* 0x000122000c1e1500 */
[----:B------:R-:W-:Y:S01]  /*d7e0*/  @!P5 IMAD.MOV R121, RZ, RZ, -R121 ;  /* 0x000000ffff79d224 */ /* 0x000fe200078e0a79 */
[----:B------:R-:W-:Y:S01]  /*d7f0*/  PRMT R97, RZ, 0x7610, R97 ;  /* 0x00007610ff617816 */ /* 0x000fe20000000061 */
[----:B------:R-:W1:Y:S01]  /*d800*/  LDCU UR5, c[0x0][0x3b0] ;  /* 0x00007600ff0577ac */ /* 0x000e620008000800 */
[----:B------:R-:W-:-:S02]  /*d810*/  LEA R8, P5, R122, R69, 0x1 ;  /* 0x000000457a087211 */ /* 0x000fc400078a08ff */
[----:B------:R-:W-:Y:S01]  /*d820*/  PRMT R96, RZ, 0x7610, R96 ;  /* 0x00007610ff607816 */ /* 0x000fe20000000060 */
[----:B------:R-:W1:Y:S01]  /*d830*/  LDCU UR7, c[0x0][0x3b0] ;  /* 0x00007600ff0777ac */ /* 0x000e620008000800 */
[C---:B0-----:R-:W-:Y:S02]  /*d840*/  LEA R4, P6, R123.reuse, R69, 0x1 ;  /* 0x000000457b047211 */ /* 0x041fe400078c08ff */
[-C--:B------:R-:W-:Y:S02]  /*d850*/  LEA.HI.X.SX32 R43, R122, R68.reuse, 0x1, P5 ;  /* 0x000000447a2b7211 */ /* 0x080fe400028f0eff */
[----:B------:R-:W-:Y:S01]  /*d860*/  LEA.HI.X.SX32 R5, R123, R68, 0x1, P6 ;  /* 0x000000447b057211 */ /* 0x000fe200030f0eff */
[----:B------:R0:W-:Y:S04]  /*d870*/  STL [R1+0x308], R4 ;  /* 0x0003080401007387 */ /* 0x0001e80000100800 */
[----:B------:R-:W-:Y:S04]  /*d880*/  STL [R1+0x340], R8 ;  /* 0x0003400801007387 */ /* 0x000fe80000100800 */
[----:B------:R0:W-:Y:S04]  /*d890*/  STL [R1+0x304], R5 ;  /* 0x0003040501007387 */ /* 0x0001e80000100800 */
[----:B------:R0:W-:Y:S01]  /*d8a0*/  STL [R1+0x33c], R43 ;  /* 0x00033c2b01007387 */ /* 0x0001e20000100800 */
[----:B------:R-:W-:Y:S01]  /*d8b0*/  SEL R121, R75, R121, !P1 ;  /* 0x000000794b797207 */ /* 0x000fe20004800000 */
[----:B------:R-:W-:-:S02]  /*d8c0*/  @!P3 IMAD.IADD R124, R124, 0x1, -R72 ;  /* 0x000000017c7cb824 */ /* 0x000fc400078e0a48 */
[----:B------:R0:W4:Y:S01]  /*d8d0*/  @P0 LDG.E.U16 R97, desc[UR20][R4.64] ;  /* 0x0000001404610981 */ /* 0x000122000c1e1500 */
[----:B---3--:R-:W-:-:S03]  /*d8e0*/  ISETP.GE.AND P5, PT, R6, RZ, PT ;  /* 0x000000ff0600720c */ /* 0x008fc60003fa6270 */
[----:B------:R-:W3:Y:S01]  /*d8f0*/  LDL R6, [R1+0x900] ;  /* 0x0009000001067983 */ /* 0x000ee20000100800 */
[----:B0-----:R-:W-:Y:S01]  /*d900*/  @P0 IMAD.MOV.U32 R4, RZ, RZ, R8 ;  /* 0x000000ffff040224 */ /* 0x001fe200078e0008 */
[C---:B------:R-:W-:Y:S01]  /*d910*/  ISETP.GT.U32.AND P3, PT, R72.reuse, R125, PT ;  /* 0x0000007d4800720c */ /* 0x040fe20003f64070 */
[----:B------:R-:W-:Y:S02]  /*d920*/  @P0 IMAD.MOV.U32 R5, RZ, RZ, R43 ;  /* 0x000000ffff050224 */ /* 0x000fe400078e002b */
[----:B------:R-:W-:Y:S01]  /*d930*/  IMAD R121, R121, UR11, RZ ;  /* 0x0000000b79797c24 */ /* 0x000fe2000f8e02ff */
[----:B------:R-:W-:Y:S01]  /*d940*/  ISETP.GT.U32.AND P6, PT, R72, R126, PT ;  /* 0x0000007e4800720c */ /* 0x000fe20003fc4070 */
[----:B------:R-:W-:Y:S01]  /*d950*/  @!P4 IMAD.MOV R124, RZ, RZ, -R124 ;  /* 0x000000ffff7cc224 */ /* 0x000fe200078e0a7c */
[----:B------:R0:W4:Y:S01]  /*d960*/  @P0 LDG.E.U16 R96, desc[UR20][R4.64] ;  /* 0x0000001404600981 */ /* 0x000122000c1e1500 */
[----:B------:R-:W-:Y:S01]  /*d970*/  PRMT R95, RZ, 0x7610, R95 ;  /* 0x00007610ff5f7816 */ /* 0x000fe2000000005f */
[----:B------:R-:W1:Y:S01]  /*d980*/  LDCU UR11, c[0x0][0x3b0] ;  /* 0x00007600ff0b77ac */ /* 0x000e620008000800 */
[----:B0-----:R-:W-:-:S04]  /*d990*/  LEA R4, P4, R121, R69, 0x1 ;  /* 0x0000004579047211 */ /* 0x001fc800078808ff */
[----:B------:R-:W-:Y:S01]  /*d9a0*/  LEA.HI.X.SX32 R5, R121, R68, 0x1, P4 ;  /* 0x0000004479057211 */ /* 0x000fe200020f0eff */
[----:B------:R-:W-:Y:S01]  /*d9b0*/  @!P3 IMAD.IADD R125, R125, 0x1, -R72 ;  /* 0x000000017d7db824 */ /* 0x000fe200078e0a48 */
[----:B------:R0:W-:Y:S01]  /*d9c0*/  STL [R1+0x378], R4 ;  /* 0x0003780401007387 */ /* 0x0001e20000100800 */
[----:B------:R-:W-:-:S03]  /*d9d0*/  ISETP.GT.U32.AND P3, PT, R72, R127, PT ;  /* 0x0000007f4800720c */ /* 0x000fc60003f64070 */
[----:B------:R0:W-:Y:S04]  /*d9e0*/  STL [R1+0x374], R5 ;  /* 0x0003740501007387 */ /* 0x0001e80000100800 */
[----:B------:R-:W4:Y:S01]  /*d9f0*/  LDL R43, [R1+0x928] ;  /* 0x00092800012b7983 */ /* 0x000f220000100800 */
[--C-:B------:R-:W-:Y:S01]  /*da00*/  @!P6 IMAD.IADD R126, R126, 0x1, -R72.reuse ;  /* 0x000000017e7ee824 */ /* 0x100fe200078e0a48 */
[----:B------:R-:W-:Y:S02]  /*da10*/  ISETP.GT.U32.AND P4, PT, R72, R128, PT ;  /* 0x000000804800720c */ /* 0x000fe40003f84070 */
[----:B------:R-:W-:Y:S01]  /*da20*/  SEL R124, R75, R124, !P1 ;  /* 0x0000007c4b7c7207 */ /* 0x000fe20004800000 */
[----:B------:R0:W4:Y:S01]  /*da30*/  @P0 LDG.E.U16 R95, desc[UR20][R4.64] ;  /* 0x00000014045f0981 */ /* 0x000122000c1e1500 */
[----:B------:R-:W-:Y:S01]  /*da40*/  @!P3 IMAD.IADD R127, R127, 0x1, -R72 ;  /* 0x000000017f7fb824 */ /* 0x000fe200078e0a48 */
[----:B--2---:R-:W-:-:S02]  /*da50*/  ISETP.GE.AND P3, PT, R7, RZ, PT ;  /* 0x000000ff0700720c */ /* 0x004fc40003f66270 */
[----:B------:R-:W2:Y:S01]  /*da60*/  LDL R7, [R1+0x958] ;  /* 0x0009580001077983 */ /* 0x000ea20000100800 */
[----:B------:R-:W-:Y:S01]  /*da70*/  @!P5 IMAD.MOV R125, RZ, RZ, -R125 ;  /* 0x000000ffff7dd224 */ /* 0x000fe200078e0a7d */
[----:B------:R-:W-:-:S04]  /*da80*/  ISETP.GT.U32.AND P6, PT, R72, R126, PT ;  /* 0x0000007e4800720c */ /* 0x000fc80003fc4070 */
[----:B------:R-:W-:-:S05]  /*da90*/  SEL R125, R75, R125, !P1 ;  /* 0x0000007d4b7d7207 */ /* 0x000fca0004800000 */
[----:B------:R-:W-:-:S04]  /*daa0*/  IMAD R125, R125, UR4, RZ ;  /* 0x000000047d7d7c24 */ /* 0x000fc8000f8e02ff */
[----:B------:R-:W-:Y:S01]  /*dab0*/  @!P6 IMAD.IADD R126, R126, 0x1, -R72 ;  /* 0x000000017e7ee824 */ /* 0x000fe200078e0a48 */
[----:B------:R-:W-:-:S04]  /*dac0*/  LEA R164, P6, R125, R69, 0x1 ;  /* 0x000000457da47211 */ /* 0x000fc800078c08ff */
[----:B------:R-:W-:Y:S01]  /*dad0*/  LEA.HI.X.SX32 R163, R125, R68, 0x1, P6 ;  /* 0x000000447da37211 */ /* 0x000fe200030f0eff */
[----:B------:R-:W-:Y:S02]  /*dae0*/  IMAD R124, R124, UR4, RZ ;  /* 0x000000047c7c7c24 */ /* 0x000fe4000f8e02ff */
[----:B------:R-:W-:Y:S01]  /*daf0*/  @!P3 IMAD.MOV R126, RZ, RZ, -R126 ;  /* 0x000000ffff7eb224 */ /* 0x000fe200078e0a7e */
[----:B---3--:R-:W-:Y:S02]  /*db00*/  ISETP.GE.AND P6, PT, R6, RZ, PT ;  /* 0x000000ff0600720c */ /* 0x008fe40003fc6270 */
[----:B------:R-:W3:Y:S01]  /*db10*/  LDL R6, [R1+0x990] ;  /* 0x0009900001067983 */ /* 0x000ee20000100800 */
[----:B------:R-:W-:Y:S01]  /*db20*/  @!P4 IMAD.IADD R128, R128, 0x1, -R72 ;  /* 0x000000018080c824 */ /* 0x000fe200078e0a48 */
[----:B------:R-:W-:Y:S02]  /*db30*/  ISETP.GT.U32.AND P3, PT, R72, R129, PT ;  /* 0x000000814800720c */ /* 0x000fe40003f64070 */
[----:B------:R-:W-:-:S02]  /*db40*/  LEA R148, P5, R124, R69, 0x1 ;  /* 0x000000457c947211 */ /* 0x000fc400078a08ff */
[----:B------:R-:W-:Y:S02]  /*db50*/  ISETP.GT.U32.AND P4, PT, R72, R128, PT ;  /* 0x000000804800720c */ /* 0x000fe40003f84070 */
[----:B------:R-:W-:Y:S02]  /*db60*/  LEA.HI.X.SX32 R147, R124, R68, 0x1, P5 ;  /* 0x000000447c937211 */ /* 0x000fe400028f0eff */
[----:B------:R-:W-:Y:S02]  /*db70*/  ISETP.GT.U32.AND P5, PT, R72, R127, PT ;  /* 0x0000007f4800720c */ /* 0x000fe40003fa4070 */
[----:B------:R-:W-:Y:S01]  /*db80*/  SEL R126, R75, R126, !P1 ;  /* 0x0000007e4b7e7207 */ /* 0x000fe20004800000 */
[----:B0-----:R-:W-:Y:S01]  /*db90*/  @P0 IMAD.MOV.U32 R4, RZ, RZ, R148 ;  /* 0x000000ffff040224 */ /* 0x001fe200078e0094 */
[----:B------:R-:W-:Y:S01]  /*dba0*/  PRMT R94, RZ, 0x7610, R94 ;  /* 0x00007610ff5e7816 */ /* 0x000fe2000000005e */
[----:B------:R-:W-:Y:S02]  /*dbb0*/  @P0 IMAD.MOV.U32 R5, RZ, RZ, R147 ;  /* 0x000000ffff050224 */ /* 0x000fe400078e0093 */
[----:B------:R-:W-:-:S02]  /*dbc0*/  @!P3 IMAD.IADD R129, R129, 0x1, -R72 ;  /* 0x000000018181b824 */ /* 0x000fc400078e0a48 */
[----:B-1----:R-:W-:Y:S01]  /*dbd0*/  IMAD R126, R126, UR5, RZ ;  /* 0x000000057e7e7c24 */ /* 0x002fe2000f8e02ff */
[----:B------:R0:W3:Y:S01]  /*dbe0*/  @P0 LDG.E.U16 R94, desc[UR20][R4.64] ;  /* 0x00000014045e0981 */ /* 0x0000e2000c1e1500 */
[----:B------:R-:W-:Y:S01]  /*dbf0*/  PRMT R93, RZ, 0x7610, R93 ;  /* 0x00007610ff5d7816 */ /* 0x000fe2000000005d */
[----:B------:R-:W-:Y:S01]  /*dc00*/  @!P4 IMAD.IADD R128, R128, 0x1, -R72 ;  /* 0x000000018080c824 */ /* 0x000fe200078e0a48 */
[----:B------:R-:W-:Y:S01]  /*dc10*/  PRMT R92, RZ, 0x7610, R92 ;  /* 0x00007610ff5c7816 */ /* 0x000fe2000000005c */
[----:B------:R-:W-:Y:S01]  /*dc20*/  @!P5 IMAD.IADD R127, R127, 0x1, -R72 ;  /* 0x000000017f7fd824 */ /* 0x000fe200078e0a48 */
[----:B------:R-:W-:Y:S01]  /*dc30*/  LEA R8, P4, R126, R69, 0x1 ;  /* 0x000000457e087211 */ /* 0x000fe200078808ff */
[----:B------:R-:W1:Y:S01]  /*dc40*/  LDCU UR5, c[0x0][0x3b0] ;  /* 0x00007600ff0577ac */ /* 0x000e620008000800 */
[----:B----4-:R-:W-:Y:S01]  /*dc50*/  ISETP.GE.AND P3, PT, R43, RZ, PT ;  /* 0x000000ff2b00720c */ /* 0x010fe20003f66270 */
[----:B0-----:R-:W-:Y:S02]  /*dc60*/  @P0 IMAD.MOV.U32 R4, RZ, RZ, R164 ;  /* 0x000000ffff040224 */ /* 0x001fe400078e00a4 */
[----:B------:R-:W-:-:S02]  /*dc70*/  @P0 IMAD.MOV.U32 R5, RZ, RZ, R163 ;  /* 0x000000ffff050224 */ /* 0x000fc400078e00a3 */
[----:B------:R-:W-:Y:S01]  /*dc80*/  @!P6 IMAD.MOV R127, RZ, RZ, -R127 ;  /* 0x000000ffff7fe224 */ /* 0x000fe200078e0a7f */
[----:B------:R-:W-:Y:S02]  /*dc90*/  ISETP.GT.U32.AND P6, PT, R72, R130, PT ;  /* 0x000000824800720c */ /* 0x000fe40003fc4070 */
[----:B------:R0:W4:Y:S02]  /*dca0*/  @P0 LDG.E.U16 R93, desc[UR20][R4.64] ;  /* 0x00000014045d0981 */ /* 0x000124000c1e1500 */
[----:B------:R-:W-:Y:S02]  /*dcb0*/  SEL R127, R75, R127, !P1 ;  /* 0x0000007f4b7f7207 */ /* 0x000fe40004800000 */
[----:B------:R-:W-:Y:S01]  /*dcc0*/  STL [R1+0x38], R8 ;  /* 0x0000380801007387 */ /* 0x000fe20000100800 */
[----:B------:R-:W-:Y:S01]  /*dcd0*/  @!P3 IMAD.MOV R128, RZ, RZ, -R128 ;  /* 0x000000ffff80b224 */ /* 0x000fe200078e0a80 */
[----:B0-----:R-:W-:Y:S02]  /*dce0*/  LEA.HI.X.SX32 R4, R126, R68, 0x1, P4 ;  /* 0x000000447e047211 */ /* 0x001fe400020f0eff */
[----:B--2---:R-:W-:-:S03]  /*dcf0*/  ISETP.GE.AND P3, PT, R7, RZ, PT ;  /* 0x000000ff0700720c */ /* 0x004fc60003f66270 */
[----:B------:R0:W-:Y:S01]  /*dd00*/  STL [R1+0x34], R4 ;  /* 0x0000340401007387 */ /* 0x0001e20000100800 */
[----:B------:R-:W-:-:S03]  /*dd10*/  @P0 IMAD.MOV.U32 R5, RZ, RZ, R4 ;  /* 0x000000ffff050224 */ /* 0x000fc600078e0004 */
[----:B------:R-:W2:Y:S01]  /*dd20*/  LDL R7, [R1+0x9b8] ;  /* 0x0009b80001077983 */ /* 0x000ea20000100800 */
[----:B------:R-:W-:Y:S02]  /*dd30*/  IMAD R127, R127, UR7, RZ ;  /* 0x000000077f7f7c24 */ /* 0x000fe4000f8e02ff */
[----:B------:R-:W-:Y:S01]  /*dd40*/  @!P6 IMAD.IADD R130, R130, 0x1, -R72 ;  /* 0x000000018282e824 */ /* 0x000fe200078e0a48 */
[----:B------:R-:W-:Y:S01]  /*dd50*/  ISETP.GT.U32.AND P4, PT, R72, R129, PT ;  /* 0x000000814800720c */ /* 0x000fe20003f84070 */
[----:B------:R-:W1:Y:S01]  /*dd60*/  LDCU UR7, c[0x0][0x3b0] ;  /* 0x00007600ff0777ac */ /* 0x000e620008000800 */
[----:B0-----:R-:W-:-:S05]  /*dd70*/  @P0 IMAD.MOV.U32 R4, RZ, RZ, R8 ;  /* 0x000000ffff040224 */ /* 0x001fca00078e0008 */
[----:B------:R0:W4:Y:S02]  /*dd80*/  @P0 LDG.E.U16 R92, desc[UR20][R4.64] ;  /* 0x00000014045c0981 */ /* 0x000124000c1e1500 */
[----:B0-----:R-:W-:-:S04]  /*dd90*/  LEA R4, P6, R127, R69, 0x1 ;  /* 0x000000457f047211 */ /* 0x001fc800078c08ff */
[----:B------:R-:W-:Y:S01]  /*dda0*/  LEA.HI.X.SX32 R5, R127, R68, 0x1, P6 ;  /* 0x000000447f057211 */ /* 0x000fe200030f0eff */
[----:B------:R0:W-:Y:S04]  /*ddb0*/  STL [R1+0x78], R4 ;  /* 0x0000780401007387 */ /* 0x0001e80000100800 */
[----:B------:R-:W-:Y:S04]  /*ddc0*/  STL [R1+0x74], R5 ;  /* 0x0000740501007387 */ /* 0x000fe80000100800 */
[----:B------:R-:W4:Y:S01]  /*ddd0*/  LDL R8, [R1+0x9e8] ;  /* 0x0009e80001087983 */ /* 0x000f220000100800 */
[----:B------:R-:W-:Y:S01]  /*dde0*/  SEL R128, R75, R128, !P1 ;  /* 0x000000804b807207 */ /* 0x000fe20004800000 */
[----:B------:R-:W-:-:S04]  /*ddf0*/  @!P4 IMAD.IADD R129, R129, 0x1, -R72 ;  /* 0x000000018181c824 */ /* 0x000fc800078e0a48 */
[----:B-1----:R-:W-:Y:S01]  /*de00*/  IMAD R128, R128, UR5, RZ ;  /* 0x0000000580807c24 */ /* 0x002fe2000f8e02ff */
[----:B------:R-:W-:Y:S01]  /*de10*/  PRMT R91, RZ, 0x7610, R91 ;  /* 0x00007610ff5b7816 */ /* 0x000fe2000000005b */
[----:B------:R-:W-:Y:S01]  /*de20*/  @!P3 IMAD.MOV R129, RZ, RZ, -R129 ;  /* 0x000000ffff81b224 */ /* 0x000fe200078e0a81 */
[----:B------:R-:W-:Y:S01]  /*de30*/  ISETP.GT.U32.AND P5, PT, R72, R131, PT ;  /* 0x000000834800720c */ /* 0x000fe20003fa4070 */
[----:B------:R-:W1:Y:S03]  /*de40*/  LDCU UR5, c[0x0][0x3b0] ;  /* 0x00007600ff0577ac */ /* 0x000e660008000800 */
[----:B------:R0:W4:Y:S01]  /*de50*/  @P0 LDG.E.U16 R91, desc[UR20][R4.64] ;  /* 0x00000014045b0981 */ /* 0x000122000c1e1500 */
[----:B---3--:R-:W-:Y:S02]  /*de60*/  ISETP.GE.AND P4, PT, R6, RZ, PT ;  /* 0x000000ff0600720c */ /* 0x008fe40003f86270 */
[----:B------:R-:W-:-:S04]  /*de70*/  LEA R6, P3, R128, R69, 0x1 ;  /* 0x0000004580067211 */ /* 0x000fc800078608ff */
[----:B------:R-:W-:Y:S01]  /*de80*/  LEA.HI.X.SX32 R43, R128, R68, 0x1, P3 ;  /* 0x00000044802b7211 */ /* 0x000fe200018f0eff */
[----:B------:R3:W-:Y:S01]  /*de90*/  STL [R1+0xb8], R6 ;  /* 0x0000b80601007387 */ /* 0x0007e20000100800 */
[----:B0-----:R-:W-:-:S03]  /*dea0*/  @P0 IMAD.MOV.U32 R4, RZ, RZ, R6 ;  /* 0x000000ffff040224 */ /* 0x001fc600078e0006 */
[----:B------:R0:W-:Y:S04]  /*deb0*/  STL [R1+0xb4], R43 ;  /* 0x0000b42b01007387 */ /* 0x0001e80000100800 */
[----:B---3--:R-:W3:Y:S01]  /*dec0*/  LDL R6, [R1+0xa18] ;  /* 0x000a180001067983 */ /* 0x008ee20000100800 */
[----:B------:R-:W-:-:S05]  /*ded0*/  @!P5 IMAD.IADD R131, R131, 0x1, -R72 ;  /* 0x000000018383d824 */ /* 0x000fca00078e0a48 */
[C---:B------:R-:W-:Y:S02]  /*dee0*/  ISETP.GT.U32.AND P5, PT, R72.reuse, R131, PT ;  /* 0x000000834800720c */ /* 0x040fe40003fa4070 */
[----:B------:R-:W-:-:S11]  /*def0*/  ISETP.GT.U32.AND P6, PT, R72, R130, PT ;  /* 0x000000824800720c */ /* 0x000fd60003fc4070 */
[----:B------:R-:W-:Y:S01]  /*df00*/  @!P5 IMAD.IADD R131, R131, 0x1, -R72 ;  /* 0x000000018383d824 */ /* 0x000fe200078e0a48 */
[----:B------:R-:W-:-:S03]  /*df10*/  ISETP.GT.U32.AND P5, PT, R72, R133, PT ;  /* 0x000000854800720c */ /* 0x000fc60003fa4070 */
[----:B------:R-:W-:Y:S01]  /*df20*/  @!P4 IMAD.MOV R131, RZ, RZ, -R131 ;  /* 0x000000ffff83c224 */ /* 0x000fe200078e0a83 */
[C---:B------:R-:W-:Y:S01]  /*df30*/  SEL R129, R75.reuse, R129, !P1 ;  /* 0x000000814b817207 */ /* 0x040fe20004800000 */
[----:B------:R-:W-:Y:S01]  /*df40*/  @P0 IMAD.MOV.U32 R5, RZ, RZ, R43 ;  /* 0x000000ffff050224 */ /* 0x000fe200078e002b */
[----:B------:R-:W-:Y:S02]  /*df50*/  PRMT R90, RZ, 0x7610, R90 ;  /* 0x00007610ff5a7816 */ /* 0x000fe4000000005a */
[----:B------:R-:W-:-:S05]  /*df60*/  SEL R131, R75, R131, !P1 ;  /* 0x000000834b837207 */ /* 0x000fca0004800000 */
[----:B------:R-:W-:Y:S01]  /*df70*/  @!P5 IMAD.IADD R133, R133, 0x1, -R72 ;  /* 0x000000018585d824 */ /* 0x000fe200078e0a48 */
[----:B------:R0:W3:Y:S01]  /*df80*/  @P0 LDG.E.U16 R90, desc[UR20][R4.64] ;  /* 0x00000014045a0981 */ /* 0x0000e2000c1e1500 */
[----:B--2---:R-:W-:-:S03]  /*df90*/  ISETP.GE.AND P5, PT, R7, RZ, PT ;  /* 0x000000ff0700720c */ /* 0x004fc60003fa6270 */
[----:B------:R-:W-:Y:S01]  /*dfa0*/  ISETP.GT.U32.AND P4, PT, R72, R133, PT ;  /* 0x000000854800720c */ /* 0x000fe20003f84070 */
[----:B------:R-:W-:Y:S01]  /*dfb0*/  IMAD R129, R129, UR11, RZ ;  /* 0x0000000b81817c24 */ /* 0x000fe2000f8e02ff */
[----:B------:R-:W-:Y:S01]  /*dfc0*/  PRMT R89, RZ, 0x7610, R89 ;  /* 0x00007610ff597816 */ /* 0x000fe20000000059 */
[----:B------:R-:W-:Y:S01]  /*dfd0*/  @!P6 IMAD.IADD R130, R130, 0x1, -R72 ;  /* 0x000000018282e824 */ /* 0x000fe200078e0a48 */
[----:B------:R-:W-:Y:S01]  /*dfe0*/  ISETP.GT.U32.AND P3, PT, R72, R134, PT ;  /* 0x000000864800720c */ /* 0x000fe20003f64070 */
[----:B-1----:R-:W-:Y:S01]  /*dff0*/  IMAD R131, R131, UR5, RZ ;  /* 0x0000000583837c24 */ /* 0x002fe2000f8e02ff */
[-C--:B0-----:R-:W-:Y:S01]  /*e000*/  LEA R4, P6, R129, R69.reuse, 0x1 ;  /* 0x0000004581047211 */ /* 0x081fe200078c08ff */
[----:B------:R-:W0:Y:S03]  /*e010*/  LDCU UR5, c[0x0][0x3b0] ;  /* 0x00007600ff0577ac */ /* 0x000e260008000800 */
[----:B------:R-:W-:Y:S01]  /*e020*/  @!P5 IMAD.MOV R130, RZ, RZ, -R130 ;  /* 0x000000ffff82d224 */ /* 0x000fe200078e0a82 */
[----:B------:R-:W-:-:S02]  /*e030*/  LEA R7, P5, R131, R69, 0x1 ;  /* 0x0000004583077211 */ /* 0x000fc400078a08ff */
[----:B------:R-:W-:Y:S01]  /*e040*/  @!P4 IMAD.IADD R133, R133, 0x1, -R72 ;  /* 0x000000018585c824 */ /* 0x000fe200078e0a48 */
[----:B------:R1:W-:Y:S01]  /*e050*/  STL [R1+0xf8], R4 ;  /* 0x0000f80401007387 */ /* 0x0003e20000100800 */
[----:B------:R-:W-:Y:S01]  /*e060*/  PRMT R88, RZ, 0x7610, R88 ;  /* 0x00007610ff587816 */ /* 0x000fe20000000058 */
[----:B------:R-:W2:Y:S02]  /*e070*/  LDCU UR11, c[0x0][0x3b0] ;  /* 0x00007600ff0b77ac */ /* 0x000ea40008000800 */
[----:B------:R-:W-:Y:S01]  /*e080*/  STL [R1+0x158], R7 ;  /* 0x0001580701007387 */ /* 0x000fe20000100800 */
[-C--:B------:R-:W-:Y:S02]  /*e090*/  LEA.HI.X.SX32 R5, R129, R68.reuse, 0x1, P6 ;  /* 0x0000004481057211 */ /* 0x080fe400030f0eff */
[----:B------:R-:W-:Y:S02]  /*e0a0*/  LEA.HI.X.SX32 R43, R131, R68, 0x1, P5 ;  /* 0x00000044832b7211 */ /* 0x000fe400028f0eff */
[----:B------:R-:W-:Y:S01]  /*e0b0*/  SEL R130, R75, R130, !P1 ;  /* 0x000000824b827207 */ /* 0x000fe20004800000 */
[----:B------:R1:W2:Y:S01]  /*e0c0*/  @P0 LDG.E.U16 R89, desc[UR20][R4.64] ;  /* 0x0000001404590981 */ /* 0x0002a2000c1e1500 */
[----:B----4-:R-:W-:-:S03]  /*e0d0*/  ISETP.GE.AND P4, PT, R8, RZ, PT ;  /* 0x000000ff0800720c */ /* 0x010fc60003f86270 */
[----:B------:R-:W4:Y:S01]  /*e0e0*/  LDL R8, [R1+0x9d4] ;  /* 0x0009d40001087983 */ /* 0x000f220000100800 */
[----:B-1----:R-:W-:-:S03]  /*e0f0*/  @P0 IMAD.MOV.U32 R4, RZ, RZ, R7 ;  /* 0x000000ffff040224 */ /* 0x002fc600078e0007 */
[----:B------:R1:W-:Y:S01]  /*e100*/  STL [R1+0xf4], R5 ;  /* 0x0000f40501007387 */ /* 0x0003e20000100800 */
[----:B------:R-:W-:Y:S02]  /*e110*/  IMAD R130, R130, UR7, RZ ;  /* 0x0000000782827c24 */ /* 0x000fe4000f8e02ff */
[----:B------:R-:W-:Y:S02]  /*e120*/  @!P3 IMAD.IADD R134, R134, 0x1, -R72 ;  /* 0x000000018686b824 */ /* 0x000fe400078e0a48 */
[----:B-1----:R-:W-:Y:S02]  /*e130*/  @P0 IMAD.MOV.U32 R5, RZ, RZ, R43 ;  /* 0x000000ffff050224 */ /* 0x002fe400078e002b */
[----:B------:R-:W-:Y:S01]  /*e140*/  @!P4 IMAD.MOV R133, RZ, RZ, -R133 ;  /* 0x000000ffff85c224 */ /* 0x000fe200078e0a85 */
[----:B------:R-:W-:Y:S01]  /*e150*/  STL [R1+0x154], R43 ;  /* 0x0001542b01007387 */ /* 0x000fe20000100800 */
[----:B------:R-:W-:Y:S01]  /*e160*/  PRMT R87, RZ, 0x7610, R87 ;  /* 0x00007610ff577816 */ /* 0x000fe20000000057 */
[----:B------:R-:W1:Y:S02]  /*e170*/  LDCU UR7, c[0x0][0x3b0] ;  /* 0x00007600ff0777ac */ /* 0x000e640008000800 */
[----:B------:R0:W2:Y:S01]  /*e180*/  @P0 LDG.E.U16 R88, desc[UR20][R4.64] ;  /* 0x0000001404580981 */ /* 0x0000a2000c1e1500 */
[----:B------:R-:W-:-:S03]  /*e190*/  ISETP.GT.U32.AND P3, PT, R72, R134, PT ;  /* 0x000000864800720c */ /* 0x000fc60003f64070 */
[----:B------:R-:W2:Y:S01]  /*e1a0*/  LDL R44, [R1+0x994] ;  /* 0x00099400012c7983 */ /* 0x000ea20000100800 */
[----:B0-----:R-:W-:-:S04]  /*e1b0*/  LEA R4, P4, R130, R69, 0x1 ;  /* 0x0000004582047211 */ /* 0x001fc800078808ff */
[----:B------:R-:W-:Y:S01]  /*e1c0*/  LEA.HI.X.SX32 R5, R130, R68, 0x1, P4 ;  /* 0x0000004482057211 */ /* 0x000fe200020f0eff */
[----:B------:R0:W-:Y:S04]  /*e1d0*/  STL [R1+0x198], R4 ;  /* 0x0001980401007387 */ /* 0x0001e80000100800 */
[----:B------:R0:W-:Y:S01]  /*e1e0*/  STL [R1+0x194], R5 ;  /* 0x0001940501007387 */ /* 0x0001e20000100800 */
[----:B------:R-:W-:Y:S01]  /*e1f0*/  SEL R133, R75, R133, !P1 ;  /* 0x000000854b857207 */ /* 0x000fe20004800000 */
[----:B------:R-:W-:Y:S02]  /*e200*/  @!P3 IMAD.IADD R134, R134, 0x1, -R72 ;  /* 0x000000018686b824 */ /* 0x000fe400078e0a48 */
[----:B------:R0:W2:Y:S02]  /*e210*/  @P0 LDG.E.U16 R87, desc[UR20][R4.64] ;  /* 0x0000001404570981 */ /* 0x0000a4000c1e1500 */
[----:B------:R-:W-:Y:S01]  /*e220*/  IMAD R133, R133, UR12, RZ ;  /* 0x0000000c85857c24 */ /* 0x000fe2000f8e02ff */
[----:B---3--:R-:W-:Y:S01]  /*e230*/  ISETP.GE.AND P5, PT, R6, RZ, PT ;  /* 0x000000ff0600720c */ /* 0x008fe20003fa6270 */
[----:B------:R-:W3:Y:S01]  /*e240*/  LDCU UR12, c[0x0][0x3b0] ;  /* 0x00007600ff0c77ac */ /* 0x000ee20008000800 */
[----:B------:R-:W3:Y:S11]  /*e250*/  LDL R6, [R1+0x94c] ;  /* 0x00094c0001067983 */ /* 0x000ef60000100800 */
[----:B------:R-:W-:Y:S01]  /*e260*/  @!P5 IMAD.MOV R134, RZ, RZ, -R134 ;  /* 0x000000ffff86d224 */ /* 0x000fe200078e0a86 */
[----:B------:R-:W-:-:S04]  /*e270*/  LEA R7, P5, R133, R69, 0x1 ;  /* 0x0000004585077211 */ /* 0x000fc800078a08ff */
[----:B0-----:R-:W-:Y:S01]  /*e280*/  LEA.HI.X.SX32 R4, R133, R68, 0x1, P5 ;  /* 0x0000004485047211 */ /* 0x001fe200028f0eff */
[----:B------:R-:W-:Y:S04]  /*e290*/  STL [R1+0x1d8], R7 ;  /* 0x0001d80701007387 */ /* 0x000fe80000100800 */
[----:B------:R0:W-:Y:S01]  /*e2a0*/  STL [R1+0x1d4], R4 ;  /* 0x0001d40401007387 */ /* 0x0001e20000100800 */
[----:B------:R-:W-:Y:S02]  /*e2b0*/  @P0 IMAD.MOV.U32 R5, RZ, RZ, R4 ;  /* 0x000000ffff050224 */ /* 0x000fe400078e0004 */
[----:B0-----:R-:W-:Y:S02]  /*e2c0*/  @P0 IMAD.MOV.U32 R4, RZ, RZ, R7 ;  /* 0x000000ffff040224 */ /* 0x001fe400078e0007 */
[----:B------:R-:W3:Y:S01]  /*e2d0*/  LDL R7, [R1+0x904] ;  /* 0x0009040001077983 */ /* 0x000ee20000100800 */
[----:B------:R-:W-:-:S02]  /*e2e0*/  ISETP.GT.U32.AND P6, PT, R72, R135, PT ;  /* 0x000000874800720c */ /* 0x000fc40003fc4070 */
[C---:B------:R-:W-:Y:S02]  /*e2f0*/  ISETP.GT.U32.AND P3, PT, R72.reuse, R136, PT ;  /* 0x000000884800720c */ /* 0x040fe40003f64070 */
[----:B------:R-:W-:-:S09]  /*e300*/  ISETP.GT.U32.AND P4, PT, R72, R137, PT ;  /* 0x000000894800720c */ /* 0x000fd20003f84070 */
[--C-:B------:R-:W-:Y:S02]  /*e310*/  @!P6 IMAD.IADD R135, R135, 0x1, -R72.reuse ;  /* 0x000000018787e824 */ /* 0x100fe400078e0a48 */
[----:B------:R-:W-:-:S03]  /*e320*/  @!P3 IMAD.IADD R136, R136, 0x1, -R72 ;  /* 0x000000018888b824 */ /* 0x000fc600078e0a48 */
[----:B------:R-:W-:Y:S02]  /*e330*/  ISETP.GT.U32.AND P6, PT, R72, R135, PT ;  /* 0x000000874800720c */ /* 0x000fe40003fc4070 */
[----:B------:R-:W-:Y:S01]  /*e340*/  SEL R134, R75, R134, !P1 ;  /* 0x000000864b867207 */ /* 0x000fe20004800000 */
[----:B------:R-:W-:-:S04]  /*e350*/  @!P4 IMAD.IADD R137, R137, 0x1, -R72 ;  /* 0x000000018989c824 */ /* 0x000fc800078e0a48 */
[----:B------:R-:W-:Y:S01]  /*e360*/  IMAD R134, R134, UR5, RZ ;  /* 0x0000000586867c24 */ /* 0x000fe2000f8e02ff */
[----:B------:R-:W-:Y:S01]  /*e370*/  ISETP.GT.U32.AND P5, PT, R72, R136, PT ;  /* 0x000000884800720c */ /* 0x000fe20003fa4070 */
[----:B------:R-:W0:Y:S04]  /*e380*/  LDCU UR5, c[0x0][0x3b0] ;  /* 0x00007600ff0577ac */ /* 0x000e280008000800 */
[----:B------:R-:W-:Y:S01]  /*e390*/  @!P6 IMAD.IADD R135, R135, 0x1, -R72 ;  /* 0x000000018787e824 */ /* 0x000fe200078e0a48 */
[----:B----4-:R-:W-:Y:S02]  /*e3a0*/  ISETP.GE.AND P3, PT, R8, RZ, PT ;  /* 0x000000ff0800720c */ /* 0x010fe40003f66270 */
[----:B------:R-:W-:Y:S02]  /*e3b0*/  LEA R8, P6, R134, R69, 0x1 ;  /* 0x0000004586087211 */ /* 0x000fe400078c08ff */
[----:B------:R-:W-:-:S02]  /*e3c0*/  ISETP.GT.U32.AND P4, PT, R72, R137, PT ;  /* 0x000000894800720c */ /* 0x000fc40003f84070 */
[----:B------:R-:W-:Y:S02]  /*e3d0*/  PRMT R86, RZ, 0x7610, R86 ;  /* 0x00007610ff567816 */ /* 0x000fe40000000056 */
[----:B------:R-:W-:Y:S02]  /*e3e0*/  LEA.HI.X.SX32 R43, R134, R68, 0x1, P6 ;  /* 0x00000044862b7211 */ /* 0x000fe400030f0eff */
[----:B------:R-:W-:Y:S02]  /*e3f0*/  PRMT R85, RZ, 0x7610, R85 ;  /* 0x00007610ff557816 */ /* 0x000fe40000000055 */
[----:B------:R4:W3:Y:S01]  /*e400*/  @P0 LDG.E.U16 R86, desc[UR20][R4.64] ;  /* 0x0000001404560981 */ /* 0x0008e2000c1e1500 */
[----:B------:R-:W-:Y:S01]  /*e410*/  @!P3 IMAD.MOV R135, RZ, RZ, -R135 ;  /* 0x000000ffff87b224 */ /* 0x000fe200078e0a87 */
[----:B------:R-:W-:-:S04]  /*e420*/  ISETP.GT.U32.AND P3, PT, R72, R138, PT ;  /* 0x0000008a4800720c */ /* 0x000fc80003f64070 */
[----:B------:R-:W-:Y:S01]  /*e430*/  SEL R135, R75, R135, !P1 ;  /* 0x000000874b877207 */ /* 0x000fe20004800000 */
[----:B----4-:R-:W-:Y:S02]  /*e440*/  @P0 IMAD.MOV.U32 R4, RZ, RZ, R8 ;  /* 0x000000ffff040224 */ /* 0x010fe400078e0008 */
[----:B------:R-:W-:Y:S01]  /*e450*/  @P0 IMAD.MOV.U32 R5, RZ, RZ, R43 ;  /* 0x000000ffff050224 */ /* 0x000fe200078e002b */
[----:B--2---:R-:W-:Y:S01]  /*e460*/  ISETP.GE.AND P6, PT, R44, RZ, PT ;  /* 0x000000ff2c00720c */ /* 0x004fe20003fc6270 */
[----:B-1----:R-:W-:Y:S02]  /*e470*/  IMAD R135, R135, UR7, RZ ;  /* 0x0000000787877c24 */ /* 0x002fe4000f8e02ff */
[--C-:B------:R-:W-:Y:S01]  /*e480*/  @!P5 IMAD.IADD R136, R136, 0x1, -R72.reuse ;  /* 0x000000018888d824 */ /* 0x100fe200078e0a48 */
[----:B------:R1:W2:Y:S01]  /*e490*/  @P0 LDG.E.U16 R85, desc[UR20][R4.64] ;  /* 0x0000001404550981 */ /* 0x0002a2000c1e1500 */
[--C-:B------:R-:W-:Y:S01]  /*e4a0*/  @!P4 IMAD.IADD R137, R137, 0x1, -R72.reuse ;  /* 0x000000018989c824 */ /* 0x100fe200078e0a48 */
[----:B------:R-:W4:Y:S01]  /*e4b0*/  LDCU UR7, c[0x0][0x3b0] ;  /* 0x00007600ff0777ac */ /* 0x000f220008000800 */
[----:B------:R-:W-:Y:S01]  /*e4c0*/  @!P3 IMAD.IADD R138, R138, 0x1, -R72 ;  /* 0x000000018a8ab824 */ /* 0x000fe200078e0a48 */
[----:B------:R-:W-:Y:S01]  /*e4d0*/  STL [R1+0x218], R8 ;  /* 0x0002180801007387 */ /* 0x000fe20000100800 */
[----:B-1----:R-:W-:-:S03]  /*e4e0*/  LEA R4, P4, R135, R69, 0x1 ;  /* 0x0000004587047211 */ /* 0x002fc600078808ff */
[----:B------:R1:W-:Y:S01]  /*e4f0*/  STL [R1+0x214], R43 ;  /* 0x0002142b01007387 */ /* 0x0003e20000100800 */
[----:B------:R-:W-:Y:S01]  /*e500*/  LEA.HI.X.SX32 R5, R135, R68, 0x1, P4 ;  /* 0x0000004487057211 */ /* 0x000fe200020f0eff */
[----:B------:R-:W-:Y:S01]  /*e510*/  @!P6 IMAD.MOV R136, RZ, RZ, -R136 ;  /* 0x000000ffff88e224 */ /* 0x000fe200078e0a88 */
[----:B------:R-:W-:Y:S01]  /*e520*/  ISETP.GT.U32.AND P6, PT, R72, R138, PT ;  /* 0x0000008a4800720c */ /* 0x000fe20003fc4070 */
[----:B-1----:R-:W2:Y:S04]  /*e530*/  LDL R43, [R1+0x8ac] ;  /* 0x0008ac00012b7983 */ /* 0x002ea80000100800 */
[----:B------:R1:W-:Y:S01]  /*e540*/  STL [R1+0x258], R4 ;  /* 0x0002580401007387 */ /* 0x0003e20000100800 */
[----:B------:R-:W-:-:S03]  /*e550*/  SEL R136, R75, R136, !P1 ;  /* 0x000000884b887207 */ /* 0x000fc60004800000 */
[----:B------:R1:W-:Y:S01]  /*e560*/  STL [R1+0x254], R5 ;  /* 0x0002540501007387 */ /* 0x0003e20000100800 */
[----:B------:R-:W-:Y:S01]  /*e570*/  PRMT R84, RZ, 0x7610, R84 ;  /* 0x00007610ff547816 */ /* 0x000fe20000000054 */
[----:B0-----:R-:W-:Y:S01]  /*e580*/  IMAD R136, R136, UR5, RZ ;  /* 0x0000000588887c24 */ /* 0x001fe2000f8e02ff */
[----:B------:R-:W-:Y:S01]  /*e590*/  PRMT R83, RZ, 0x7610, R83 ;  /* 0x00007610ff537816 */ /* 0x000fe20000000053 */
[----:B------:R-:W-:Y:S01]  /*e5a0*/  @!P6 IMAD.IADD R138, R138, 0x1, -R72 ;  /* 0x000000018a8ae824 */ /* 0x000fe200078e0a48 */
[----:B---3--:R-:W-:Y:S02]  /*e5b0*/  ISETP.GE.AND P5, PT, R6, RZ, PT ;  /* 0x000000ff0600720c */ /* 0x008fe40003fa6270 */
[----:B------:R1:W3:Y:S01]  /*e5c0*/  @P0 LDG.E.U16 R84, desc[UR20][R4.64] ;  /* 0x0000001404540981 */ /* 0x0002e2000c1e1500 */
[----:B------:R-:W-:Y:S01]  /*e5d0*/  ISETP.GT.U32.AND P4, PT, R72, R119, PT ;  /* 0x000000774800720c */ /* 0x000fe20003f84070 */
[----:B------:R-:W0:Y:S02]  /*e5e0*/  LDCU UR5, c[0x0][0x3b0] ;  /* 0x00007600ff0577ac */ /* 0x000e240008000800 */
[----:B------:R-:W3:Y:S07]  /*e5f0*/  LDL R6, [R1+0x85c] ;  /* 0x00085c0001067983 */ /* 0x000eee0000100800 */
[----:B------:R-:W-:-:S05]  /*e600*/  @!P5 IMAD.MOV R137, RZ, RZ, -R137 ;  /* 0x000000ffff89d224 */ /* 0x000fca00078e0a89 */
[----:B------:R-:W-:Y:S02]  /*e610*/  SEL R137, R75, R137, !P1 ;  /* 0x000000894b897207 */ /* 0x000fe40004800000 */
[----:B-1----:R-:W-:-:S03]  /*e620*/  LEA R4, P6, R136, R69, 0x1 ;  /* 0x0000004588047211 */ /* 0x002fc600078c08ff */
[----:B----4-:R-:W-:Y:S01]  /*e630*/  IMAD R137, R137, UR7, RZ ;  /* 0x0000000789897c24 */ /* 0x010fe2000f8e02ff */
[-C--:B------:R-:W-:Y:S01]  /*e640*/  LEA.HI.X.SX32 R5, R136, R68.reuse, 0x1, P6 ;  /* 0x0000004488057211 */ /* 0x080fe200030f0eff */
[----:B------:R-:W-:Y:S01]  /*e650*/  STL [R1+0x298], R4 ;  /* 0x0002980401007387 */ /* 0x000fe20000100800 */
[----:B------:R-:W-:Y:S01]  /*e660*/  ISETP.GT.U32.AND P3, PT, R72, R139, PT ;  /* 0x0000008b4800720c */ /* 0x000fe20003f64070 */
[----:B------:R-:W-:Y:S01]  /*e670*/  @!P4 IMAD.IADD R119, R119, 0x1, -R72 ;  /* 0x000000017777c824 */ /* 0x000fe200078e0a48 */
[----:B------:R-:W-:Y:S02]  /*e680*/  PRMT R82, RZ, 0x7610, R82 ;  /* 0x00007610ff527816 */ /* 0x000fe40000000052 */
[----:B------:R-:W-:Y:S01]  /*e690*/  ISETP.GE.AND P5, PT, R7, RZ, PT ;  /* 0x000000ff0700720c */ /* 0x000fe20003fa6270 */
[----:B------:R1:W4:Y:S01]  /*e6a0*/  @P0 LDG.E.U16 R83, desc[UR20][R4.64] ;  /* 0x0000001404530981 */ /* 0x000322000c1e1500 */
[C---:B------:R-:W-:Y:S01]  /*e6b0*/  LEA R7, P6, R137.reuse, R69, 0x1 ;  /* 0x0000004589077211 */ /* 0x040fe200078c08ff */
[----:B------:R-:W0:Y:S03]  /*e6c0*/  LDCU UR7, c[0x0][0x3b0] ;  /* 0x00007600ff0777ac */ /* 0x000e260008000800 */
[----:B------:R-:W-:Y:S01]  /*e6d0*/  LEA.HI.X.SX32 R8, R137, R68, 0x1, P6 ;  /* 0x0000004489087211 */ /* 0x000fe200030f0eff */
[----:B------:R1:W-:Y:S04]  /*e6e0*/  STL [R1+0x294], R5 ;  /* 0x0002940501007387 */ /* 0x0003e80000100800 */
[----:B------:R-:W-:Y:S04]  /*e6f0*/  STL [R1+0x2d8], R7 ;  /* 0x0002d80701007387 */ /* 0x000fe80000100800 */
[----:B------:R0:W-:Y:S01]  /*e700*/  STL [R1+0x2d4], R8 ;  /* 0x0002d40801007387 */ /* 0x0001e20000100800 */
[----:B-1----:R-:W-:-:S03]  /*e710*/  @P0 IMAD.MOV.U32 R5, RZ, RZ, R8 ;  /* 0x000000ffff050224 */ /* 0x002fc600078e0008 */
[----:B------:R-:W4:Y:S04]  /*e720*/  LDL R44, [R1+0x890] ;  /* 0x00089000012c7983 */ /* 0x000f280000100800 */
[----:B0-----:R-:W4:Y:S01]  /*e730*/  LDL R8, [R1+0x870] ;  /* 0x0008700001087983 */ /* 0x001f220000100800 */
[----:B------:R-:W-:Y:S01]  /*e740*/  @!P3 IMAD.IADD R139, R139, 0x1, -R72 ;  /* 0x000000018b8bb824 */ /* 0x000fe200078e0a48 */
[C---:B------:R-:W-:Y:S01]  /*e750*/  ISETP.GT.U32.AND P6, PT, R72.reuse, R119, PT ;  /* 0x000000774800720c */ /* 0x040fe20003fc4070 */
[----:B------:R-:W-:Y:S01]  /*e760*/  @!P5 IMAD.MOV R138, RZ, RZ, -R138 ;  /* 0x000000ffff8ad224 */ /* 0x000fe200078e0a8a */
[C---:B------:R-:W-:Y:S02]  /*e770*/  ISETP.GT.U32.AND P3, PT, R72.reuse, R150, PT ;  /* 0x000000964800720c */ /* 0x040fe40003f64070 */
[----:B------:R-:W-:-:S02]  /*e780*/  ISETP.GT.U32.AND P4, PT, R72, R139, PT ;  /* 0x0000008b4800720c */ /* 0x000fc40003f84070 */
[----:B------:R-:W-:Y:S01]  /*e790*/  SEL R138, R75, R138, !P1 ;  /* 0x0000008a4b8a7207 */ /* 0x000fe20004800000 */
[----:B------:R-:W-:Y:S02]  /*e7a0*/  @P0 IMAD.MOV.U32 R4, RZ, RZ, R7 ;  /* 0x000000ffff040224 */ /* 0x000fe400078e0007 */
[----:B------:R-:W4:Y:S02]  /*e7b0*/  LDL R7, [R1+0x8d8] ;  /* 0x0008d80001077983 */ /* 0x000f240000100800 */
[----:B------:R-:W-:Y:S01]  /*e7c0*/  IMAD R138, R138, UR11, RZ ;  /* 0x0000000b8a8a7c24 */ /* 0x000fe2000f8e02ff */
[----:B------:R-:W-:Y:S01]  /*e7d0*/  PRMT R81, RZ, 0x7610, R81 ;  /* 0x00007610ff517816 */ /* 0x000fe20000000051 */
[----:B------:R0:W4:Y:S01]  /*e7e0*/  @P0 LDG.E.U16 R82, desc[UR20][R4.64] ;  /* 0x0000001404520981 */ /* 0x000122000c1e1500 */
[----:B------:R-:W-:Y:S01]  /*e7f0*/  @!P6 IMAD.IADD R119, R119, 0x1, -R72 ;  /* 0x000000017777e824 */ /* 0x000fe200078e0a48 */
[----:B------:R-:W-:Y:S01]  /*e800*/  PRMT R80, RZ, 0x7610, R80 ;  /* 0x00007610ff507816 */ /* 0x000fe20000000050 */
[--C-:B------:R-:W-:Y:S01]  /*e810*/  @!P3 IMAD.IADD R150, R150, 0x1, -R72.reuse ;  /* 0x000000019696b824 */ /* 0x100fe200078e0a48 */
[----:B------:R-:W-:Y:S01]  /*e820*/  PRMT R79, RZ, 0x7610, R79 ;  /* 0x00007610ff4f7816 */ /* 0x000fe2000000004f */
[----:B------:R-:W-:Y:S01]  /*e830*/  @!P4 IMAD.IADD R139, R139, 0x1, -R72 ;  /* 0x000000018b8bc824 */ /* 0x000fe200078e0a48 */
[----:B------:R-:W-:Y:S01]  /*e840*/  ISETP.GT.U32.AND P4, PT, R72, R149, PT ;  /* 0x000000954800720c */ /* 0x000fe20003f84070 */
[----:B------:R-:W1:Y:S01]  /*e850*/  LDCU UR11, c[0x0][0x3b0] ;  /* 0x00007600ff0b77ac */ /* 0x000e620008000800 */
[----:B0-----:R-:W-:-:S04]  /*e860*/  LEA R4, P6, R138, R69, 0x1 ;  /* 0x000000458a047211 */ /* 0x001fc800078c08ff */
[----:B------:R-:W-:Y:S01]  /*e870*/  LEA.HI.X.SX32 R5, R138, R68, 0x1, P6 ;  /* 0x000000448a057211 */ /* 0x000fe200030f0eff */
[----:B------:R0:W-:Y:S04]  /*e880*/  STL [R1+0x310], R4 ;  /* 0x0003100401007387 */ /* 0x0001e80000100800 */
[----:B------:R0:W-:Y:S02]  /*e890*/  STL [R1+0x30c], R5 ;  /* 0x00030c0501007387 */ /* 0x0001e40000100800 */
[----:B------:R-:W-:Y:S01]  /*e8a0*/  @!P4 IMAD.IADD R149, R149, 0x1, -R72 ;  /* 0x000000019595c824 */ /* 0x000fe200078e0a48 */
[----:B------:R-:W-:Y:S01]  /*e8b0*/  ISETP.GT.U32.AND P4, PT, R72, R150, PT ;  /* 0x000000964800720c */ /* 0x000fe20003f84070 */
[----:B------:R0:W4:Y:S01]  /*e8c0*/  @P0 LDG.E.U16 R81, desc[UR20][R4.64] ;  /* 0x0000001404510981 */ /* 0x000122000c1e1500 */
[----:B--2---:R-:W-:-:S13]  /*e8d0*/  ISETP.GE.AND P5, PT, R43, RZ, PT ;  /* 0x000000ff2b00720c */ /* 0x004fda0003fa6270 */
[----:B------:R-:W-:-:S05]  /*e8e0*/  @!P5 IMAD.MOV R139, RZ, RZ, -R139 ;  /* 0x000000ffff8bd224 */ /* 0x000fca00078e0a8b */
[----:B------:R-:W-:-:S05]  /*e8f0*/  SEL R139, R75, R139, !P1 ;  /* 0x0000008b4b8b7207 */ /* 0x000fca0004800000 */
[----:B------:R-:W-:Y:S02]  /*e900*/  IMAD R139, R139, UR5, RZ ;  /* 0x000000058b8b7c24 */ /* 0x000fe4000f8e02ff */
[----:B------:R-:W-:Y:S01]  /*e910*/  @!P4 IMAD.IADD R150, R150, 0x1, -R72 ;  /* 0x000000019696c824 */ /* 0x000fe200078e0a48 */
[----:B---3--:R-:W-:Y:S01]  /*e920*/  ISETP.GE.AND P3, PT, R6, RZ, PT ;  /* 0x000000ff0600720c */ /* 0x008fe20003f66270 */
[----:B------:R-:W2:Y:S01]  /*e930*/  LDCU UR5, c[0x0][0x3b0] ;  /* 0x00007600ff0577ac */ /* 0x000ea20008000800 */
[----:B------:R-:W3:Y:S01]  /*e940*/  LDL R6, [R1+0x8fc] ;  /* 0x0008fc0001067983 */ /* 0x000ee20000100800 */
[----:B------:R-:W-:-:S10]  /*e950*/  LEA R43, P6, R139, R69, 0x1 ;  /* 0x000000458b2b7211 */ /* 0x000fd400078c08ff */
[----:B------:R-:W-:-:S05]  /*e960*/  @!P3 IMAD.MOV R119, RZ, RZ, -R119 ;  /* 0x000000ffff77b224 */ /* 0x000fca00078e0a77 */
[----:B------:R-:W-:Y:S02]  /*e970*/  SEL R119, R75, R119, !P1 ;  /* 0x000000774b777207 */ /* 0x000fe40004800000 */
[----:B------:R-:W-:-:S03]  /*e980*/  ISETP.GT.U32.AND P3, PT, R72, R149, PT ;  /* 0x000000954800720c */ /* 0x000fc60003f64070 */
[----:B------:R-:W-:Y:S01]  /*e990*/  IMAD R119, R119, UR7, RZ ;  /* 0x0000000777777c24 */ /* 0x000fe2000f8e02ff */
[----:B------:R-:W-:Y:S01]  /*e9a0*/  LEA.HI.X.SX32 R45, R139, R68, 0x1, P6 ;  /* 0x000000448b2d7211 */ /* 0x000fe200030f0eff */
[----:B------:R1:W-:Y:S01]  /*e9b0*/  STL [R1+0x348], R43 ;  /* 0x0003482b01007387 */ /* 0x0003e20000100800 */
[----:B0-----:R-:W-:Y:S01]  /*e9c0*/  @P0 IMAD.MOV.U32 R4, RZ, RZ, R43 ;  /* 0x000000ffff040224 */ /* 0x001fe200078e002b */
[----:B------:R-:W-:Y:S01]  /*e9d0*/  ISETP.GT.U32.AND P5, PT, R72, R140, PT ;  /* 0x0000008c4800720c */ /* 0x000fe20003fa4070 */
[----:B------:R-:W0:Y:S01]  /*e9e0*/  LDCU UR7, c[0x0][0x3b0] ;  /* 0x00007600ff0777ac */ /* 0x000e220008000800 */
[----:B------:R-:W-:Y:S01]  /*e9f0*/  @P0 IMAD.MOV.U32 R5, RZ, RZ, R45 ;  /* 0x000000ffff050224 */ /* 0x000fe200078e002d */
[----:B------:R-:W-:Y:S03]  /*ea00*/  STL [R1+0x344], R45 ;  /* 0x0003442d01007387 */ /* 0x000fe60000100800 */
[----:B------:R-:W-:Y:S01]  /*ea10*/  @!P3 IMAD.IADD R149, R149, 0x1, -R72 ;  /* 0x000000019595b824 */ /* 0x000fe200078e0a48 */
[----:B------:R0:W3:Y:S01]  /*ea20*/  @P0 LDG.E.U16 R80, desc[UR20][R4.64] ;  /* 0x0000001404500981 */ /* 0x0000e2000c1e1500 */
[----:B----4-:R-:W-:-:S02]  /*ea30*/  ISETP.GE.AND P4, PT, R8, RZ, PT ;  /* 0x000000ff0800720c */ /* 0x010fc40003f86270 */
[----:B------:R-:W-:-:S04]  /*ea40*/  LEA R8, P6, R119, R69, 0x1 ;  /* 0x0000004577087211 */ /* 0x000fc800078c08ff */
[----:B-1----:R-:W-:Y:S01]  /*ea50*/  LEA.HI.X.SX32 R43, R119, R68, 0x1, P6 ;  /* 0x00000044772b7211 */ /* 0x002fe200030f0eff */
[----:B------:R1:W-:Y:S01]  /*ea60*/  STL [R1+0x380], R8 ;  /* 0x0003800801007387 */ /* 0x0003e20000100800 */
[----:B0-----:R-:W-:Y:S01]  /*ea70*/  @P0 IMAD.MOV.U32 R4, RZ, RZ, R8 ;  /* 0x000000ffff040224 */ /* 0x001fe200078e0008 */
[----:B------:R-:W-:Y:S02]  /*ea80*/  ISETP.GE.AND P3, PT, R44, RZ, PT ;  /* 0x000000ff2c00720c */ /* 0x000fe40003f66270 */
[----:B------:R-:W-:Y:S04]  /*ea90*/  STL [R1+0x37c], R43 ;  /* 0x00037c2b01007387 */ /* 0x000fe80000100800 */
[----:B-1----:R-:W4:Y:S04]  /*eaa0*/  LDL.LU R8, [R1+0x4] ;  /* 0x0000040001087983 */ /* 0x002f280000300800 */
[----:B------:R-:W4:Y:S04]  /*eab0*/  LDL R44, [R1+0x930] ;  /* 0x00093000012c7983 */ /* 0x000f280000100800 */
[----:B------:R-:W4:Y:S01]  /*eac0*/  LDL R45, [R1+0x960] ;  /* 0x00096000012d7983 */ /* 0x000f220000100800 */
[----:B------:R-:W-:Y:S01]  /*ead0*/  @!P5 IMAD.IADD R140, R140, 0x1, -R72 ;  /* 0x000000018c8cd824 */ /* 0x000fe200078e0a48 */
[----:B------:R-:W-:-:S04]  /*eae0*/  ISETP.GT.U32.AND P5, PT, R72, R151, PT ;  /* 0x000000974800720c */ /* 0x000fc80003fa4070 */
[C---:B------:R-:W-:Y:S01]  /*eaf0*/  ISETP.GT.U32.AND P6, PT, R72.reuse, R140, PT ;  /* 0x0000008c4800720c */ /* 0x040fe20003fc4070 */
[----:B------:R-:W-:Y:S02]  /*eb00*/  @!P4 IMAD.MOV R150, RZ, RZ, -R150 ;  /* 0x000000ffff96c224 */ /* 0x000fe400078e0a96 */
[----:B------:R-:W-:Y:S01]  /*eb10*/  @!P3 IMAD.MOV R149, RZ, RZ, -R149 ;  /* 0x000000ffff95b224 */ /* 0x000fe200078e0a95 */
[----:B------:R-:W-:-:S05]  /*eb20*/  ISETP.GT.U32.AND P3, PT, R72, R154, PT ;  /* 0x0000009a4800720c */ /* 0x000fca0003f64070 */
[--C-:B------:R-:W-:Y:S01]  /*eb30*/  @!P5 IMAD.IADD R151, R151, 0x1, -R72.reuse ;  /* 0x000000019797d824 */ /* 0x100fe200078e0a48 */
[----:B------:R-:W-:Y:S01]  /*eb40*/  ISETP.GE.AND P5, PT, R7, RZ, PT ;  /* 0x000000ff0700720c */ /* 0x000fe20003fa6270 */
[----:B------:R-:W-:Y:S01]  /*eb50*/  @P0 IMAD.MOV.U32 R5, RZ, RZ, R43 ;  /* 0x000000ffff050224 */ /* 0x000fe200078e002b */
[C---:B------:R-:W-:Y:S02]  /*eb60*/  SEL R150, R75.reuse, R150, !P1 ;  /* 0x000000964b967207 */ /* 0x040fe40004800000 */
[----:B------:R-:W-:Y:S01]  /*eb70*/  ISETP.GT.U32.AND P4, PT, R72, R151, PT ;  /* 0x000000974800720c */ /* 0x000fe20003f84070 */
[--C-:B------:R-:W-:Y:S01]  /*eb80*/  @!P6 IMAD.IADD R140, R140, 0x1, -R72.reuse ;  /* 0x000000018c8ce824 */ /* 0x100fe200078e0a48 */
[----:B------:R0:W4:Y:S01]  /*eb90*/  @P0 LDG.E.U16 R79, desc[UR20][R4.64] ;  /* 0x00000014044f0981 */ /* 0x000122000c1e1500 */
[----:B------:R-:W-:Y:S01]  /*eba0*/  SEL R149, R75, R149, !P1 ;  /* 0x000000954b957207 */ /* 0x000fe20004800000 */
[----:B------:R-:W-:Y:S02]  /*ebb0*/  @!P3 IMAD.IADD R154, R154, 0x1, -R72 ;  /* 0x000000019a9ab824 */ /* 0x000fe400078e0a48 */
[----:B0-----:R-:W-:-:S03]  /*ebc0*/  IMAD R4, R150, UR4, RZ ;  /* 0x0000000496047c24 */ /* 0x001fc6000f8e02ff */
[----:B------:R-:W-:-:S04]  /*ebd0*/  @!P5 IMAD.MOV R140, RZ, RZ, -R140 ;  /* 0x000000ffff8cd224 */ /* 0x000fc800078e0a8c */
[----:B------:R-:W-:Y:S01]  /*ebe0*/  @!P4 IMAD.IADD R151, R151, 0x1, -R72 ;  /* 0x000000019797c824 */ /* 0x000fe200078e0a48 */
[----:B------:R-:W-:Y:S01]  /*ebf0*/  LEA R150, P5, R4, R69, 0x1 ;  /* 0x0000004504967211 */ /* 0x000fe200078a08ff */
[----:B------:R-:W-:Y:S01]  /*ec00*/  IMAD R165, R149, UR4, RZ ;  /* 0x0000000495a57c24 */ /* 0x000fe2000f8e02ff */
[----:B------:R-:W-:Y:S02]  /*ec10*/  ISETP.GT.U32.AND P4, PT, R72, R152, PT ;  /* 0x000000984800720c */ /* 0x000fe40003f84070 */
[----:B------:R-:W-:Y:S01]  /*ec20*/  LEA.HI.X.SX32 R149, R4, R68, 0x1, P5 ;  /* 0x0000004404957211 */ /* 0x000fe200028f0eff */
[----:B------:R-:W-:Y:S01]  /*ec30*/  @P0 IMAD.MOV.U32 R4, RZ, RZ, R150 ;  /* 0x000000ffff040224 */ /* 0x000fe200078e0096 */
[----:B------:R-:W-:Y:S02]  /*ec40*/  PRMT R78, RZ, 0x7610, R78 ;  /* 0x00007610ff4e7816 */ /* 0x000fe4000000004e */
[----:B------:R-:W-:Y:S01]  /*ec50*/  SEL R140, R75, R140, !P1 ;  /* 0x0000008c4b8c7207 */ /* 0x000fe20004800000 */
[----:B------:R-:W-:-:S04]  /*ec60*/  @P0 IMAD.MOV.U32 R5, RZ, RZ, R149 ;  /* 0x000000ffff050224 */ /* 0x000fc800078e0095 */
[----:B--2---:R-:W-:Y:S01]  /*ec70*/  IMAD R140, R140, UR5, RZ ;  /* 0x000000058c8c7c24 */ /* 0x004fe2000f8e02ff */
[----:B------:R0:W2:Y:S01]  /*ec80*/  @P0 LDG.E.U16 R78, desc[UR20][R4.64] ;  /* 0x00000014044e0981 */ /* 0x0000a2000c1e1500 */
[----:B------:R-:W-:Y:S01]  /*ec90*/  @!P4 IMAD.IADD R152, R152, 0x1, -R72 ;  /* 0x000000019898c824 */ /* 0x000fe200078e0a48 */
[----:B---3--:R-:W-:Y:S01]  /*eca0*/  ISETP.GE.AND P6, PT, R6, RZ, PT ;  /* 0x000000ff0600720c */ /* 0x008fe20003fc6270 */
[----:B------:R-:W1:Y:S01]  /*ecb0*/  LDCU UR5, c[0x0][0x3b0] ;  /* 0x00007600ff0577ac */ /* 0x000e620008000800 */
[----:B------:R-:W-:-:S11]  /*ecc0*/  LEA R6, P3, R165, R69, 0x1 ;  /* 0x00000045a5067211 */ /* 0x000fd600078608ff */
[----:B------:R-:W-:Y:S01]  /*ecd0*/  @!P6 IMAD.MOV R151, RZ, RZ, -R151 ;  /* 0x000000ffff97e224 */ /* 0x000fe200078e0a97 */
[----:B------:R-:W-:-:S04]  /*ece0*/  ISETP.GT.U32.AND P6, PT, R72, R154, PT ;  /* 0x0000009a4800720c */ /* 0x000fc80003fc4070 */
[----:B------:R-:W-:Y:S01]  /*ecf0*/  SEL R151, R75, R151, !P1 ;  /* 0x000000974b977207 */ /* 0x000fe20004800000 */
[----:B------:R3:W-:Y:S01]  /*ed00*/  STL [R1], R6 ;  /* 0x0000000601007387 */ /* 0x0007e20000100800 */
[----:B0-----:R-:W-:-:S03]  /*ed10*/  @P0 IMAD.MOV.U32 R4, RZ, RZ, R6 ;  /* 0x000000ffff040224 */ /* 0x001fc600078e0006 */
[----:B------:R-:W-:Y:S01]  /*ed20*/  IMAD R151, R151, UR7, RZ ;  /* 0x0000000797977c24 */ /* 0x000fe2000f8e02ff */
[----:B------:R-:W-:Y:S01]  /*ed30*/  LEA R109, P4, R140, R69, 0x1 ;  /* 0x000000458c6d7211 */ /* 0x000fe200078808ff */
[----:B------:R-:W2:Y:S01]  /*ed40*/  LDL R7, [R1+0x98c] ;  /* 0x00098c0001077983 */ /* 0x000ea20000100800 */
[----:B------:R-:W-:Y:S01]  /*ed50*/  ISETP.GT.U32.AND P5, PT, R72, R155, PT ;  /* 0x0000009b4800720c */ /* 0x000fe20003fa4070 */
[----:B------:R-:W-:Y:S02]  /*ed60*/  @!P6 IMAD.IADD R154, R154, 0x1, -R72 ;  /* 0x000000019a9ae824 */ /* 0x000fe400078e0a48 */
[----:B---3--:R-:W3:Y:S01]  /*ed70*/  LDL R6, [R1+0x9c0] ;  /* 0x0009c00001067983 */ /* 0x008ee20000100800 */
[----:B------:R-:W-:Y:S01]  /*ed80*/  LEA R43, P6, R151, R69, 0x1 ;  /* 0x00000045972b7211 */ /* 0x000fe200078c08ff */
[----:B------:R-:W0:Y:S01]  /*ed90*/  LDCU UR7, c[0x0][0x3b0] ;  /* 0x00007600ff0777ac */ /* 0x000e220008000800 */
[----:B------:R-:W-:Y:S01]  /*eda0*/  LEA.HI.X.SX32 R110, R140, R68, 0x1, P4 ;  /* 0x000000448c6e7211 */ /* 0x000fe200020f0eff */
[----:B------:R0:W-:Y:S04]  /*edb0*/  STL [R1+0x40], R109 ;  /* 0x0000406d01007387 */ /* 0x0001e80000100800 */
[----:B------:R-:W-:Y:S04]  /*edc0*/  STL [R1+0x80], R43 ;  /* 0x0000802b01007387 */ /* 0x000fe80000100800 */
[----:B------:R-:W-:Y:S01]  /*edd0*/  STL [R1+0x3c], R110 ;  /* 0x00003c6e01007387 */ /* 0x000fe20000100800 */
[----:B----4-:R-:W-:-:S02]  /*ede0*/  ISETP.GE.AND P4, PT, R44, RZ, PT ;  /* 0x000000ff2c00720c */ /* 0x010fc40003f86270 */
[----:B------:R-:W-:Y:S02]  /*edf0*/  LEA.HI.X.SX32 R44, R151, R68, 0x1, P6 ;  /* 0x00000044972c7211 */ /* 0x000fe400030f0eff */
[----:B------:R-:W-:-:S03]  /*ee00*/  ISETP.GE.AND P6, PT, R45, RZ, PT ;  /* 0x000000ff2d00720c */ /* 0x000fc60003fc6270 */
[----:B------:R4:W-:Y:S04]  /*ee10*/  STL [R1+0x7c], R44 ;  /* 0x00007c2c01007387 */ /* 0x0009e80000100800 */
[----:B------:R-:W2:Y:S01]  /*ee20*/  LDL R45, [R1+0x9f0] ;  /* 0x0009f000012d7983 */ /* 0x000ea20000100800 */
[----:B------:R-:W-:Y:S02]  /*ee30*/  LEA.HI.X.SX32 R165, R165, R68, 0x1, P3 ;  /* 0x00000044a5a57211 */ /* 0x000fe400018f0eff */
[----:B------:R-:W-:Y:S01]  /*ee40*/  PRMT R77, RZ, 0x7610, R77 ;  /* 0x00007610ff4d7816 */ /* 0x000fe2000000004d */
[----:B------:R-:W-:Y:S01]  /*ee50*/  @!P5 IMAD.IADD R155, R155, 0x1, -R72 ;  /* 0x000000019b9bd824 */ /* 0x000fe200078e0a48 */
[C---:B------:R-:W-:Y:S01]  /*ee60*/  ISETP.GT.U32.AND P3, PT, R72.reuse, R8, PT ;  /* 0x000000084800720c */ /* 0x040fe20003f64070 */
[----:B------:R-:W-:Y:S01]  /*ee70*/  @P0 IMAD.MOV.U32 R5, RZ, RZ, R165 ;  /* 0x000000ffff050224 */ /* 0x000fe200078e00a5 */
[----:B------:R-:W-:Y:S01]  /*ee80*/  ISETP.GT.U32.AND P5, PT, R72, R152, PT ;  /* 0x000000984800720c */ /* 0x000fe20003fa4070 */
[----:B------:R-:W2:Y:S04]  /*ee90*/  LDL.LU R111, [R1+0x10] ;  /* 0x00001000016f7983 */ /* 0x000ea80000300800 */
[----:B------:R0:W2:Y:S02]  /*eea0*/  @P0 LDG.E.U16 R77, desc[UR20][R4.64] ;  /* 0x00000014044d0981 */ /* 0x0000a4000c1e1500 */
[----:B0-----:R-:W-:-:S02]  /*eeb0*/  @P0 IMAD.MOV.U32 R4, RZ, RZ, R109 ;  /* 0x000000ffff040224 */ /* 0x001fc400078e006d */
[----:B------:R-:W2:Y:S02]  /*eec0*/  LDL.LU R109, [R1+0xc] ;  /* 0x00000c00016d7983 */ /* 0x000ea40000300800 */
[--C-:B------:R-:W-:Y:S02]  /*eed0*/  @!P3 IMAD.IADD R8, R8, 0x1, -R72.reuse ;  /* 0x000000010808b824 */ /* 0x100fe400078e0a48 */
[----:B------:R-:W-:Y:S02]  /*eee0*/  @!P5 IMAD.IADD R152, R152, 0x1, -R72 ;  /* 0x000000019898d824 */ /* 0x000fe400078e0a48 */
[----:B------:R-:W-:Y:S01]  /*eef0*/  @!P4 IMAD.MOV R154, RZ, RZ, -R154 ;  /* 0x000000ffff9ac224 */ /* 0x000fe200078e0a9a */
[C---:B------:R-:W-:Y:S01]  /*ef00*/  ISETP.GT.U32.AND P3, PT, R72.reuse, R8, PT ;  /* 0x000000084800720c */ /* 0x040fe20003f64070 */
[----:B------:R-:W-:Y:S01]  /*ef10*/  @P0 IMAD.MOV.U32 R5, RZ, RZ, R110 ;  /* 0x000000ffff050224 */ /* 0x000fe200078e006e */
[----:B------:R-:W-:Y:S02]  /*ef20*/  PRMT R76, RZ, 0x7610, R76 ;  /* 0x00007610ff4c7816 */ /* 0x000fe4000000004c */
[C---:B------:R-:W-:Y:S01]  /*ef30*/  ISETP.GT.U32.AND P5, PT, R72.reuse, R155, PT ;  /* 0x0000009b4800720c */ /* 0x040fe20003fa4070 */
[----:B------:R-:W-:Y:S01]  /*ef40*/  @!P6 IMAD.MOV R152, RZ, RZ, -R152 ;  /* 0x000000ffff98e224 */ /* 0x000fe200078e0a98 */
[----:B------:R-:W-:-:S02]  /*ef50*/  ISETP.GT.U32.AND P4, PT, R72, R156, PT ;  /* 0x0000009c4800720c */ /* 0x000fc40003f84070 */
[C---:B------:R-:W-:Y:S01]  /*ef60*/  SEL R154, R75.reuse, R154, !P1 ;  /* 0x0000009a4b9a7207 */ /* 0x040fe20004800000 */
[----:B------:R0:W2:Y:S01]  /*ef70*/  @P0 LDG.E.U16 R76, desc[UR20][R4.64] ;  /* 0x00000014044c0981 */ /* 0x0000a2000c1e1500 */
[----:B------:R-:W-:Y:S02]  /*ef80*/  PRMT R74, RZ, 0x7610, R74 ;  /* 0x00007610ff4a7816 */ /* 0x000fe4000000004a */
[----:B------:R-:W-:Y:S01]  /*ef90*/  SEL R152, R75, R152, !P1 ;  /* 0x000000984b987207 */ /* 0x000fe20004800000 */
[----:B------:R-:W-:Y:S01]  /*efa0*/  IMAD R154, R154, UR11, RZ ;  /* 0x0000000b9a9a7c24 */ /* 0x000fe2000f8e02ff */
[----:B------:R-:W-:Y:S01]  /*efb0*/  PRMT R67, RZ, 0x7610, R67 ;  /* 0x00007610ff437816 */ /* 0x000fe20000000043 */
[----:B------:R-:W-:Y:S01]  /*efc0*/  @!P3 IMAD.IADD R8, R8, 0x1, -R72 ;  /* 0x000000010808b824 */ /* 0x000fe200078e0a48 */
[----:B------:R-:W-:Y:S01]  /*efd0*/  PRMT R66, RZ, 0x7610, R66 ;  /* 0x00007610ff427816 */ /* 0x000fe20000000042 */
[----:B0-----:R-:W-:Y:S01]  /*efe0*/  @P0 IMAD.MOV.U32 R4, RZ, RZ, R43 ;  /* 0x000000ffff040224 */ /* 0x001fe200078e002b */
[----:B------:R-:W-:Y:S01]  /*eff0*/  PRMT R65, RZ, 0x7610, R65 ;  /* 0x00007610ff417816 */ /* 0x000fe20000000041 */
[----:B------:R-:W-:Y:S01]  /*f000*/  @P0 IMAD.MOV.U32 R5, RZ, RZ, R44 ;  /* 0x000000ffff050224 */ /* 0x000fe200078e002c */
[----:B------:R-:W-:Y:S01]  /*f010*/  PRMT R64, RZ, 0x7610, R64 ;  /* 0x00007610ff407816 */ /* 0x000fe20000000040 */
[----:B-1----:R-:W-:Y:S01]  /*f020*/  IMAD R152, R152, UR5, RZ ;  /* 0x0000000598987c24 */ /* 0x002fe2000f8e02ff */
[----:B----4-:R-:W4:Y:S01]  /*f030*/  LDL.LU R44, [R1+0x8] ;  /* 0x00000800012c7983 */ /* 0x010f220000300800 */
[--C-:B------:R-:W-:Y:S01]  /*f040*/  @!P5 IMAD.IADD R155, R155, 0x1, -R72.reuse ;  /* 0x000000019b9bd824 */ /* 0x100fe200078e0a48 */
[----:B------:R-:W0:Y:S02]  /*f050*/  LDCU UR5, c[0x0][0x3b0] ;  /* 0x00007600ff0577ac */ /* 0x000e240008000800 */
[----:B------:R1:W4:Y:S01]  /*f060*/  @P0 LDG.E.U16 R74, desc[UR20][R4.64] ;  /* 0x00000014044a0981 */ /* 0x000322000c1e1500 */
[----:B------:R-:W-:Y:S01]  /*f070*/  @!P4 IMAD.IADD R156, R156, 0x1, -R72 ;  /* 0x000000019c9cc824 */ /* 0x000fe200078e0a48 */
[----:B------:R-:W-:Y:S01]  /*f080*/  PRMT R63, RZ, 0x7610, R63 ;  /* 0x00007610ff3f7816 */ /* 0x000fe2000000003f */
[----:B------:R-:W0:Y:S01]  /*f090*/  LDCU UR11, c[0x0][0x3b0] ;  /* 0x00007600ff0b77ac */ /* 0x000e220008000800 */
[----:B-1----:R-:W-:-:S04]  /*f0a0*/  LEA R4, P3, R154, R69, 0x1 ;  /* 0x000000459a047211 */ /* 0x002fc800078608ff */
[----:B------:R-:W-:Y:S01]  /*f0b0*/  LEA.HI.X.SX32 R5, R154, R68, 0x1, P3 ;  /* 0x000000449a057211 */ /* 0x000fe200018f0eff */
[----:B------:R-:W-:Y:S04]  /*f0c0*/  STL [R1+0x4], R8 ;  /* 0x0000040801007387 */ /* 0x000fe80000100800 */
[----:B------:R1:W-:Y:S04]  /*f0d0*/  STL [R1+0xc0], R4 ;  /* 0x0000c00401007387 */ /* 0x0003e80000100800 */
[----:B------:R1:W4:Y:S02]  /*f0e0*/  @P0 LDG.E.U16 R67, desc[UR20][R4.64] ;  /* 0x0000001404430981 */ /* 0x000324000c1e1500 */
[----:B-1----:R-:W-:Y:S01]  /*f0f0*/  IMAD.MOV.U32 R4, RZ, RZ, R8 ;  /* 0x000000ffff047224 */ /* 0x002fe200078e0008 */
[----:B---3--:R-:W-:-:S02]  /*f100*/  ISETP.GE.AND P5, PT, R6, RZ, PT ;  /* 0x000000ff0600720c */ /* 0x008fc40003fa6270 */
[C---:B------:R-:W-:Y:S02]  /*f110*/  LEA R6, P4, R152.reuse, R69, 0x1 ;  /* 0x0000004598067211 */ /* 0x040fe400078808ff */
[----:B--2---:R-:W-:Y:S02]  /*f120*/  ISETP.GE.AND P6, PT, R7, RZ, PT ;  /* 0x000000ff0700720c */ /* 0x004fe40003fc6270 */
[----:B------:R-:W-:Y:S01]  /*f130*/  LEA.HI.X.SX32 R7, R152, R68, 0x1, P4 ;  /* 0x0000004498077211 */ /* 0x000fe200020f0eff */
[----:B------:R1:W-:Y:S04]  /*f140*/  STL [R1+0x100], R6 ;  /* 0x0001000601007387 */ /* 0x0003e80000100800 */
[----:B------:R2:W-:Y:S02]  /*f150*/  STL [R1+0xbc], R5 ;  /* 0x0000bc0501007387 */ /* 0x0005e40000100800 */
[----:B------:R-:W-:-:S02]  /*f160*/  @!P5 IMAD.MOV R4, RZ, RZ, -R4 ;  /* 0x000000ffff04d224 */ /* 0x000fc400078e0a04 */
[----:B------:R3:W-:Y:S04]  /*f170*/  STL [R1+0xfc], R7 ;  /* 0x0000fc0701007387 */ /* 0x0007e80000100800 */
[----:B------:R-:W4:Y:S04]  /*f180*/  LDL R8, [R1+0xa10] ;  /* 0x000a100001087983 */ /* 0x000f280000100800 */
[----:B------:R-:W4:Y:S01]  /*f190*/  LDL.LU R43, [R1+0x14] ;  /* 0x00001400012b7983 */ /* 0x000f220000300800 */
[----:B------:R-:W-:Y:S01]  /*f1a0*/  @!P6 IMAD.MOV R155, RZ, RZ, -R155 ;  /* 0x000000ffff9be224 */ /* 0x000fe200078e0a9b */
[----:B------:R-:W-:-:S02]  /*f1b0*/  ISETP.GT.U32.AND P3, PT, R72, R156, PT ;  /* 0x0000009c4800720c */ /* 0x000fc40003f64070 */
[----:B------:R1:W4:Y:S01]  /*f1c0*/  @P0 LDG.E.U16 R66, desc[UR20][R6.64] ;  /* 0x0000001406420981 */ /* 0x000322000c1e1500 */
[----:B------:R-:W-:-:S03]  /*f1d0*/  ISETP.GE.AND P5, PT, R45, RZ, PT ;  /* 0x000000ff2d00720c */ /* 0x000fc60003fa6270 */
[----:B------:R-:W4:Y:S04]  /*f1e0*/  LDL R110, [R1+0x988] ;  /* 0x00098800016e7983 */ /* 0x000f280000100800 */
[----:B------:R-:W4:Y:S01]  /*f1f0*/  LDL R45, [R1+0x9d0] ;  /* 0x0009d000012d7983 */ /* 0x000f220000100800 */
[C---:B------:R-:W-:Y:S02]  /*f200*/  SEL R155, R75.reuse, R155, !P1 ;  /* 0x0000009b4b9b7207 */ /* 0x040fe40004800000 */
[C---:B------:R-:W-:Y:S02]  /*f210*/  ISETP.GT.U32.AND P6, PT, R72.reuse, R111, PT ;  /* 0x0000006f4800720c */ /* 0x040fe40003fc4070 */
[----:B------:R-:W-:Y:S01]  /*f220*/  SEL R4, R75, R4, !P1 ;  /* 0x000000044b047207 */ /* 0x000fe20004800000 */
[----:B------:R-:W-:Y:S01]  /*f230*/  IMAD R155, R155, UR7, RZ ;  /* 0x000000079b9b7c24 */ /* 0x000fe2000f8e02ff */
[----:B------:R-:W0:Y:S01]  /*f240*/  LDCU UR7, c[0x0][0x3b0] ;  /* 0x00007600ff0777ac */ /* 0x000e220008000800 */
[----:B------:R-:W-:Y:S01]  /*f250*/  ISETP.GT.U32.AND P4, PT, R72, R109, PT ;  /* 0x0000006d4800720c */ /* 0x000fe20003f84070 */
[----:B------:R-:W-:-:S02]  /*f260*/  @!P3 IMAD.IADD R156, R156, 0x1, -R72 ;  /* 0x000000019c9cb824 */ /* 0x000fc400078e0a48 */
[----:B------:R-:W-:Y:S01]  /*f270*/  IMAD R4, R4, UR12, RZ ;  /* 0x0000000c04047c24 */ /* 0x000fe2000f8e02ff */
[----:B------:R-:W-:Y:S01]  /*f280*/  PRMT R62, RZ, 0x7610, R62 ;  /* 0x00007610ff3e7816 */ /* 0x000fe2000000003e */
[----:B------:R-:W-:Y:S01]  /*f290*/  @!P5 IMAD.MOV R156, RZ, RZ, -R156 ;  /* 0x000000ffff9cd224 */ /* 0x000fe200078e0a9c */
[----:B------:R-:W-:Y:S02]  /*f2a0*/  PRMT R61, RZ, 0x7610, R61 ;  /* 0x00007610ff3d7816 */ /* 0x000fe4000000003d */
[--C-:B------:R-:W-:Y:S01]  /*f2b0*/  @!P6 IMAD.IADD R111, R111, 0x1, -R72.reuse ;  /* 0x000000016f6fe824 */ /* 0x100fe200078e0a48 */
[-C--:B-1----:R-:W-:Y:S01]  /*f2c0*/  LEA R6, P5, R4, R69.reuse, 0x1 ;  /* 0x0000004504067211 */ /* 0x082fe200078a08ff */
[----:B------:R-:W1:Y:S03]  /*f2d0*/  LDCU UR12, c[0x0][0x3b0] ;  /* 0x00007600ff0c77ac */ /* 0x000e660008000800 */
[----:B------:R-:W-:Y:S01]  /*f2e0*/  @!P4 IMAD.IADD R109, R109, 0x1, -R72 ;  /* 0x000000016d6dc824 */ /* 0x000fe200078e0a48 */
[----:B--2---:R-:W-:-:S04]  /*f2f0*/  LEA R5, P4, R155, R69, 0x1 ;  /* 0x000000459b057211 */ /* 0x004fc800078808ff */
[-C--:B------:R-:W-:Y:S01]  /*f300*/  LEA.HI.X.SX32 R112, R155, R68.reuse, 0x1, P4 ;  /* 0x000000449b707211 */ /* 0x080fe200020f0eff */
[----:B------:R2:W-:Y:S01]  /*f310*/  STL [R1+0x160], R5 ;  /* 0x0001600501007387 */ /* 0x0005e20000100800 */
[----:B------:R-:W-:Y:S02]  /*f320*/  ISETP.GT.U32.AND P6, PT, R72, R109, PT ;  /* 0x0000006d4800720c */ /* 0x000fe40003fc4070 */
[----:B---3--:R-:W-:Y:S01]  /*f330*/  LEA.HI.X.SX32 R7, R4, R68, 0x1, P5 ;  /* 0x0000004404077211 */ /* 0x008fe200028f0eff */
[----:B------:R-:W-:Y:S01]  /*f340*/  @P0 IMAD.MOV.U32 R4, RZ, RZ, R5 ;  /* 0x000000ffff040224 */ /* 0x000fe200078e0005 */
[----:B------:R-:W-:Y:S01]  /*f350*/  SEL R156, R75, R156, !P1 ;  /* 0x0000009c4b9c7207 */ /* 0x000fe20004800000 */
[----:B--2---:R-:W-:Y:S01]  /*f360*/  @P0 IMAD.MOV.U32 R5, RZ, RZ, R112 ;  /* 0x000000ffff050224 */ /* 0x004fe200078e0070 */
[----:B----4-:R-:W-:-:S03]  /*f370*/  ISETP.GT.U32.AND P4, PT, R72, R44, PT ;  /* 0x0000002c4800720c */ /* 0x010fc60003f84070 */
[----:B0-----:R-:W-:Y:S01]  /*f380*/  IMAD R156, R156, UR5, RZ ;  /* 0x000000059c9c7c24 */ /* 0x001fe2000f8e02ff */
[----:B------:R-:W-:Y:S03]  /*f390*/  STL [R1+0x1a0], R6 ;  /* 0x0001a00601007387 */ /* 0x000fe60000100800 */
[----:B------:R-:W-:Y:S01]  /*f3a0*/  @!P6 IMAD.IADD R109, R109, 0x1, -R72 ;  /* 0x000000016d6de824 */ /* 0x000fe200078e0a48 */
[----:B------:R-:W-:Y:S01]  /*f3b0*/  ISETP.GT.U32.AND P3, PT, R72, R111, PT ;  /* 0x0000006f4800720c */ /* 0x000fe20003f64070 */
[----:B------:R-:W0:Y:S01]  /*f3c0*/  LDCU UR5, c[0x0][0x3b0] ;  /* 0x00007600ff0577ac */ /* 0x000e220008000800 */
[----:B------:R2:W3:Y:S02]  /*f3d0*/  @P0 LDG.E.U16 R65, desc[UR20][R4.64] ;  /* 0x0000001404410981 */ /* 0x0004e4000c1e1500 */
[----:B--2---:R-:W-:Y:S02]  /*f3e0*/  @P0 IMAD.MOV.U32 R4, RZ, RZ, R6 ;  /* 0x000000ffff040224 */ /* 0x004fe400078e0006 */
[----:B------:R-:W-:Y:S01]  /*f3f0*/  @P0 IMAD.MOV.U32 R5, RZ, RZ, R7 ;  /* 0x000000ffff050224 */ /* 0x000fe200078e0007 */
[----:B------:R2:W-:Y:S04]  /*f400*/  STL [R1+0x15c], R112 ;  /* 0x00015c7001007387 */ /* 0x0005e80000100800 */
[----:B------:R4:W3:Y:S01]  /*f410*/  @P0 LDG.E.U16 R64, desc[UR20][R4.64] ;  /* 0x0000001404400981 */ /* 0x0008e2000c1e1500 */
[----:B------:R-:W-:-:S03]  /*f420*/  @!P4 IMAD.IADD R44, R44, 0x1, -R72 ;  /* 0x000000012c2cc824 */ /* 0x000fc600078e0a48 */
[----:B------:R0:W-:Y:S04]  /*f430*/  STL [R1+0x19c], R7 ;  /* 0x00019c0701007387 */ /* 0x0001e80000100800 */
[----:B--2---:R-:W2:Y:S01]  /*f440*/  LDL.LU R112, [R1+0x44] ;  /* 0x0000440001707983 */ /* 0x004ea20000300800 */
[----:B----4-:R-:W-:Y:S02]  /*f450*/  LEA R4, P6, R156, R69, 0x1 ;  /* 0x000000459c047211 */ /* 0x010fe400078c08ff */
[----:B------:R-:W-:Y:S02]  /*f460*/  ISETP.GE.AND P5, PT, R8, RZ, PT ;  /* 0x000000ff0800720c */ /* 0x000fe40003fa6270 */
[----:B------:R-:W4:Y:S04]  /*f470*/  LDL.LU R8, [R1+0x18] ;  /* 0x0000180001087983 */ /* 0x000f280000300800 */
[----:B------:R-:W-:Y:S01]  /*f480*/  STL [R1+0x1e0], R4 ;  /* 0x0001e00401007387 */ /* 0x000fe20000100800 */
[----:B------:R-:W-:-:S03]  /*f490*/  ISETP.GE.AND P4, PT, R45, RZ, PT ;  /* 0x000000ff2d00720c */ /* 0x000fc60003f86270 */
[----:B------:R-:W3:Y:S01]  /*f4a0*/  LDL R45, [R1+0x944] ;  /* 0x00094400012d7983 */ /* 0x000ee20000100800 */
[----:B------:R-:W-:Y:S01]  /*f4b0*/  @!P3 IMAD.IADD R111, R111, 0x1, -R72 ;  /* 0x000000016f6fb824 */ /* 0x000fe200078e0a48 */
[----:B------:R-:W-:Y:S02]  /*f4c0*/  ISETP.GT.U32.AND P3, PT, R72, R43, PT ;  /* 0x0000002b4800720c */ /* 0x000fe40003f64070 */
[----:B------:R-:W-:Y:S01]  /*f4d0*/  LEA.HI.X.SX32 R6, R156, R68, 0x1, P6 ;  /* 0x000000449c067211 */ /* 0x000fe200030f0eff */
[----:B------:R-:W-:Y:S01]  /*f4e0*/  IMAD.MOV.U32 R5, RZ, RZ, R111 ;  /* 0x000000ffff057224 */ /* 0x000fe200078e006f */
[----:B------:R-:W-:-:S03]  /*f4f0*/  ISETP.GT.U32.AND P6, PT, R72, R44, PT ;  /* 0x0000002c4800720c */ /* 0x000fc60003fc4070 */
[----:B------:R1:W-:Y:S01]  /*f500*/  STL [R1+0x1dc], R6 ;  /* 0x0001dc0601007387 */ /* 0x0003e20000100800 */
[----:B0-----:R-:W-:Y:S02]  /*f510*/  @P0 IMAD.MOV.U32 R7, RZ, RZ, R6 ;  /* 0x000000ffff070224 */ /* 0x001fe400078e0006 */
[----:B------:R-:W-:-:S03]  /*f520*/  @!P5 IMAD.MOV R5, RZ, RZ, -R5 ;  /* 0x000000ffff05d224 */ /* 0x000fc600078e0a05 */
[----:B------:R-:W-:Y:S02]  /*f530*/  @!P3 IMAD.IADD R43, R43, 0x1, -R72 ;  /* 0x000000012b2bb824 */ /* 0x000fe400078e0a48 */
[----:B-1----:R-:W-:Y:S02]  /*f540*/  @P0 IMAD.MOV.U32 R6, RZ, RZ, R4 ;  /* 0x000000ffff060224 */ /* 0x002fe400078e0004 */
[----:B------:R-:W-:Y:S01]  /*f550*/  IMAD.MOV.U32 R4, RZ, RZ, R109 ;  /* 0x000000ffff047224 */ /* 0x000fe200078e006d */
[----:B------:R-:W-:Y:S01]  /*f560*/  ISETP.GT.U32.AND P3, PT, R72, R43, PT ;  /* 0x0000002b4800720c */ /* 0x000fe20003f64070 */
[----:B------:R-:W-:Y:S01]  /*f570*/  @!P6 IMAD.IADD R44, R44, 0x1, -R72 ;  /* 0x000000012c2ce824 */ /* 0x000fe200078e0a48 */
[----:B------:R0:W4:Y:S01]  /*f580*/  @P0 LDG.E.U16 R63, desc[UR20][R6.64] ;  /* 0x00000014063f0981 */ /* 0x000122000c1e1500 */
[----:B------:R-:W-:Y:S01]  /*f590*/  @!P4 IMAD.MOV R4, RZ, RZ, -R4 ;  /* 0x000000ffff04c224 */ /* 0x000fe200078e0a04 */
[----:B------:R-:W-:Y:S02]  /*f5a0*/  ISETP.GE.AND P5, PT, R110, RZ, PT ;  /* 0x000000ff6e00720c */ /* 0x000fe40003fa6270 */
[----:B------:R-:W4:Y:S01]  /*f5b0*/  LDL.LU R109, [R1+0x48] ;  /* 0x00004800016d7983 */ /* 0x000f220000300800 */
[----:B0-----:R-:W-:-:S02]  /*f5c0*/  SEL R6, R75, R5, !P1 ;  /* 0x000000054b067207 */ /* 0x001fc40004800000 */
[----:B------:R-:W-:-:S03]  /*f5d0*/  SEL R5, R75, R4, !P1 ;  /* 0x000000044b057207 */ /* 0x000fc60004800000 */
[----:B------:R-:W-:Y:S01]  /*f5e0*/  IMAD R6, R6, UR5, RZ ;  /* 0x0000000506067c24 */ /* 0x000fe2000f8e02ff */
[----:B------:R0:W-:Y:S01]  /*f5f0*/  STL [R1+0x8], R44 ;  /* 0x0000082c01007387 */ /* 0x0001e20000100800 */
[----:B------:R-:W-:Y:S01]  /*f600*/  IMAD R5, R5, UR7, RZ ;  /* 0x0000000705057c24 */ /* 0x000fe2000f8e02ff */
[----:B------:R-:W1:Y:S01]  /*f610*/  LDCU UR5, c[0x0][0x3b0] ;  /* 0x00007600ff0577ac */ /* 0x000e620008000800 */
[----:B------:R-:W-:Y:S02]  /*f620*/  IMAD.MOV.U32 R4, RZ, RZ, R44 ;  /* 0x000000ffff047224 */ /* 0x000fe400078e002c */
[----:B------:R-:W-:Y:S01]  /*f630*/  @!P3 IMAD.IADD R43, R43, 0x1, -R72 ;  /* 0x000000012b2bb824 */ /* 0x000fe200078e0a48 */
[-C--:B------:R-:W-:Y:S01]  /*f640*/  LEA R7, P3, R5, R69.reuse, 0x1 ;  /* 0x0000004505077211 */ /* 0x080fe200078608ff */
[----:B------:R-:W-:Y:S01]  /*f650*/  @!P5 IMAD.MOV R4, RZ, RZ, -R4 ;  /* 0x000000ffff04d224 */ /* 0x000fe200078e0a04 */
[----:B------:R-:W-:Y:S01]  /*f660*/  PRMT R60, RZ, 0x7610, R60 ;  /* 0x00007610ff3c7816 */ /* 0x000fe2000000003c */
[----:B------:R-:W1:Y:S01]  /*f670*/  LDCU UR7, c[0x0][0x3b0] ;  /* 0x00007600ff0777ac */ /* 0x000e620008000800 */
[----:B0-----:R-:W-:-:S04]  /*f680*/  LEA R44, P6, R6, R69, 0x1 ;  /* 0x00000045062c7211 */ /* 0x001fc800078c08ff */
[----:B------:R-:W-:Y:S01]  /*f690*/  LEA.HI.X.SX32 R110, R6, R68, 0x1, P6 ;  /* 0x00000044066e7211 */ /* 0x000fe200030f0eff */
[----:B------:R0:W-:Y:S01]  /*f6a0*/  STL [R1+0x220], R44 ;  /* 0x0002202c01007387 */ /* 0x0001e20000100800 */
[----:B------:R-:W-:Y:S01]  /*f6b0*/  SEL R6, R75, R4, !P1 ;  /* 0x000000044b067207 */ /* 0x000fe20004800000 */
[----:B------:R-:W-:Y:S02]  /*f6c0*/  @P0 IMAD.MOV.U32 R4, RZ, RZ, R44 ;  /* 0x000000ffff040224 */ /* 0x000fe400078e002c */
[----:B------:R-:W-:Y:S04]  /*f6d0*/  STL [R1+0x14], R43 ;  /* 0x0000142b01007387 */ /* 0x000fe80000100800 */
[----:B------:R1:W-:Y:S04]  /*f6e0*/  STL [R1+0x260], R7 ;  /* 0x0002600701007387 */ /* 0x0003e80000100800 */
[----:B------:R-:W-:Y:S04]  /*f6f0*/  STL [R1+0x21c], R110 ;  /* 0x00021c6e01007387 */ /* 0x000fe80000100800 */
[----:B0-----:R-:W4:Y:S01]  /*f700*/  LDL R44, [R1+0x8a8] ;  /* 0x0008a800012c7983 */ /* 0x001f220000100800 */
[----:B--2---:R-:W-:Y:S01]  /*f710*/  ISETP.GT.U32.AND P4, PT, R72, R112, PT ;  /* 0x000000704800720c */ /* 0x004fe20003f84070 */
[----:B------:R-:W-:-:S02]  /*f720*/  IMAD R6, R6, UR11, RZ ;  /* 0x0000000b06067c24 */ /* 0x000fc4000f8e02ff */
[----:B------:R-:W2:Y:S01]  /*f730*/  LDL R111, [R1+0x8f8] ;  /* 0x0008f800016f7983 */ /* 0x000ea20000100800 */
[----:B------:R-:W-:Y:S01]  /*f740*/  PRMT R59, RZ, 0x7610, R59 ;  /* 0x00007610ff3b7816 */ /* 0x000fe2000000003b */
[----:B------:R-:W0:Y:S08]  /*f750*/  LDCU UR11, c[0x0][0x3b0] ;  /* 0x00007600ff0b77ac */ /* 0x000e300008000800 */
[----:B------:R-:W-:Y:S01]  /*f760*/  @!P4 IMAD.IADD R112, R112, 0x1, -R72 ;  /* 0x000000017070c824 */ /* 0x000fe200078e0a48 */
[----:B---3--:R-:W-:-:S02]  /*f770*/  ISETP.GE.AND P5, PT, R45, RZ, PT ;  /* 0x000000ff2d00720c */ /* 0x008fc40003fa6270 */
[----:B------:R-:W-:Y:S01]  /*f780*/  LEA.HI.X.SX32 R45, R5, R68, 0x1, P3 ;  /* 0x00000044052d7211 */ /* 0x000fe200018f0eff */
[----:B------:R-:W-:-:S05]  /*f790*/  @P0 IMAD.MOV.U32 R5, RZ, RZ, R110 ;  /* 0x000000ffff050224 */ /* 0x000fca00078e006e */
[----:B------:R3:W2:Y:S02]  /*f7a0*/  @P0 LDG.E.U16 R62, desc[UR20][R4.64] ;  /* 0x00000014043e0981 */ /* 0x0006a4000c1e1500 */
[----:B---3--:R-:W-:Y:S02]  /*f7b0*/  @P0 IMAD.MOV.U32 R4, RZ, RZ, R7 ;  /* 0x000000ffff040224 */ /* 0x008fe400078e0007 */
[----:B------:R-:W-:-:S05]  /*f7c0*/  @P0 IMAD.MOV.U32 R5, RZ, RZ, R45 ;  /* 0x000000ffff050224 */ /* 0x000fca00078e002d */
[----:B------:R3:W2:Y:S04]  /*f7d0*/  @P0 LDG.E.U16 R61, desc[UR20][R4.64] ;  /* 0x00000014043d0981 */ /* 0x0006a8000c1e1500 */
[----:B------:R0:W-:Y:S01]  /*f7e0*/  STL [R1+0x25c], R45 ;  /* 0x00025c2d01007387 */ /* 0x0001e20000100800 */
[----:B---3--:R-:W-:-:S04]  /*f7f0*/  LEA R5, P4, R6, R69, 0x1 ;  /* 0x0000004506057211 */ /* 0x008fc800078808ff */
[----:B-1----:R-:W-:Y:S01]  /*f800*/  LEA.HI.X.SX32 R7, R6, R68, 0x1, P4 ;  /* 0x0000004406077211 */ /* 0x002fe200020f0eff */
[----:B0-----:R-:W3:Y:S01]  /*f810*/  LDL.LU R45, [R1+0x4c] ;  /* 0x00004c00012d7983 */ /* 0x001ee20000300800 */
[----:B------:R-:W-:-:S03]  /*f820*/  IMAD.MOV.U32 R4, RZ, RZ, R43 ;  /* 0x000000ffff047224 */ /* 0x000fc600078e002b */
[----:B------:R-:W3:Y:S04]  /*f830*/  LDL R110, [R1+0x858] ;  /* 0x00085800016e7983 */ /* 0x000ee80000100800 */
[----:B------:R0:W-:Y:S04]  /*f840*/  STL [R1+0x2a0], R5 ;  /* 0x0002a00501007387 */ /* 0x0001e80000100800 */
[----:B------:R1:W-:Y:S04]  /*f850*/  STL [R1+0x29c], R7 ;  /* 0x00029c0701007387 */ /* 0x0003e80000100800 */
[----:B------:R-:W3:Y:S01]  /*f860*/  LDL R43, [R1+0x86c] ;  /* 0x00086c00012b7983 */ /* 0x000ee20000100800 */
[C---:B----4-:R-:W-:Y:S01]  /*f870*/  ISETP.GT.U32.AND P6, PT, R72.reuse, R8, PT ;  /* 0x000000084800720c */ /* 0x050fe20003fc4070 */
[----:B------:R-:W-:Y:S01]  /*f880*/  @!P5 IMAD.MOV R4, RZ, RZ, -R4 ;  /* 0x000000ffff04d224 */ /* 0x000fe200078e0a04 */
[----:B------:R-:W-:-:S04]  /*f890*/  ISETP.GT.U32.AND P5, PT, R72, R132, PT ;  /* 0x000000844800720c */ /* 0x000fc80003fa4070 */
[----:B------:R-:W-:-:S07]  /*f8a0*/  SEL R6, R75, R4, !P1 ;  /* 0x000000044b067207 */ /* 0x000fce0004800000 */
[--C-:B------:R-:W-:Y:S01]  /*f8b0*/  @!P6 IMAD.IADD R8, R8, 0x1, -R72.reuse ;  /* 0x000000010808e824 */ /* 0x100fe200078e0a48 */
[C---:B------:R-:W-:Y:S01]  /*f8c0*/  ISETP.GT.U32.AND P6, PT, R72.reuse, R112, PT ;  /* 0x000000704800720c */ /* 0x040fe20003fc4070 */
[----:B------:R-:W-:Y:S02]  /*f8d0*/  @P0 IMAD.MOV.U32 R4, RZ, RZ, R5 ;  /* 0x000000ffff040224 */ /* 0x000fe400078e0005 */
[----:B0-----:R-:W-:Y:S01]  /*f8e0*/  @P0 IMAD.MOV.U32 R5, RZ, RZ, R7 ;  /* 0x000000ffff050224 */ /* 0x001fe200078e0007 */
[----:B------:R-:W-:Y:S01]  /*f8f0*/  ISETP.GT.U32.AND P4, PT, R72, R8, PT ;  /* 0x000000084800720c */ /* 0x000fe20003f84070 */
[----:B------:R-:W-:Y:S01]  /*f900*/  IMAD R6, R6, UR5, RZ ;  /* 0x0000000506067c24 */ /* 0x000fe2000f8e02ff */
[----:B------:R-:W-:Y:S01]  /*f910*/  ISETP.GT.U32.AND P3, PT, R72, R109, PT ;  /* 0x0000006d4800720c */ /* 0x000fe20003f64070 */
[--C-:B------:R-:W-:Y:S01]  /*f920*/  @!P5 IMAD.IADD R132, R132, 0x1, -R72.reuse ;  /* 0x000000018484d824 */ /* 0x100fe200078e0a48 */
[----:B------:R0:W4:Y:S05]  /*f930*/  @P0 LDG.E.U16 R60, desc[UR20][R4.64] ;  /* 0x00000014043c0981 */ /* 0x00012a000c1e1500 */
[----:B------:R-:W-:Y:S01]  /*f940*/  @!P6 IMAD.IADD R112, R112, 0x1, -R72 ;  /* 0x000000017070e824 */ /* 0x000fe200078e0a48 */
[----:B------:R-:W2:Y:S01]  /*f950*/  LDCU UR5, c[0x0][0x3b0] ;  /* 0x00007600ff0577ac */ /* 0x000ea20008000800 */
[----:B0-----:R-:W-:-:S02]  /*f960*/  LEA R4, P6, R6, R69, 0x1 ;  /* 0x0000004506047211 */ /* 0x001fc400078c08ff */
[----:B------:R-:W-:Y:S01]  /*f970*/  @!P4 IMAD.IADD R8, R8, 0x1, -R72 ;  /* 0x000000010808c824 */ /* 0x000fe200078e0a48 */
[----:B------:R-:W-:Y:S02]  /*f980*/  ISETP.GE.AND P5, PT, R44, RZ, PT ;  /* 0x000000ff2c00720c */ /* 0x000fe40003fa6270 */
[----:B------:R-:W-:Y:S01]  /*f990*/  LEA.HI.X.SX32 R6, R6, R68, 0x1, P6 ;  /* 0x0000004406067211 */ /* 0x000fe200030f0eff */
[----:B------:R-:W4:Y:S04]  /*f9a0*/  LDL.LU R44, [R1+0x50] ;  /* 0x00005000012c7983 */ /* 0x000f280000300800 */
[----:B------:R-:W-:Y:S01]  /*f9b0*/  STL [R1+0x2e0], R4 ;  /* 0x0002e00401007387 */ /* 0x000fe20000100800 */
[----:B-1----:R-:W-:-:S03]  /*f9c0*/  @P0 IMAD.MOV.U32 R7, RZ, RZ, R6 ;  /* 0x000000ffff070224 */ /* 0x002fc600078e0006 */
[----:B------:R0:W-:Y:S04]  /*f9d0*/  STL [R1+0x2dc], R6 ;  /* 0x0002dc0601007387 */ /* 0x0001e80000100800 */
[----:B------:R1:W-:Y:S01]  /*f9e0*/  STL [R1+0x18], R8 ;  /* 0x0000180801007387 */ /* 0x0003e20000100800 */
[----:B0-----:R-:W-:Y:S02]  /*f9f0*/  @P0 IMAD.MOV.U32 R6, RZ, RZ, R4 ;  /* 0x000000ffff060224 */ /* 0x001fe400078e0004 */
[----:B------:R-:W-:Y:S02]  /*fa00*/  IMAD.MOV.U32 R4, RZ, RZ, R8 ;  /* 0x000000ffff047224 */ /* 0x000fe400078e0008 */
[----:B-1----:R-:W4:Y:S01]  /*fa10*/  LDL R8, [R1+0x8a4] ;  /* 0x0008a40001087983 */ /* 0x002f220000100800 */
[----:B------:R-:W-:Y:S01]  /*fa20*/  @!P3 IMAD.IADD R109, R109, 0x1, -R72 ;  /* 0x000000016d6db824 */ /* 0x000fe200078e0a48 */
[----:B--2---:R-:W-:-:S02]  /*fa30*/  ISETP.GE.AND P3, PT, R111, RZ, PT ;  /* 0x000000ff6f00720c */ /* 0x004fc40003f66270 */
[----:B------:R-:W-:Y:S01]  /*fa40*/  ISETP.GT.U32.AND P4, PT, R72, R132, PT ;  /* 0x000000844800720c */ /* 0x000fe20003f84070 */
[----:B------:R-:W2:Y:S01]  /*fa50*/  LDL.LU R111, [R1+0x58] ;  /* 0x00005800016f7983 */ /* 0x000ea20000300800 */
[----:B------:R-:W-:-:S03]  /*fa60*/  IMAD.MOV.U32 R5, RZ, RZ, R112 ;  /* 0x000000ffff057224 */ /* 0x000fc600078e0070 */
[----:B------:R0:W2:Y:S08]  /*fa70*/  @P0 LDG.E.U16 R59, desc[UR20][R6.64] ;  /* 0x00000014063b0981 */ /* 0x0000b0000c1e1500 */
[----:B------:R-:W-:Y:S01]  /*fa80*/  @!P4 IMAD.IADD R132, R132, 0x1, -R72 ;  /* 0x000000018484c824 */ /* 0x000fe200078e0a48 */
[----:B---3--:R-:W-:Y:S02]  /*fa90*/  ISETP.GE.AND P4, PT, R43, RZ, PT ;  /* 0x000000ff2b00720c */ /* 0x008fe40003f86270 */
[----:B------:R-:W3:Y:S01]  /*faa0*/  LDL R43, [R1+0x8d4] ;  /* 0x0008d400012b7983 */ /* 0x000ee20000100800 */
[----:B------:R-:W-:Y:S01]  /*fab0*/  @!P3 IMAD.MOV R5, RZ, RZ, -R5 ;  /* 0x000000ffff05b224 */ /* 0x000fe200078e0a05 */
[----:B------:R-:W-:Y:S01]  /*fac0*/  ISETP.GT.U32.AND P6, PT, R72, R45, PT ;  /* 0x0000002d4800720c */ /* 0x000fe20003fc4070 */
[----:B------:R-:W-:Y:S01]  /*fad0*/  @!P5 IMAD.MOV R4, RZ, RZ, -R4 ;  /* 0x000000ffff04d224 */ /* 0x000fe200078e0a04 */
[----:B------:R-:W-:-:S02]  /*fae0*/  ISETP.GE.AND P5, PT, R110, RZ, PT ;  /* 0x000000ff6e00720c */ /* 0x000fc40003fa6270 */
[C---:B------:R-:W-:Y:S01]  /*faf0*/  SEL R5, R75.reuse, R5, !P1 ;  /* 0x000000054b057207 */ /* 0x040fe20004800000 */
[----:B------:R-:W3:Y:S01]  /*fb00*/  LDL.LU R110, [R1+0x84] ;  /* 0x00008400016e7983 */ /* 0x000ee20000300800 */
[----:B------:R-:W-:-:S03]  /*fb10*/  SEL R4, R75, R4, !P1 ;  /* 0x000000044b047207 */ /* 0x000fc60004800000 */
[----:B------:R-:W-:Y:S01]  /*fb20*/  IMAD R5, R5, UR7, RZ ;  /* 0x0000000705057c24 */ /* 0x000fe2000f8e02ff */
[----:B------:R-:W-:Y:S01]  /*fb30*/  ISETP.GT.U32.AND P3, PT, R72, R109, PT ;  /* 0x0000006d4800720c */ /* 0x000fe20003f64070 */
[----:B------:R-:W-:Y:S01]  /*fb40*/  IMAD R4, R4, UR5, RZ ;  /* 0x0000000504047c24 */ /* 0x000fe2000f8e02ff */
[----:B------:R-:W-:Y:S01]  /*fb50*/  PRMT R58, RZ, 0x7610, R58 ;  /* 0x00007610ff3a7816 */ /* 0x000fe2000000003a */
[----:B------:R-:W-:Y:S01]  /*fb60*/  @!P6 IMAD.IADD R45, R45, 0x1, -R72 ;  /* 0x000000012d2de824 */ /* 0x000fe200078e0a48 */
[CC--:B------:R-:W-:Y:S01]  /*fb70*/  LEA R112, P6, R5.reuse, R69.reuse, 0x1 ;  /* 0x0000004505707211 */ /* 0x0c0fe200078c08ff */
[----:B------:R-:W-:Y:S01]  /*fb80*/  @!P5 IMAD.MOV R132, RZ, RZ, -R132 ;  /* 0x000000ffff84d224 */ /* 0x000fe200078e0a84 */
[C---:B0-----:R-:W-:Y:S01]  /*fb90*/  LEA R6, P5, R4.reuse, R69, 0x1 ;  /* 0x0000004504067211 */ /* 0x041fe200078a08ff */
[----:B------:R-:W0:Y:S01]  /*fba0*/  LDCU UR5, c[0x0][0x3b0] ;  /* 0x00007600ff0577ac */ /* 0x000e220008000800 */
[-C--:B------:R-:W-:Y:S02]  /*fbb0*/  LEA.HI.X.SX32 R113, R5, R68.reuse, 0x1, P6 ;  /* 0x0000004405717211 */ /* 0x080fe400030f0eff */
[----:B------:R-:W-:Y:S01]  /*fbc0*/  LEA.HI.X.SX32 R7, R4, R68, 0x1, P5 ;  /* 0x0000004404077211 */ /* 0x000fe200028f0eff */
[----:B------:R-:W-:Y:S01]  /*fbd0*/  @P0 IMAD.MOV.U32 R4, RZ, RZ, R112 ;  /* 0x000000ffff040224 */ /* 0x000fe200078e0070 */
[----:B------:R-:W-:Y:S01]  /*fbe0*/  PRMT R57, RZ, 0x7610, R57 ;  /* 0x00007610ff397816 */ /* 0x000fe20000000039 */
[----:B------:R-:W-:Y:S01]  /*fbf0*/  @P0 IMAD.MOV.U32 R5, RZ, RZ, R113 ;  /* 0x000000ffff050224 */ /* 0x000fe200078e0071 */
[----:B------:R-:W-:Y:S01]  /*fc00*/  PRMT R56, RZ, 0x7610, R56 ;  /* 0x00007610ff387816 */ /* 0x000fe20000000038 */
[----:B------:R-:W-:Y:S01]  /*fc10*/  @!P3 IMAD.IADD R109, R109, 0x1, -R72 ;  /* 0x000000016d6db824 */ /* 0x000fe200078e0a48 */
[C---:B------:R-:W-:Y:S01]  /*fc20*/  ISETP.GT.U32.AND P3, PT, R72.reuse, R45, PT ;  /* 0x0000002d4800720c */ /* 0x040fe20003f64070 */
[----:B------:R-:W1:Y:S01]  /*fc30*/  LDCU UR7, c[0x0][0x3b0] ;  /* 0x00007600ff0777ac */ /* 0x000e620008000800 */
[----:B------:R-:W-:Y:S01]  /*fc40*/  SEL R132, R75, R132, !P1 ;  /* 0x000000844b847207 */ /* 0x000fe20004800000 */
[----:B------:R0:W3:Y:S01]  /*fc50*/  @P0 LDG.E.U16 R58, desc[UR20][R4.64] ;  /* 0x00000014043a0981 */ /* 0x0000e2000c1e1500 */
[----:B----4-:R-:W-:-:S03]  /*fc60*/  ISETP.GT.U32.AND P6, PT, R72, R44, PT ;  /* 0x0000002c4800720c */ /* 0x010fc60003fc4070 */
[----:B------:R-:W-:Y:S01]  /*fc70*/  STL [R1+0x318], R112 ;  /* 0x0003187001007387 */ /* 0x000fe20000100800 */
[----:B0-----:R-:W-:-:S03]  /*fc80*/  IMAD.MOV.U32 R4, RZ, RZ, R109 ;  /* 0x000000ffff047224 */ /* 0x001fc600078e006d */
[----:B------:R0:W-:Y:S01]  /*fc90*/  STL [R1+0x350], R6 ;  /* 0x0003500601007387 */ /* 0x0001e20000100800 */
[----:B------:R-:W-:Y:S01]  /*fca0*/  IMAD R132, R132, UR11, RZ ;  /* 0x0000000b84847c24 */ /* 0x000fe2000f8e02ff */
[----:B------:R-:W-:Y:S01]  /*fcb0*/  PRMT R55, RZ, 0x7610, R55 ;  /* 0x00007610ff377816 */ /* 0x000fe20000000037 */
[----:B------:R-:W-:Y:S01]  /*fcc0*/  @!P4 IMAD.MOV R4, RZ, RZ, -R4 ;  /* 0x000000ffff04c224 */ /* 0x000fe200078e0a04 */
[----:B------:R-:W-:Y:S01]  /*fcd0*/  STL [R1+0x314], R113 ;  /* 0x0003147101007387 */ /* 0x000fe20000100800 */
[----:B------:R-:W-:Y:S01]  /*fce0*/  @!P3 IMAD.IADD R45, R45, 0x1, -R72 ;  /* 0x000000012d2db824 */ /* 0x000fe200078e0a48 */
[----:B------:R-:W-:Y:S02]  /*fcf0*/  PRMT R54, RZ, 0x7610, R54 ;  /* 0x00007610ff367816 */ /* 0x000fe40000000036 */
[----:B------:R0:W4:Y:S01]  /*fd00*/  @P0 LDG.E.U16 R57, desc[UR20][R6.64] ;  /* 0x0000001406390981 */ /* 0x000122000c1e1500 */
[----:B------:R-:W-:Y:S02]  /*fd10*/  SEL R5, R75, R4, !P1 ;  /* 0x000000044b057207 */ /* 0x000fe40004800000 */
[----:B------:R-:W-:Y:S01]  /*fd20*/  ISETP.GE.AND P5, PT, R8, RZ, PT ;  /* 0x000000ff0800720c */ /* 0x000fe20003fa6270 */
[----:B------:R1:W-:Y:S01]  /*fd30*/  STL [R1+0x34c], R7 ;  /* 0x00034c0701007387 */ /* 0x0003e20000100800 */
[----:B0-----:R-:W-:Y:S01]  /*fd40*/  LEA R6, P4, R132, R69, 0x1 ;  /* 0x0000004584067211 */ /* 0x001fe200078808ff */
[----:B------:R-:W-:Y:S01]  /*fd50*/  @!P6 IMAD.IADD R44, R44, 0x1, -R72 ;  /* 0x000000012c2ce824 */ /* 0x000fe200078e0a48 */
[----:B------:R-:W-:Y:S01]  /*fd60*/  PRMT R53, RZ, 0x7610, R53 ;  /* 0x00007610ff357816 */ /* 0x000fe20000000035 */
[----:B------:R-:W4:Y:S01]  /*fd70*/  LDL.LU R8, [R1+0x8c] ;  /* 0x00008c0001087983 */ /* 0x000f220000300800 */
[----:B------:R-:W-:Y:S01]  /*fd80*/  IMAD.MOV.U32 R4, RZ, RZ, R45 ;  /* 0x000000ffff047224 */ /* 0x000fe200078e002d */
[----:B------:R-:W0:Y:S01]  /*fd90*/  LDCU UR11, c[0x0][0x3b0] ;  /* 0x00007600ff0b77ac */ /* 0x000e220008000800 */
[----:B------:R-:W-:Y:S01]  /*fda0*/  IMAD R5, R5, UR4, RZ ;  /* 0x0000000405057c24 */ /* 0x000fe2000f8e02ff */
[----:B-1----:R-:W-:Y:S01]  /*fdb0*/  LEA.HI.X.SX32 R7, R132, R68, 0x1, P4 ;  /* 0x0000004484077211 */ /* 0x002fe200020f0eff */
[----:B------:R1:W-:Y:S01]  /*fdc0*/  STL [R1+0x4c], R45 ;  /* 0x00004c2d01007387 */ /* 0x0003e20000100800 */
[----:B------:R-:W-:-:S02]  /*fdd0*/  ISETP.GT.U32.AND P6, PT, R72, R44, PT ;  /* 0x0000002c4800720c */ /* 0x000fc40003fc4070 */
[----:B------:R-:W-:Y:S01]  /*fde0*/  @!P5 IMAD.MOV R4, RZ, RZ, -R4 ;  /* 0x000000ffff04d224 */ /* 0x000fe200078e0a04 */
[----:B--2---:R-:W-:Y:S01]  /*fdf0*/  ISETP.GT.U32.AND P3, PT, R72, R111, PT ;  /* 0x0000006f4800720c */ /* 0x004fe20003f64070 */
[----:B------:R2:W-:Y:S01]  /*fe00*/  STL [R1+0x388], R6 ;  /* 0x0003880601007387 */ /* 0x0005e20000100800 */
[----:B------:R-:W-:-:S03]  /*fe10*/  LEA R152, P5, R5, R69, 0x1 ;  /* 0x0000004505987211 */ /* 0x000fc600078a08ff */
[----:B------:R-:W-:Y:S01]  /*fe20*/  STL [R1+0x384], R7 ;  /* 0x0003840701007387 */ /* 0x000fe20000100800 */
[----:B------:R-:W-:-:S03]  /*fe30*/  SEL R4, R75, R4, !P1 ;  /* 0x000000044b047207 */ /* 0x000fc60004800000 */
[----:B-1----:R-:W4:Y:S01]  /*fe40*/  LDL R45, [R1+0x90c] ;  /* 0x00090c00012d7983 */ /* 0x002f220000100800 */
[----:B------:R-:W-:-:S03]  /*fe50*/  LEA.HI.X.SX32 R151, R5, R68, 0x1, P5 ;  /* 0x0000004405977211 */ /* 0x000fc600028f0eff */
[----:B------:R-:W4:Y:S04]  /*fe60*/  LDL.LU R113, [R1+0x94] ;  /* 0x0000940001717983 */ /* 0x000f280000300800 */
[----:B------:R-:W4:Y:S01]  /*fe70*/  LDL R112, [R1+0x934] ;  /* 0x0009340001707983 */ /* 0x000f220000100800 */
[----:B------:R-:W-:-:S03]  /*fe80*/  @P0 IMAD.MOV.U32 R5, RZ, RZ, R151 ;  /* 0x000000ffff050224 */ /* 0x000fc600078e0097 */
[----:B------:R2:W4:Y:S01]  /*fe90*/  @P0 LDG.E.U16 R56, desc[UR20][R6.64] ;  /* 0x0000001406380981 */ /* 0x000522000c1e1500 */
[--C-:B------:R-:W-:Y:S02]  /*fea0*/  @!P6 IMAD.IADD R44, R44, 0x1, -R72.reuse ;  /* 0x000000012c2ce824 */ /* 0x100fe400078e0a48 */
[----:B------:R-:W-:Y:S02]  /*feb0*/  @!P3 IMAD.IADD R111, R111, 0x1, -R72 ;  /* 0x000000016f6fb824 */ /* 0x000fe400078e0a48 */
[----:B--2---:R-:W-:Y:S02]  /*fec0*/  IMAD R6, R4, UR4, RZ ;  /* 0x0000000404067c24 */ /* 0x004fe4000f8e02ff */
[----:B------:R-:W-:-:S05]  /*fed0*/  @P0 IMAD.MOV.U32 R4, RZ, RZ, R152 ;  /* 0x000000ffff040224 */ /* 0x000fca00078e0098 */
[----:B------:R1:W2:Y:S02]  /*fee0*/  @P0 LDG.E.U16 R55, desc[UR20][R4.64] ;  /* 0x0000001404370981 */ /* 0x0002a4000c1e1500 */
[----:B-1----:R-:W-:Y:S01]  /*fef0*/  IMAD.MOV.U32 R4, RZ, RZ, R44 ;  /* 0x000000ffff047224 */ /* 0x002fe200078e002c */
[----:B---3--:R-:W-:Y:S02]  /*ff00*/  ISETP.GE.AND P3, PT, R43, RZ, PT ;  /* 0x000000ff2b00720c */ /* 0x008fe40003f66270 */
[----:B------:R-:W3:Y:S04]  /*ff10*/  LDL.LU R43, [R1+0x90] ;  /* 0x00009000012b7983 */ /* 0x000ee80000300800 */
[----:B------:R1:W-:Y:S04]  /*ff20*/  STL [R1+0x50], R44 ;  /* 0x0000502c01007387 */ /* 0x0003e80000100800 */
[----:B-1----:R-:W2:Y:S01]  /*ff30*/  LDL R44, [R1+0x96c] ;  /* 0x00096c00012c7983 */ /* 0x002ea20000100800 */
[----:B------:R-:W-:-:S02]  /*ff40*/  ISETP.GT.U32.AND P4, PT, R72, R110, PT ;  /* 0x0000006e4800720c */ /* 0x000fc40003f84070 */
[----:B------:R-:W-:Y:S01]  /*ff50*/  @!P3 IMAD.MOV R4, RZ, RZ, -R4 ;  /* 0x000000ffff04b224 */ /* 0x000fe200078e0a04 */
[----:B------:R-:W-:-:S10]  /*ff60*/  LEA R5, P6, R6, R69, 0x1 ;  /* 0x0000004506057211 */ /* 0x000fd400078c08ff */
[----:B------:R-:W-:Y:S01]  /*ff70*/  @!P4 IMAD.IADD R110, R110, 0x1, -R72 ;  /* 0x000000016e6ec824 */ /* 0x000fe200078e0a48 */
[----:B------:R-:W-:-:S04]  /*ff80*/  LEA.HI.X.SX32 R7, R6, R68, 0x1, P6 ;  /* 0x0000004406077211 */ /* 0x000fc800030f0eff */
[C---:B------:R-:W-:Y:S02]  /*ff90*/  ISETP.GT.U32.AND P4, PT, R72.reuse, R110, PT ;  /* 0x0000006e4800720c */ /* 0x040fe40003f84070 */
[----:B------:R-:W-:Y:S02]  /*ffa0*/  SEL R6, R75, R4, !P1 ;  /* 0x000000044b067207 */ /* 0x000fe40004800000 */
[----:B------:R-:W-:Y:S01]  /*ffb0*/  ISETP.GT.U32.AND P5, PT, R72, R111, PT ;  /* 0x0000006f4800720c */ /* 0x000fe20003fa4070 */
[----:B------:R1:W-:Y:S02]  /*ffc0*/  STL [R1+0x8], R5 ;  /* 0x0000080501007387 */ /* 0x0003e40000100800 */
[----:B------:R-:W-:Y:S01]  /*ffd0*/  IMAD R6, R6, UR5, RZ ;  /* 0x0000000506067c24 */ /* 0x000fe2000f8e02ff */
[----:B------:R-:W0:Y:S01]  /*ffe0*/  LDCU UR5, c[0x0][0x3b0] ;  /* 0x00007600ff0577ac */ /* 0x000e220008000800 */
[----:B------:R-:W-:Y:S01]  /*fff0*/  @P0 IMAD.MOV.U32 R4, RZ, RZ, R5 ;  /* 0x000000ffff040224 */ /* 0x000fe200078e0005 */
[----:B------:R0:W-:Y:S03]  /*10000*/  STL [R1+0x4], R7 ;  /* 0x0000040701007387 */ /* 0x0001e60000100800 */
[----:B------:R-:W-:Y:S01]  /*10010*/  @!P4 IMAD.IADD R110, R110, 0x1, -R72 ;  /* 0x000000016e6ec824 */ /* 0x000fe200078e0a48 */
[----:B------:R-:W2:Y:S01]  /*10020*/  LDL R109, [R1+0x99c] ;  /* 0x00099c00016d7983 */ /* 0x000ea20000100800 */
[----:B-1----:R-:W-:Y:S01]  /*10030*/  @P0 IMAD.MOV.U32 R5, RZ, RZ, R7 ;  /* 0x000000ffff050224 */ /* 0x002fe200078e0007 */
[----:B----4-:R-:W-:-:S04]  /*10040*/  ISETP.GT.U32.AND P3, PT, R72, R8, PT ;  /* 0x000000084800720c */ /* 0x010fc80003f64070 */
[----:B------:R1:W4:Y:S01]  /*10050*/  @P0 LDG.E.U16 R54, desc[UR20][R4.64] ;  /* 0x0000001404360981 */ /* 0x000322000c1e1500 */
[----:B0-----:R-:W-:Y:S01]  /*10060*/  LEA R7, P4, R6, R69, 0x1 ;  /* 0x0000004506077211 */ /* 0x001fe200078808ff */
[----:B------:R-:W-:-:S07]  /*10070*/  @!P5 IMAD.IADD R111, R111, 0x1, -R72 ;  /* 0x000000016f6fd824 */ /* 0x000fce00078e0a48 */
[----:B------:R-:W-:Y:S01]  /*10080*/  @!P3 IMAD.IADD R8, R8, 0x1, -R72 ;  /* 0x000000010808b824 */ /* 0x000fe200078e0a48 */
[----:B-1----:R-:W-:Y:S02]  /*10090*/  LEA.HI.X.SX32 R4, R6, R68, 0x1, P4 ;  /* 0x0000004406047211 */ /* 0x002fe400020f0eff */
[----:B------:R-:W-:Y:S02]  /*100a0*/  ISETP.GE.AND P6, PT, R45, RZ, PT ;  /* 0x000000ff2d00720c */ /* 0x000fe40003fc6270 */
[----:B------:R-:W4:Y:S01]  /*100b0*/  LDL.LU R45, [R1+0x98] ;  /* 0x00009800012d7983 */ /* 0x000f220000300800 */
[----:B------:R-:W-:Y:S01]  /*100c0*/  ISETP.GE.AND P3, PT, R112, RZ, PT ;  /* 0x000000ff7000720c */ /* 0x000fe20003f66270 */
[----:B------:R-:W-:Y:S02]  /*100d0*/  IMAD.MOV.U32 R5, RZ, RZ, R111 ;  /* 0x000000ffff057224 */ /* 0x000fe400078e006f */
[----:B------:R0:W-:Y:S01]  /*100e0*/  STL [R1+0x48], R7 ;  /* 0x0000480701007387 */ /* 0x0001e20000100800 */
[----:B------:R-:W-:-:S03]  /*100f0*/  @P0 IMAD.MOV.U32 R6, RZ, RZ, R7 ;  /* 0x000000ffff060224 */ /* 0x000fc600078e0007 */
[----:B------:R1:W-:Y:S03]  /*10100*/  STL [R1+0x44], R4 ;  /* 0x0000440401007387 */ /* 0x0003e60000100800 */
[----:B------:R-:W-:Y:S01]  /*10110*/  @!P6 IMAD.MOV R5, RZ, RZ, -R5 ;  /* 0x000000ffff05e224 */ /* 0x000fe200078e0a05 */
[----:B------:R-:W-:Y:S01]  /*10120*/  ISETP.GT.U32.AND P4, PT, R72, R8, PT ;  /* 0x000000084800720c */ /* 0x000fe20003f84070 */
[----:B------:R-:W4:Y:S01]  /*10130*/  LDL.LU R112, [R1+0xcc] ;  /* 0x0000cc0001707983 */ /* 0x000f220000300800 */
[----:B0-----:R-:W-:Y:S02]  /*10140*/  @P0 IMAD.MOV.U32 R7, RZ, RZ, R4 ;  /* 0x000000ffff070224 */ /* 0x001fe400078e0004 */
[----:B-1----:R-:W-:Y:S01]  /*10150*/  IMAD.MOV.U32 R4, RZ, RZ, R110 ;  /* 0x000000ffff047224 */ /* 0x002fe200078e006e */
[----:B------:R-:W-:Y:S02]  /*10160*/  SEL R5, R75, R5, !P1 ;  /* 0x000000054b057207 */ /* 0x000fe40004800000 */
[----:B------:R0:W4:Y:S01]  /*10170*/  @P0 LDG.E.U16 R53, desc[UR20][R6.64] ;  /* 0x0000001406350981 */ /* 0x000122000c1e1500 */
[----:B------:R-:W-:-:S02]  /*10180*/  @!P3 IMAD.MOV R4, RZ, RZ, -R4 ;  /* 0x000000ffff04b224 */ /* 0x000fc400078e0a04 */
[----:B0-----:R-:W-:-:S03]  /*10190*/  IMAD R6, R5, UR7, RZ ;  /* 0x0000000705067c24 */ /* 0x001fc6000f8e02ff */
[--C-:B------:R-:W-:Y:S01]  /*101a0*/  @!P4 IMAD.IADD R8, R8, 0x1, -R72.reuse ;  /* 0x000000010808c824 */ /* 0x100fe200078e0a48 */
[----:B---3--:R-:W-:Y:S02]  /*101b0*/  ISETP.GT.U32.AND P6, PT, R72, R43, PT ;  /* 0x0000002b4800720c */ /* 0x008fe40003fc4070 */
[----:B--2---:R-:W-:Y:S01]  /*101c0*/  ISETP.GE.AND P3, PT, R44, RZ, PT ;  /* 0x000000ff2c00720c */ /* 0x004fe20003f66270 */
[----:B------:R-:W0:Y:S01]  /*101d0*/  LDCU UR7, c[0x0][0x3b0] ;  /* 0x00007600ff0777ac */ /* 0x000e220008000800 */
[----:B------:R-:W2:Y:S09]  /*101e0*/  LDL R44, [R1+0x9c4] ;  /* 0x0009c400012c7983 */ /* 0x000eb20000100800 */
[----:B------:R-:W-:Y:S01]  /*101f0*/  @!P6 IMAD.IADD R43, R43, 0x1, -R72 ;  /* 0x000000012b2be824 */ /* 0x000fe200078e0a48 */
[----:B------:R-:W-:-:S04]  /*10200*/  LEA R7, P6, R6, R69, 0x1 ;  /* 0x0000004506077211 */ /* 0x000fc800078c08ff */
[----:B------:R-:W-:Y:S01]  /*10210*/  LEA.HI.X.SX32 R6, R6, R68, 0x1, P6 ;  /* 0x0000004406067211 */ /* 0x000fe200030f0eff */
[----:B------:R1:W-:Y:S01]  /*10220*/  STL [R1+0x8c], R8 ;  /* 0x00008c0801007387 */ /* 0x0003e20000100800 */
[----:B------:R-:W-:-:S03]  /*10230*/  IMAD.MOV.U32 R5, RZ, RZ, R8 ;  /* 0x000000ffff057224 */ /* 0x000fc600078e0008 */
[----:B------:R3:W-:Y:S04]  /*10240*/  STL [R1+0x88], R7 ;  /* 0x0000880701007387 */ /* 0x0007e80000100800 */
[----:B------:R0:W-:Y:S04]  /*10250*/  STL [R1+0x84], R6 ;  /* 0x0000840601007387 */ /* 0x0001e80000100800 */
[----:B-1----:R-:W2:Y:S01]  /*10260*/  LDL R8, [R1+0x9fc] ;  /* 0x0009fc0001087983 */ /* 0x002ea20000100800 */
[----:B------:R-:W-:Y:S02]  /*10270*/  ISETP.GT.U32.AND P5, PT, R72, R113, PT ;  /* 0x000000714800720c */ /* 0x000fe40003fa4070 */
[----:B------:R-:W-:Y:S01]  /*10280*/  SEL R4, R75, R4, !P1 ;  /* 0x000000044b047207 */ /* 0x000fe20004800000 */
[----:B------:R-:W-:Y:S01]  /*10290*/  @!P3 IMAD.MOV R5, RZ, RZ, -R5 ;  /* 0x000000ffff05b224 */ /* 0x000fe200078e0a05 */
[----:B---3--:R-:W-:Y:S01]  /*102a0*/  @P0 LOP3.LUT R7, R7, R6, RZ, 0x3c, !PT ;  /* 0x0000000607070212 */ /* 0x008fe200078e3cff */
[----:B------:R-:W3:Y:S08]  /*102b0*/  LDL.LU R111, [R1+0xd0] ;  /* 0x0000d000016f7983 */ /* 0x000ef00000300800 */
[----:B------:R-:W-:-:S05]  /*102c0*/  @!P5 IMAD.IADD R113, R113, 0x1, -R72 ;  /* 0x000000017171d824 */ /* 0x000fca00078e0a48 */
[----:B------:R-:W-:Y:S01]  /*102d0*/  ISETP.GT.U32.AND P5, PT, R72, R113, PT ;  /* 0x000000714800720c */ /* 0x000fe20003fa4070 */
[----:B------:R-:W-:Y:S01]  /*102e0*/  IMAD R4, R4, UR5, RZ ;  /* 0x0000000504047c24 */ /* 0x000fe2000f8e02ff */
[----:B------:R-:W-:Y:S01]  /*102f0*/  ISETP.GE.AND P4, PT, R109, RZ, PT ;  /* 0x000000ff6d00720c */ /* 0x000fe20003f86270 */
[----:B------:R-:W1:Y:S01]  /*10300*/  LDCU UR5, c[0x0][0x3b0] ;  /* 0x00007600ff0577ac */ /* 0x000e620008000800 */
[----:B0-----:R-:W-:Y:S02]  /*10310*/  @P0 LOP3.LUT R6, R7, R6, RZ, 0x3c, !PT ;  /* 0x0000000607060212 */ /* 0x001fe400078e3cff */
[----:B------:R-:W-:-:S07]  /*10320*/  LEA R109, P3, R4, R69, 0x1 ;  /* 0x00000045046d7211 */ /* 0x000fce00078608ff */
[----:B------:R-:W-:Y:S01]  /*10330*/  @!P5 IMAD.IADD R113, R113, 0x1, -R72 ;  /* 0x000000017171d824 */ /* 0x000fe200078e0a48 */
[----:B------:R-:W-:Y:S02]  /*10340*/  PRMT R52, RZ, 0x7610, R52 ;  /* 0x00007610ff347816 */ /* 0x000fe40000000034 */
[----:B------:R-:W-:Y:S02]  /*10350*/  @P0 LOP3.LUT R7, R7, R6, RZ, 0x3c, !PT ;  /* 0x0000000607070212 */ /* 0x000fe400078e3cff */
[----:B------:R-:W-:Y:S02]  /*10360*/  ISETP.GT.U32.AND P6, PT, R72, R43, PT ;  /* 0x0000002b4800720c */ /* 0x000fe40003fc4070 */
[----:B------:R-:W-:Y:S02]  /*10370*/  LEA.HI.X.SX32 R110, R4, R68, 0x1, P3 ;  /* 0x00000044046e7211 */ /* 0x000fe400018f0eff */
[----:B----4-:R-:W-:Y:S01]  /*10380*/  ISETP.GT.U32.AND P5, PT, R72, R45, PT ;  /* 0x0000002d4800720c */ /* 0x010fe20003fa4070 */
[----:B------:R-:W-:Y:S01]  /*10390*/  IMAD.MOV.U32 R4, RZ, RZ, R113 ;  /* 0x000000ffff047224 */ /* 0x000fe200078e0071 */
[----:B------:R0:W4:Y:S01]  /*103a0*/  @P0 LDG.E.U16 R52, desc[UR20][R6.64] ;  /* 0x0000001406340981 */ /* 0x000122000c1e1500 */
[----:B------:R-:W-:-:S03]  /*103b0*/  PRMT R51, RZ, 0x7610, R51 ;  /* 0x00007610ff337816 */ /* 0x000fc60000000033 */
[----:B------:R1:W-:Y:S01]  /*103c0*/  STL [R1+0xc8], R109 ;  /* 0x0000c86d01007387 */ /* 0x0003e20000100800 */
[----:B------:R-:W-:-:S03]  /*103d0*/  @!P4 IMAD.MOV R4, RZ, RZ, -R4 ;  /* 0x000000ffff04c224 */ /* 0x000fc600078e0a04 */
[----:B------:R-:W-:Y:S01]  /*103e0*/  STL [R1+0xc4], R110 ;  /* 0x0000c46e01007387 */ /* 0x000fe20000100800 */
[----:B0-----:R-:W-:Y:S02]  /*103f0*/  @P0 IMAD.MOV.U32 R6, RZ, RZ, R109 ;  /* 0x000000ffff060224 */ /* 0x001fe400078e006d */
[----:B------:R-:W-:Y:S02]  /*10400*/  @P0 IMAD.MOV.U32 R7, RZ, RZ, R110 ;  /* 0x000000ffff070224 */ /* 0x000fe400078e006e */
[----:B------:R-:W-:-:S03]  /*10410*/  @!P5 IMAD.IADD R45, R45, 0x1, -R72 ;  /* 0x000000012d2dd824 */ /* 0x000fc600078e0a48 */
[----:B------:R0:W4:Y:S01]  /*10420*/  @P0 LDG.E.U16 R51, desc[UR20][R6.64] ;  /* 0x0000001406330981 */ /* 0x000122000c1e1500 */
[----:B------:R-:W-:Y:S01]  /*10430*/  @!P6 IMAD.IADD R43, R43, 0x1, -R72 ;  /* 0x000000012b2be824 */ /* 0x000fe200078e0a48 */
[----:B------:R-:W-:Y:S02]  /*10440*/  ISETP.GT.U32.AND P4, PT, R72, R45, PT ;  /* 0x0000002d4800720c */ /* 0x000fe40003f84070 */
[C---:B0-----:R-:W-:Y:S02]  /*10450*/  SEL R6, R75.reuse, R5, !P1 ;  /* 0x000000054b067207 */ /* 0x041fe40004800000 */
[----:B------:R-:W-:Y:S01]  /*10460*/  SEL R5, R75, R4, !P1 ;  /* 0x000000044b057207 */ /* 0x000fe20004800000 */
[----:B------:R-:W-:Y:S02]  /*10470*/  IMAD.MOV.U32 R4, RZ, RZ, R43 ;  /* 0x000000ffff047224 */ /* 0x000fe400078e002b */
[----:B------:R-:W-:Y:S01]  /*10480*/  IMAD R6, R6, UR11, RZ ;  /* 0x0000000b06067c24 */ /* 0x000fe2000f8e02ff */
[----:B------:R-:W-:Y:S01]  /*10490*/  PRMT R50, RZ, 0x7610, R50 ;  /* 0x00007610ff327816 */ /* 0x000fe20000000032 */
[----:B-1----:R-:W-:Y:S01]  /*104a0*/  IMAD R5, R5, UR5, RZ ;  /* 0x0000000505057c24 */ /* 0x002fe2000f8e02ff */
[----:B------:R-:W-:-:S03]  /*104b0*/  ISETP.GT.U32.AND P3, PT, R72, R112, PT ;  /* 0x000000704800720c */ /* 0x000fc60003f64070 */
[----:B------:R-:W-:Y:S01]  /*104c0*/  @!P4 IMAD.IADD R45, R45, 0x1, -R72 ;  /* 0x000000012d2dc824 */ /* 0x000fe200078e0a48 */
[CC--:B------:R-:W-:Y:S01]  /*104d0*/  LEA R113, P6, R6.reuse, R69.reuse, 0x1 ;  /* 0x0000004506717211 */ /* 0x0c0fe200078c08ff */
[----:B------:R-:W0:Y:S03]  /*104e0*/  LDCU UR5, c[0x0][0x3b0] ;  /* 0x00007600ff0577ac */ /* 0x000e260008000800 */
[----:B------:R-:W-:Y:S01]  /*104f0*/  LEA.HI.X.SX32 R114, R6, R68, 0x1, P6 ;  /* 0x0000004406727211 */ /* 0x000fe200030f0eff */
[----:B------:R-:W1:Y:S01]  /*10500*/  LDCU UR11, c[0x0][0x3b0] ;  /* 0x00007600ff0b77ac */ /* 0x000e620008000800 */
[----:B--2---:R-:W-:Y:S02]  /*10510*/  ISETP.GE.AND P5, PT, R44, RZ, PT ;  /* 0x000000ff2c00720c */ /* 0x004fe40003fa6270 */
[----:B------:R-:W2:Y:S04]  /*10520*/  LDL R44, [R1+0xa04] ;  /* 0x000a0400012c7983 */ /* 0x000ea80000100800 */
[----:B------:R-:W4:Y:S04]  /*10530*/  LDL.LU R109, [R1+0xd4] ;  /* 0x0000d400016d7983 */ /* 0x000f280000300800 */
[----:B------:R0:W-:Y:S03]  /*10540*/  STL [R1+0x90], R43 ;  /* 0x0000902b01007387 */ /* 0x0001e60000100800 */
[----:B------:R-:W-:Y:S01]  /*10550*/  @!P5 IMAD.MOV R4, RZ, RZ, -R4 ;  /* 0x000000ffff04d224 */ /* 0x000fe200078e0a04 */
[----:B------:R-:W-:Y:S01]  /*10560*/  LEA R7, P5, R5, R69, 0x1 ;  /* 0x0000004505077211 */ /* 0x000fe200078a08ff */
[----:B0-----:R-:W4:Y:S01]  /*10570*/  LDL.LU R43, [R1+0xd8] ;  /* 0x0000d800012b7983 */ /* 0x001f220000300800 */
[----:B------:R-:W-:-:S03]  /*10580*/  ISETP.GE.AND P4, PT, R8, RZ, PT ;  /* 0x000000ff0800720c */ /* 0x000fc60003f86270 */
[----:B------:R-:W-:Y:S04]  /*10590*/  STL [R1+0x108], R113 ;  /* 0x0001087101007387 */ /* 0x000fe80000100800 */
[----:B------:R-:W-:Y:S04]  /*105a0*/  STL [R1+0x168], R7 ;  /* 0x0001680701007387 */ /* 0x000fe80000100800 */
[----:B------:R-:W4:Y:S01]  /*105b0*/  LDL R8, [R1+0x9c8] ;  /* 0x0009c80001087983 */ /* 0x000f220000100800 */
[----:B------:R-:W-:Y:S01]  /*105c0*/  LEA.HI.X.SX32 R110, R5, R68, 0x1, P5 ;  /* 0x00000044056e7211 */ /* 0x000fe200028f0eff */
[----:B------:R-:W-:Y:S01]  /*105d0*/  @P0 IMAD.MOV.U32 R5, RZ, RZ, R114 ;  /* 0x000000ffff050224 */ /* 0x000fe200078e0072 */
[----:B------:R-:W-:Y:S01]  /*105e0*/  SEL R6, R75, R4, !P1 ;  /* 0x000000044b067207 */ /* 0x000fe20004800000 */
[----:B------:R-:W-:Y:S01]  /*105f0*/  @P0 IMAD.MOV.U32 R4, RZ, RZ, R113 ;  /* 0x000000ffff040224 */ /* 0x000fe200078e0071 */
[----:B------:R-:W-:Y:S04]  /*10600*/  STL [R1+0x104], R114 ;  /* 0x0001047201007387 */ /* 0x000fe80000100800 */
[----:B------:R-:W-:Y:S04]  /*10610*/  STL [R1+0x98], R45 ;  /* 0x0000982d01007387 */ /* 0x000fe80000100800 */
[----:B------:R0:W4:Y:S04]  /*10620*/  @P0 LDG.E.U16 R50, desc[UR20][R4.64] ;  /* 0x0000001404320981 */ /* 0x000128000c1e1500 */
[----:B------:R1:W-:Y:S01]  /*10630*/  STL [R1+0x164], R110 ;  /* 0x0001646e01007387 */ /* 0x0003e20000100800 */
[----:B0-----:R-:W-:-:S03]  /*10640*/  @P0 IMAD.MOV.U32 R5, RZ, RZ, R110 ;  /* 0x000000ffff050224 */ /* 0x001fc600078e006e */
[----:B-1----:R-:W4:Y:S01]  /*10650*/  LDL R110, [R1+0x980] ;  /* 0x00098000016e7983 */ /* 0x002f220000100800 */
[----:B------:R-:W-:Y:S01]  /*10660*/  @!P3 IMAD.IADD R112, R112, 0x1, -R72 ;  /* 0x000000017070b824 */ /* 0x000fe200078e0a48 */
[----:B------:R-:W-:Y:S01]  /*10670*/  PRMT R49, RZ, 0x7610, R49 ;  /* 0x00007610ff317816 */ /* 0x000fe20000000031 */
[----:B------:R-:W-:-:S03]  /*10680*/  @P0 IMAD.MOV.U32 R4, RZ, RZ, R7 ;  /* 0x000000ffff040224 */ /* 0x000fc600078e0007 */
[----:B------:R-:W-:Y:S01]  /*10690*/  ISETP.GT.U32.AND P3, PT, R72, R112, PT ;  /* 0x000000704800720c */ /* 0x000fe20003f64070 */
[----:B------:R-:W-:Y:S01]  /*106a0*/  IMAD R6, R6, UR7, RZ ;  /* 0x0000000706067c24 */ /* 0x000fe2000f8e02ff */
[----:B------:R0:W4:Y:S01]  /*106b0*/  @P0 LDG.E.U16 R49, desc[UR20][R4.64] ;  /* 0x0000001404310981 */ /* 0x000122000c1e1500 */
[----:B---3--:R-:W-:Y:S01]  /*106c0*/  ISETP.GT.U32.AND P6, PT, R72, R111, PT ;  /* 0x0000006f4800720c */ /* 0x008fe20003fc4070 */
[----:B------:R-:W1:Y:S01]  /*106d0*/  LDCU UR7, c[0x0][0x3b0] ;  /* 0x00007600ff0777ac */ /* 0x000e620008000800 */
[----:B0-----:R-:W-:-:S08]  /*106e0*/  IMAD.MOV.U32 R4, RZ, RZ, R45 ;  /* 0x000000ffff047224 */ /* 0x001fd000078e002d */
[----:B------:R-:W-:Y:S01]  /*106f0*/  @!P3 IMAD.IADD R112, R112, 0x1, -R72 ;  /* 0x000000017070b824 */ /* 0x000fe200078e0a48 */
[----:B------:R-:W3:Y:S01]  /*10700*/  LDL.LU R45, [R1+0x10c] ;  /* 0x00010c00012d7983 */ /* 0x000ee20000300800 */
[----:B------:R-:W-:Y:S01]  /*10710*/  @!P4 IMAD.MOV R4, RZ, RZ, -R4 ;  /* 0x000000ffff04c224 */ /* 0x000fe200078e0a04 */
[----:B------:R-:W-:Y:S01]  /*10720*/  LEA R7, P4, R6, R69, 0x1 ;  /* 0x0000004506077211 */ /* 0x000fe200078808ff */
[----:B------:R-:W-:-:S03]  /*10730*/  @!P6 IMAD.IADD R111, R111, 0x1, -R72 ;  /* 0x000000016f6fe824 */ /* 0x000fc600078e0a48 */
[----:B------:R-:W-:Y:S01]  /*10740*/  SEL R5, R75, R4, !P1 ;  /* 0x000000044b057207 */ /* 0x000fe20004800000 */
[----:B------:R0:W-:Y:S01]  /*10750*/  STL [R1+0x1a8], R7 ;  /* 0x0001a80701007387 */ /* 0x0001e20000100800 */
[----:B------:R-:W-:Y:S01]  /*10760*/  IMAD.MOV.U32 R4, RZ, RZ, R112 ;  /* 0x000000ffff047224 */ /* 0x000fe200078e0070 */
[----:B------:R-:W-:Y:S02]  /*10770*/  ISETP.GT.U32.AND P6, PT, R72, R111, PT ;  /* 0x0000006f4800720c */ /* 0x000fe40003fc4070 */
[----:B------:R-:W-:Y:S01]  /*10780*/  IMAD R5, R5, UR12, RZ ;  /* 0x0000000c05057c24 */ /* 0x000fe2000f8e02ff */
[----:B------:R-:W-:Y:S02]  /*10790*/  PRMT R48, RZ, 0x7610, R48 ;  /* 0x00007610ff307816 */ /* 0x000fe40000000030 */
[----:B------:R-:W-:-:S08]  /*107a0*/  PRMT R47, RZ, 0x7610, R47 ;  /* 0x00007610ff2f7816 */ /* 0x000fd0000000002f */
[----:B------:R-:W-:Y:S01]  /*107b0*/  @!P6 IMAD.IADD R111, R111, 0x1, -R72 ;  /* 0x000000016f6fe824 */ /* 0x000fe200078e0a48 */
[----:B------:R-:W-:Y:S02]  /*107c0*/  PRMT R46, RZ, 0x7610, R46 ;  /* 0x00007610ff2e7816 */ /* 0x000fe4000000002e */
[----:B--2---:R-:W-:Y:S02]  /*107d0*/  ISETP.GE.AND P5, PT, R44, RZ, PT ;  /* 0x000000ff2c00720c */ /* 0x004fe40003fa6270 */
[----:B------:R-:W-:Y:S02]  /*107e0*/  LEA.HI.X.SX32 R44, R6, R68, 0x1, P4 ;  /* 0x00000044062c7211 */ /* 0x000fe400020f0eff */
[----:B----4-:R-:W-:-:S03]  /*107f0*/  ISETP.GT.U32.AND P3, PT, R72, R109, PT ;  /* 0x0000006d4800720c */ /* 0x010fc60003f64070 */
[----:B------:R2:W-:Y:S04]  /*10800*/  STL [R1+0x1a4], R44 ;  /* 0x0001a42c01007387 */ /* 0x0005e80000100800 */
[----:B------:R-:W4:Y:S02]  /*10810*/  LDL R112, [R1+0x940] ;  /* 0x0009400001707983 */ /* 0x000f240000100800 */
[----:B------:R-:W-:Y:S01]  /*10820*/  @!P5 IMAD.MOV R4, RZ, RZ, -R4 ;  /* 0x000000ffff04d224 */ /* 0x000fe200078e0a04 */
[----:B------:R-:W-:Y:S01]  /*10830*/  LEA R113, P5, R5, R69, 0x1 ;  /* 0x0000004505717211 */ /* 0x000fe200078a08ff */
[----:B------:R-:W-:Y:S02]  /*10840*/  @P0 IMAD.MOV.U32 R6, RZ, RZ, R7 ;  /* 0x000000ffff060224 */ /* 0x000fe400078e0007 */
[----:B0-----:R-:W-:Y:S01]  /*10850*/  @P0 IMAD.MOV.U32 R7, RZ, RZ, R44 ;  /* 0x000000ffff070224 */ /* 0x001fe200078e002c */
[----:B------:R-:W-:Y:S01]  /*10860*/  ISETP.GT.U32.AND P4, PT, R72, R43, PT ;  /* 0x0000002b4800720c */ /* 0x000fe20003f84070 */
[----:B------:R-:W-:Y:S01]  /*10870*/  @!P3 IMAD.IADD R109, R109, 0x1, -R72 ;  /* 0x000000016d6db824 */ /* 0x000fe200078e0a48 */
[----:B------:R-:W-:Y:S01]  /*10880*/  SEL R4, R75, R4, !P1 ;  /* 0x000000044b047207 */ /* 0x000fe20004800000 */
[----:B--2---:R-:W2:Y:S01]  /*10890*/  LDL.LU R44, [R1+0x110] ;  /* 0x00011000012c7983 */ /* 0x004ea20000300800 */
[----:B------:R-:W-:-:S03]  /*108a0*/  LEA.HI.X.SX32 R5, R5, R68, 0x1, P5 ;  /* 0x0000004405057211 */ /* 0x000fc600028f0eff */
[----:B------:R-:W-:Y:S04]  /*108b0*/  STL [R1+0x1e8], R113 ;  /* 0x0001e87101007387 */ /* 0x000fe80000100800 */
[----:B------:R0:W2:Y:S01]  /*108c0*/  @P0 LDG.E.U16 R48, desc[UR20][R6.64] ;  /* 0x0000001406300981 */ /* 0x0000a2000c1e1500 */
[----:B------:R-:W-:-:S03]  /*108d0*/  ISETP.GE.AND P3, PT, R8, RZ, PT ;  /* 0x000000ff0800720c */ /* 0x000fc60003f66270 */
[----:B------:R-:W2:Y:S01]  /*108e0*/  LDL.LU R8, [R1+0x114] ;  /* 0x0001140001087983 */ /* 0x000ea20000300800 */
[----:B0-----:R-:W-:-:S03]  /*108f0*/  IMAD R6, R4, UR5, RZ ;  /* 0x0000000504067c24 */ /* 0x001fc6000f8e02ff */
[----:B------:R0:W-:Y:S01]  /*10900*/  STL [R1+0x1e4], R5 ;  /* 0x0001e40501007387 */ /* 0x0001e20000100800 */
[----:B------:R-:W-:Y:S02]  /*10910*/  @P0 IMAD.MOV.U32 R4, RZ, RZ, R113 ;  /* 0x000000ffff040224 */ /* 0x000fe400078e0071 */
[----:B------:R-:W-:Y:S01]  /*10920*/  @!P4 IMAD.IADD R43, R43, 0x1, -R72 ;  /* 0x000000012b2bc824 */ /* 0x000fe200078e0a48 */
[C---:B------:R-:W-:Y:S01]  /*10930*/  ISETP.GT.U32.AND P5, PT, R72.reuse, R109, PT ;  /* 0x0000006d4800720c */ /* 0x040fe20003fa4070 */
[----:B------:R-:W1:Y:S01]  /*10940*/  LDCU UR5, c[0x0][0x3b0] ;  /* 0x00007600ff0577ac */ /* 0x000e620008000800 */
[----:B------:R0:W2:Y:S02]  /*10950*/  @P0 LDG.E.U16 R47, desc[UR20][R4.64] ;  /* 0x00000014042f0981 */ /* 0x0000a4000c1e1500 */
[----:B------:R-:W-:Y:S01]  /*10960*/  ISETP.GT.U32.AND P4, PT, R72, R43, PT ;  /* 0x0000002b4800720c */ /* 0x000fe20003f84070 */
[----:B0-----:R-:W-:Y:S01]  /*10970*/  IMAD.MOV.U32 R4, RZ, RZ, R111 ;  /* 0x000000ffff047224 */ /* 0x001fe200078e006f */
[----:B------:R-:W-:-:S03]  /*10980*/  LEA R5, P6, R6, R69, 0x1 ;  /* 0x0000004506057211 */ /* 0x000fc600078c08ff */
[----:B------:R-:W-:Y:S01]  /*10990*/  @!P3 IMAD.MOV R4, RZ, RZ, -R4 ;  /* 0x000000ffff04b224 */ /* 0x000fe200078e0a04 */
[----:B------:R-:W-:Y:S01]  /*109a0*/  ISETP.GE.AND P3, PT, R110, RZ, PT ;  /* 0x000000ff6e00720c */ /* 0x000fe20003f66270 */
[----:B------:R0:W-:Y:S01]  /*109b0*/  STL [R1+0x228], R5 ;  /* 0x0002280501007387 */ /* 0x0001e20000100800 */
[----:B------:R-:W-:-:S03]  /*109c0*/  LEA.HI.X.SX32 R7, R6, R68, 0x1, P6 ;  /* 0x0000004406077211 */ /* 0x000fc600030f0eff */
[----:B------:R-:W2:Y:S01]  /*109d0*/  LDL R110, [R1+0x8f0] ;  /* 0x0008f000016e7983 */ /* 0x000ea20000100800 */
[----:B------:R-:W-:Y:S01]  /*109e0*/  SEL R6, R75, R4, !P1 ;  /* 0x000000044b067207 */ /* 0x000fe20004800000 */
[----:B------:R-:W-:-:S04]  /*109f0*/  @P0 IMAD.MOV.U32 R4, RZ, RZ, R5 ;  /* 0x000000ffff040224 */ /* 0x000fc800078e0005 */
[----:B-1----:R-:W-:Y:S01]  /*10a00*/  IMAD R6, R6, UR7, RZ ;  /* 0x0000000706067c24 */ /* 0x002fe2000f8e02ff */
[----:B------:R1:W-:Y:S01]  /*10a10*/  STL [R1+0x224], R7 ;  /* 0x0002240701007387 */ /* 0x0003e20000100800 */
[----:B0-----:R-:W-:Y:S01]  /*10a20*/  @P0 IMAD.MOV.U32 R5, RZ, RZ, R7 ;  /* 0x000000ffff050224 */ /* 0x001fe200078e0007 */
[----:B------:R-:W0:Y:S01]  /*10a30*/  LDCU UR7, c[0x0][0x3b0] ;  /* 0x00007600ff0777ac */ /* 0x000e220008000800 */
[--C-:B------:R-:W-:Y:S02]  /*10a40*/  @!P4 IMAD.IADD R43, R43, 0x1, -R72.reuse ;  /* 0x000000012b2bc824 */ /* 0x100fe400078e0a48 */
[----:B------:R-:W-:Y:S01]  /*10a50*/  @!P5 IMAD.IADD R109, R109, 0x1, -R72 ;  /* 0x000000016d6dd824 */ /* 0x000fe200078e0a48 */
[----:B------:R3:W2:Y:S01]  /*10a60*/  @P0 LDG.E.U16 R46, desc[UR20][R4.64] ;  /* 0x00000014042e0981 */ /* 0x0006a2000c1e1500 */
[----:B-1----:R-:W-:-:S03]  /*10a70*/  LEA R7, P4, R6, R69, 0x1 ;  /* 0x0000004506077211 */ /* 0x002fc600078808ff */
[----:B------:R1:W-:Y:S01]  /*10a80*/  STL [R1+0xd8], R43 ;  /* 0x0000d82b01007387 */ /* 0x0003e20000100800 */
[----:B------:R-:W-:-:S03]  /*10a90*/  LEA.HI.X.SX32 R6, R6, R68, 0x1, P4 ;  /* 0x0000004406067211 */ /* 0x000fc600020f0eff */
[----:B------:R0:W-:Y:S01]  /*10aa0*/  STL [R1+0x268], R7 ;  /* 0x0002680701007387 */ /* 0x0001e20000100800 */
[----:B---3--:R-:W-:-:S03]  /*10ab0*/  IMAD.MOV.U32 R4, RZ, RZ, R43 ;  /* 0x000000ffff047224 */ /* 0x008fc600078e002b */
[----:B------:R3:W-:Y:S01]  /*10ac0*/  STL [R1+0x264], R6 ;  /* 0x0002640601007387 */ /* 0x0007e20000100800 */
[----:B------:R-:W-:-:S03]  /*10ad0*/  IMAD.MOV.U32 R5, RZ, RZ, R109 ;  /* 0x000000ffff057224 */ /* 0x000fc600078e006d */
[----:B-1----:R-:W2:Y:S04]  /*10ae0*/  LDL R43, [R1+0x854] ;  /* 0x00085400012b7983 */ /* 0x002ea80000100800 */
[----:B------:R-:W2:Y:S01]  /*10af0*/  LDL R109, [R1+0x8a0] ;  /* 0x0008a000016d7983 */ /* 0x000ea20000100800 */
[----:B------:R-:W-:Y:S02]  /*10b00*/  ISETP.GT.U32.AND P6, PT, R72, R45, PT ;  /* 0x0000002d4800720c */ /* 0x000fe40003fc4070 */
[----:B0-----:R-:W-:Y:S01]  /*10b10*/  @P0 LOP3.LUT R7, R7, R6, RZ, 0x3c, !PT ;  /* 0x0000000607070212 */ /* 0x001fe200078e3cff */
[----:B------:R-:W-:-:S03]  /*10b20*/  @!P3 IMAD.MOV R5, RZ, RZ, -R5 ;  /* 0x000000ffff05b224 */ /* 0x000fc600078e0a05 */
[----:B---3--:R-:W-:-:S07]  /*10b30*/  @P0 LOP3.LUT R6, R7, R6, RZ, 0x3c, !PT ;  /* 0x0000000607060212 */ /* 0x008fce00078e3cff */
[----:B------:R-:W-:Y:S01]  /*10b40*/  @!P6 IMAD.IADD R45, R45, 0x1, -R72 ;  /* 0x000000012d2de824 */ /* 0x000fe200078e0a48 */
[----:B------:R-:W-:Y:S02]  /*10b50*/  PRMT R42, RZ, 0x7610, R42 ;  /* 0x00007610ff2a7816 */ /* 0x000fe4000000002a */
[----:B------:R-:W-:Y:S02]  /*10b60*/  @P0 LOP3.LUT R7, R7, R6, RZ, 0x3c, !PT ;  /* 0x0000000607070212 */ /* 0x000fe400078e3cff */
[----:B------:R-:W-:Y:S02]  /*10b70*/  SEL R5, R75, R5, !P1 ;  /* 0x000000054b057207 */ /* 0x000fe40004800000 */
[----:B------:R-:W-:Y:S01]  /*10b80*/  ISETP.GT.U32.AND P6, PT, R72, R153, PT ;  /* 0x000000994800720c */ /* 0x000fe20003fc4070 */
[----:B------:R0:W3:Y:S02]  /*10b90*/  @P0 LDG.E.U16 R42, desc[UR20][R6.64] ;  /* 0x00000014062a0981 */ /* 0x0000e4000c1e1500 */
[----:B0-----:R-:W-:Y:S01]  /*10ba0*/  IMAD R6, R5, UR5, RZ ;  /* 0x0000000505067c24 */ /* 0x001fe2000f8e02ff */
[----:B------:R-:W-:-:S09]  /*10bb0*/  PRMT R41, RZ, 0x7610, R41 ;  /* 0x00007610ff297816 */ /* 0x000fd20000000029 */
[----:B------:R-:W-:Y:S01]  /*10bc0*/  @!P6 IMAD.IADD R153, R153, 0x1, -R72 ;  /* 0x000000019999e824 */ /* 0x000fe200078e0a48 */
[----:B------:R-:W-:Y:S01]  /*10bd0*/  PRMT R40, RZ, 0x7610, R40 ;  /* 0x00007610ff287816 */ /* 0x000fe20000000028 */
[----:B------:R-:W0:Y:S01]  /*10be0*/  LDCU UR5, c[0x0][0x3b0] ;  /* 0x00007600ff0577ac */ /* 0x000e220008000800 */
[----:B------:R-:W-:Y:S02]  /*10bf0*/  PRMT R39, RZ, 0x7610, R39 ;  /* 0x00007610ff277816 */ /* 0x000fe40000000027 */
[----:B----4-:R-:W-:Y:S02]  /*10c00*/  ISETP.GE.AND P5, PT, R112, RZ, PT ;  /* 0x000000ff7000720c */ /* 0x010fe40003fa6270 */
[----:B------:R-:W4:Y:S11]  /*10c10*/  LDL.LU R112, [R1+0x120] ;  /* 0x0001200001707983 */ /* 0x000f360000300800 */
[----:B------:R-:W-:Y:S01]  /*10c20*/  @!P5 IMAD.MOV R4, RZ, RZ, -R4 ;  /* 0x000000ffff04d224 */ /* 0x000fe200078e0a04 */
[----:B------:R-:W-:-:S02]  /*10c30*/  ISETP.GT.U32.AND P5, PT, R72, R45, PT ;  /* 0x0000002d4800720c */ /* 0x000fc40003fa4070 */
[C---:B--2---:R-:W-:Y:S02]  /*10c40*/  ISETP.GT.U32.AND P3, PT, R72.reuse, R8, PT ;  /* 0x000000084800720c */ /* 0x044fe40003f64070 */
[----:B------:R-:W-:Y:S02]  /*10c50*/  ISETP.GT.U32.AND P4, PT, R72, R44, PT ;  /* 0x0000002c4800720c */ /* 0x000fe40003f84070 */
[----:B------:R-:W-:-:S07]  /*10c60*/  SEL R4, R75, R4, !P1 ;  /* 0x000000044b047207 */ /* 0x000fce0004800000 */
[--C-:B------:R-:W-:Y:S01]  /*10c70*/  @!P5 IMAD.IADD R45, R45, 0x1, -R72.reuse ;  /* 0x000000012d2dd824 */ /* 0x100fe200078e0a48 */
[-C--:B------:R-:W-:Y:S01]  /*10c80*/  LEA R7, P5, R6, R69.reuse, 0x1 ;  /* 0x0000004506077211 */ /* 0x080fe200078a08ff */
[----:B------:R-:W-:Y:S02]  /*10c90*/  IMAD R5, R4, UR7, RZ ;  /* 0x0000000704057c24 */ /* 0x000fe4000f8e02ff */
[--C-:B------:R-:W-:Y:S01]  /*10ca0*/  @!P3 IMAD.IADD R8, R8, 0x1, -R72.reuse ;  /* 0x000000010808b824 */ /* 0x100fe200078e0a48 */
[----:B------:R-:W-:Y:S01]  /*10cb0*/  LEA.HI.X.SX32 R6, R6, R68, 0x1, P5 ;  /* 0x0000004406067211 */ /* 0x000fe200028f0eff */
[----:B------:R-:W-:Y:S01]  /*10cc0*/  @!P4 IMAD.IADD R44, R44, 0x1, -R72 ;  /* 0x000000012c2cc824 */ /* 0x000fe200078e0a48 */
[----:B------:R-:W-:Y:S01]  /*10cd0*/  LEA R111, P6, R5, R69, 0x1 ;  /* 0x00000045056f7211 */ /* 0x000fe200078c08ff */
[----:B------:R-:W-:Y:S01]  /*10ce0*/  IMAD.MOV.U32 R4, RZ, RZ, R45 ;  /* 0x000000ffff047224 */ /* 0x000fe200078e002d */
[C---:B------:R-:W-:Y:S01]  /*10cf0*/  ISETP.GT.U32.AND P4, PT, R72.reuse, R8, PT ;  /* 0x000000084800720c */ /* 0x040fe20003f84070 */
[----:B------:R-:W1:Y:S01]  /*10d00*/  LDCU UR7, c[0x0][0x3b0] ;  /* 0x00007600ff0777ac */ /* 0x000e620008000800 */
[----:B------:R-:W-:-:S02]  /*10d10*/  ISETP.GT.U32.AND P5, PT, R72, R44, PT ;  /* 0x0000002c4800720c */ /* 0x000fc40003fa4070 */
[----:B------:R-:W-:Y:S02]  /*10d20*/  ISETP.GE.AND P3, PT, R110, RZ, PT ;  /* 0x000000ff6e00720c */ /* 0x000fe40003f66270 */
[----:B------:R-:W2:Y:S04]  /*10d30*/  LDL.LU R110, [R1+0x11c] ;  /* 0x00011c00016e7983 */ /* 0x000ea80000300800 */
[----:B------:R0:W-:Y:S04]  /*10d40*/  STL [R1+0x10c], R45 ;  /* 0x00010c2d01007387 */ /* 0x0001e80000100800 */
[----:B------:R1:W-:Y:S01]  /*10d50*/  STL [R1+0x2a8], R7 ;  /* 0x0002a80701007387 */ /* 0x0003e20000100800 */
[----:B------:R-:W-:-:S03]  /*10d60*/  LEA.HI.X.SX32 R5, R5, R68, 0x1, P6 ;  /* 0x0000004405057211 */ /* 0x000fc600030f0eff */
[----:B0-----:R-:W3:Y:S01]  /*10d70*/  LDL R45, [R1+0x874] ;  /* 0x00087400012d7983 */ /* 0x001ee20000100800 */
[----:B-1----:R-:W-:-:S03]  /*10d80*/  @P0 LOP3.LUT R7, R7, R6, RZ, 0x3c, !PT ;  /* 0x0000000607070212 */ /* 0x002fc600078e3cff */
[----:B------:R-:W-:Y:S01]  /*10d90*/  STL [R1+0x2e8], R111 ;  /* 0x0002e86f01007387 */ /* 0x000fe20000100800 */
[----:B------:R-:W-:-:S03]  /*10da0*/  @!P3 IMAD.MOV R4, RZ, RZ, -R4 ;  /* 0x000000ffff04b224 */ /* 0x000fc600078e0a04 */
[----:B------:R0:W-:Y:S01]  /*10db0*/  STL [R1+0x2a4], R6 ;  /* 0x0002a40601007387 */ /* 0x0001e20000100800 */
[----:B------:R-:W-:Y:S02]  /*10dc0*/  ISETP.GT.U32.AND P6, PT, R72, R153, PT ;  /* 0x000000994800720c */ /* 0x000fe40003fc4070 */
[----:B------:R-:W-:Y:S02]  /*10dd0*/  SEL R4, R75, R4, !P1 ;  /* 0x000000044b047207 */ /* 0x000fe40004800000 */
[----:B0-----:R-:W-:-:S04]  /*10de0*/  @P0 LOP3.LUT R6, R7, R6, RZ, 0x3c, !PT ;  /* 0x0000000607060212 */ /* 0x001fc800078e3cff */
[----:B------:R-:W-:Y:S01]  /*10df0*/  @P0 LOP3.LUT R7, R7, R6, RZ, 0x3c, !PT ;  /* 0x0000000607070212 */ /* 0x000fe200078e3cff */
[----:B------:R0:W-:Y:S01]  /*10e00*/  STL [R1+0x2e4], R5 ;  /* 0x0002e40501007387 */ /* 0x0001e20000100800 */
[--C-:B------:R-:W-:Y:S01]  /*10e10*/  @!P4 IMAD.IADD R8, R8, 0x1, -R72.reuse ;  /* 0x000000010808c824 */ /* 0x100fe200078e0a48 */
[----:B------:R-:W-:Y:S02]  /*10e20*/  ISETP.GE.AND P4, PT, R43, RZ, PT ;  /* 0x000000ff2b00720c */ /* 0x000fe40003f86270 */
[----:B------:R1:W3:Y:S01]  /*10e30*/  @P0 LDG.E.U16 R41, desc[UR20][R6.64] ;  /* 0x0000001406290981 */ /* 0x0002e2000c1e1500 */
[----:B------:R-:W-:Y:S01]  /*10e40*/  ISETP.GE.AND P3, PT, R109, RZ, PT ;  /* 0x000000ff6d00720c */ /* 0x000fe20003f66270 */
[--C-:B------:R-:W-:Y:S02]  /*10e50*/  @!P5 IMAD.IADD R44, R44, 0x1, -R72.reuse ;  /* 0x000000012c2cd824 */ /* 0x100fe400078e0a48 */
[----:B------:R-:W3:Y:S01]  /*10e60*/  LDL.LU R43, [R1+0x118] ;  /* 0x00011800012b7983 */ /* 0x000ee20000300800 */
[----:B------:R-:W-:-:S02]  /*10e70*/  @!P6 IMAD.IADD R153, R153, 0x1, -R72 ;  /* 0x000000019999e824 */ /* 0x000fc400078e0a48 */
[----:B-1----:R-:W-:Y:S02]  /*10e80*/  @P0 IMAD.MOV.U32 R6, RZ, RZ, R111 ;  /* 0x000000ffff060224 */ /* 0x002fe400078e006f */
[----:B------:R-:W-:Y:S02]  /*10e90*/  @P0 IMAD.MOV.U32 R7, RZ, RZ, R5 ;  /* 0x000000ffff070224 */ /* 0x000fe400078e0005 */
[----:B0-----:R-:W-:Y:S01]  /*10ea0*/  IMAD R5, R4, UR11, RZ ;  /* 0x0000000b04057c24 */ /* 0x001fe2000f8e02ff */
[----:B------:R-:W-:Y:S04]  /*10eb0*/  STL [R1+0x114], R8 ;  /* 0x0001140801007387 */ /* 0x000fe80000100800 */
[----:B------:R0:W3:Y:S01]  /*10ec0*/  @P0 LDG.E.U16 R40, desc[UR20][R6.64] ;  /* 0x0000001406280981 */ /* 0x0000e2000c1e1500 */
[----:B------:R-:W-:Y:S01]  /*10ed0*/  IMAD.MOV.U32 R4, RZ, RZ, R44 ;  /* 0x000000ffff047224 */ /* 0x000fe200078e002c */
[----:B------:R-:W-:Y:S01]  /*10ee0*/  PRMT R38, RZ, 0x7610, R38 ;  /* 0x00007610ff267816 */ /* 0x000fe20000000026 */
[----:B------:R-:W-:Y:S01]  /*10ef0*/  @!P4 IMAD.MOV R153, RZ, RZ, -R153 ;  /* 0x000000ffff99c224 */ /* 0x000fe200078e0a99 */
[----:B------:R1:W-:Y:S01]  /*10f00*/  STL [R1+0x110], R44 ;  /* 0x0001102c01007387 */ /* 0x0003e20000100800 */
[----:B------:R-:W-:Y:S01]  /*10f10*/  PRMT R37, RZ, 0x7610, R37 ;  /* 0x00007610ff257816 */ /* 0x000fe20000000025 */
[----:B------:R-:W2:Y:S01]  /*10f20*/  LDCU UR11, c[0x0][0x3b0] ;  /* 0x00007600ff0b77ac */ /* 0x000ea20008000800 */
[----:B0-----:R-:W-:-:S04]  /*10f30*/  LEA R7, P6, R5, R69, 0x1 ;  /* 0x0000004505077211 */ /* 0x001fc800078c08ff */
[----:B-1----:R-:W-:Y:S01]  /*10f40*/  LEA.HI.X.SX32 R44, R5, R68, 0x1, P6 ;  /* 0x00000044052c7211 */ /* 0x002fe200030f0eff */
[----:B------:R-:W-:Y:S01]  /*10f50*/  STL [R1+0x320], R7 ;  /* 0x0003200701007387 */ /* 0x000fe20000100800 */
[----:B------:R-:W-:-:S03]  /*10f60*/  @!P3 IMAD.MOV R4, RZ, RZ, -R4 ;  /* 0x000000ffff04b224 */ /* 0x000fc600078e0a04 */
[----:B------:R0:W-:Y:S04]  /*10f70*/  STL [R1+0x31c], R44 ;  /* 0x00031c2c01007387 */ /* 0x0001e80000100800 */
[----:B------:R-:W3:Y:S01]  /*10f80*/  LDL R111, [R1+0x8cc] ;  /* 0x0008cc00016f7983 */ /* 0x000ee20000100800 */
[----:B------:R-:W-:Y:S01]  /*10f90*/  SEL R6, R75, R4, !P1 ;  /* 0x000000044b067207 */ /* 0x000fe20004800000 */
[----:B------:R-:W-:Y:S02]  /*10fa0*/  @P0 IMAD.MOV.U32 R4, RZ, RZ, R7 ;  /* 0x000000ffff040224 */ /* 0x000fe400078e0007 */
[----:B------:R-:W-:Y:S01]  /*10fb0*/  @P0 IMAD.MOV.U32 R5, RZ, RZ, R44 ;  /* 0x000000ffff050224 */ /* 0x000fe200078e002c */
[----:B------:R-:W3:Y:S04]  /*10fc0*/  LDL R113, [R1+0x8b0] ;  /* 0x0008b00001717983 */ /* 0x000ee80000100800 */
[----:B------:R1:W3:Y:S02]  /*10fd0*/  @P0 LDG.E.U16 R39, desc[UR20][R4.64] ;  /* 0x0000001404270981 */ /* 0x0002e4000c1e1500 */
[----:B-1----:R-:W-:-:S02]  /*10fe0*/  IMAD.MOV.U32 R4, RZ, RZ, R8 ;  /* 0x000000ffff047224 */ /* 0x002fc400078e0008 */
[----:B------:R-:W3:Y:S01]  /*10ff0*/  LDL R8, [R1+0x908] ;  /* 0x0009080001087983 */ /* 0x000ee20000100800 */
[----:B------:R-:W-:Y:S01]  /*11000*/  IMAD R6, R6, UR5, RZ ;  /* 0x0000000506067c24 */ /* 0x000fe2000f8e02ff */
[----:B------:R-:W-:Y:S01]  /*11010*/  SEL R153, R75, R153, !P1 ;  /* 0x000000994b997207 */ /* 0x000fe20004800000 */
[----:B------:R-:W1:Y:S01]  /*11020*/  LDCU UR5, c[0x0][0x3b0] ;  /* 0x00007600ff0577ac */ /* 0x000e620008000800 */
[----:B------:R-:W3:Y:S02]  /*11030*/  LDL.LU R109, [R1+0x12c] ;  /* 0x00012c00016d7983 */ /* 0x000ee40000300800 */
[C---:B------:R-:W-:Y:S01]  /*11040*/  LEA R5, P4, R6.reuse, R69, 0x1 ;  /* 0x0000004506057211 */ /* 0x040fe200078808ff */
[----:B------:R-:W-:Y:S01]  /*11050*/  IMAD R153, R153, UR7, RZ ;  /* 0x0000000799997c24 */ /* 0x000fe2000f8e02ff */
[----:B------:R-:W-:Y:S01]  /*11060*/  PRMT R36, RZ, 0x7610, R36 ;  /* 0x00007610ff247816 */ /* 0x000fe20000000024 */
[----:B------:R-:W0:Y:S01]  /*11070*/  LDCU UR7, c[0x0][0x3b0] ;  /* 0x00007600ff0777ac */ /* 0x000e220008000800 */
[----:B------:R-:W-:-:S02]  /*11080*/  LEA.HI.X.SX32 R115, R6, R68, 0x1, P4 ;  /* 0x0000004406737211 */ /* 0x000fc400020f0eff */
[----:B----4-:R-:W-:-:S13]  /*11090*/  ISETP.GT.U32.AND P5, PT, R72, R112, PT ;  /* 0x000000704800720c */ /* 0x010fda0003fa4070 */
[----:B------:R-:W-:-:S05]  /*110a0*/  @!P5 IMAD.IADD R112, R112, 0x1, -R72 ;  /* 0x000000017070d824 */ /* 0x000fca00078e0a48 */
[C---:B------:R-:W-:Y:S02]  /*110b0*/  ISETP.GT.U32.AND P5, PT, R72.reuse, R112, PT ;  /* 0x000000704800720c */ /* 0x040fe40003fa4070 */
[----:B--2---:R-:W-:Y:S02]  /*110c0*/  ISETP.GT.U32.AND P6, PT, R72, R110, PT ;  /* 0x0000006e4800720c */ /* 0x004fe40003fc4070 */
[----:B---3--:R-:W-:Y:S02]  /*110d0*/  ISETP.GE.AND P3, PT, R45, RZ, PT ;  /* 0x000000ff2d00720c */ /* 0x008fe40003f66270 */
[----:B------:R-:W2:Y:S09]  /*110e0*/  LDL.LU R45, [R1+0x128] ;  /* 0x00012800012d7983 */ /* 0x000eb20000300800 */
[----:B------:R-:W-:Y:S01]  /*110f0*/  @!P6 IMAD.IADD R110, R110, 0x1, -R72 ;  /* 0x000000016e6ee824 */ /* 0x000fe200078e0a48 */
[----:B0-----:R-:W3:Y:S01]  /*11100*/  LDL.LU R44, [R1+0x124] ;  /* 0x00012400012c7983 */ /* 0x001ee20000300800 */
[----:B------:R-:W-:Y:S01]  /*11110*/  @!P3 IMAD.MOV R4, RZ, RZ, -R4 ;  /* 0x000000ffff04b224 */ /* 0x000fe200078e0a04 */
[----:B------:R-:W-:-:S04]  /*11120*/  LEA R7, P3, R153, R69, 0x1 ;  /* 0x0000004599077211 */ /* 0x000fc800078608ff */
[----:B------:R-:W-:Y:S02]  /*11130*/  LEA.HI.X.SX32 R114, R153, R68, 0x1, P3 ;  /* 0x0000004499727211 */ /* 0x000fe400018f0eff */
[C---:B------:R-:W-:Y:S01]  /*11140*/  ISETP.GT.U32.AND P3, PT, R72.reuse, R110, PT ;  /* 0x0000006e4800720c */ /* 0x040fe20003f64070 */
[----:B------:R0:W-:Y:S01]  /*11150*/  STL [R1+0x358], R5 ;  /* 0x0003580501007387 */ /* 0x0001e20000100800 */
[----:B------:R-:W-:Y:S02]  /*11160*/  SEL R6, R75, R4, !P1 ;  /* 0x000000044b067207 */ /* 0x000fe40004800000 */
[----:B------:R-:W-:Y:S01]  /*11170*/  ISETP.GT.U32.AND P4, PT, R72, R43, PT ;  /* 0x0000002b4800720c */ /* 0x000fe20003f84070 */
[----:B------:R-:W-:Y:S02]  /*11180*/  @P0 IMAD.MOV.U32 R4, RZ, RZ, R5 ;  /* 0x000000ffff040224 */ /* 0x000fe400078e0005 */
[----:B0-----:R-:W-:-:S06]  /*11190*/  @P0 IMAD.MOV.U32 R5, RZ, RZ, R115 ;  /* 0x000000ffff050224 */ /* 0x001fcc00078e0073 */
[--C-:B------:R-:W-:Y:S01]  /*111a0*/  @!P3 IMAD.IADD R110, R110, 0x1, -R72.reuse ;  /* 0x000000016e6eb824 */ /* 0x100fe200078e0a48 */
[----:B------:R0:W4:Y:S03]  /*111b0*/  @P0 LDG.E.U16 R38, desc[UR20][R4.64] ;  /* 0x0000001404260981 */ /* 0x000126000c1e1500 */
[----:B------:R-:W-:Y:S02]  /*111c0*/  @!P4 IMAD.IADD R43, R43, 0x1, -R72 ;  /* 0x000000012b2bc824 */ /* 0x000fe400078e0a48 */
[----:B------:R-:W-:Y:S02]  /*111d0*/  IMAD R6, R6, UR4, RZ ;  /* 0x0000000406067c24 */ /* 0x000fe4000f8e02ff */
[----:B0-----:R-:W-:Y:S02]  /*111e0*/  @P0 IMAD.MOV.U32 R4, RZ, RZ, R7 ;  /* 0x000000ffff040224 */ /* 0x001fe400078e0007 */
[----:B------:R-:W-:Y:S01]  /*111f0*/  @P0 IMAD.MOV.U32 R5, RZ, RZ, R114 ;  /* 0x000000ffff050224 */ /* 0x000fe200078e0072 */
[----:B------:R-:W-:Y:S01]  /*11200*/  ISETP.GT.U32.AND P3, PT, R72, R43, PT ;  /* 0x0000002b4800720c */ /* 0x000fe20003f64070 */
[----:B------:R-:W-:-:S03]  /*11210*/  @!P5 IMAD.IADD R112, R112, 0x1, -R72 ;  /* 0x000000017070d824 */ /* 0x000fc600078e0a48 */
[----:B------:R0:W4:Y:S01]  /*11220*/  @P0 LDG.E.U16 R37, desc[UR20][R4.64] ;  /* 0x0000001404250981 */ /* 0x000122000c1e1500 */
[C---:B------:R-:W-:Y:S02]  /*11230*/  LEA R154, P5, R6.reuse, R69, 0x1 ;  /* 0x00000045069a7211 */ /* 0x040fe400078a08ff */
[----:B------:R-:W-:Y:S01]  /*11240*/  ISETP.GE.AND P4, PT, R111, RZ, PT ;  /* 0x000000ff6f00720c */ /* 0x000fe20003f86270 */
[----:B0-----:R-:W-:Y:S01]  /*11250*/  IMAD.MOV.U32 R4, RZ, RZ, R110 ;  /* 0x000000ffff047224 */ /* 0x001fe200078e006e */
[----:B------:R-:W-:Y:S01]  /*11260*/  ISETP.GE.AND P6, PT, R113, RZ, PT ;  /* 0x000000ff7100720c */ /* 0x000fe20003fc6270 */
[----:B------:R0:W-:Y:S01]  /*11270*/  STL [R1+0x390], R7 ;  /* 0x0003900701007387 */ /* 0x0001e20000100800 */
[----:B------:R-:W-:Y:S01]  /*11280*/  IMAD.MOV.U32 R5, RZ, RZ, R112 ;  /* 0x000000ffff057224 */ /* 0x000fe200078e0070 */
[----:B------:R-:W-:Y:S02]  /*11290*/  LEA.HI.X.SX32 R153, R6, R68, 0x1, P5 ;  /* 0x0000004406997211 */ /* 0x000fe400028f0eff */
[----:B------:R-:W-:Y:S06]  /*112a0*/  STL [R1+0x354], R115 ;  /* 0x0003547301007387 */ /* 0x000fec0000100800 */
[----:B------:R-:W-:Y:S01]  /*112b0*/  @!P4 IMAD.MOV R4, RZ, RZ, -R4 ;  /* 0x000000ffff04c224 */ /* 0x000fe200078e0a04 */
[----:B------:R-:W-:Y:S04]  /*112c0*/  STL [R1+0x38c], R114 ;  /* 0x00038c7201007387 */ /* 0x000fe80000100800 */
[----:B------:R-:W4:Y:S01]  /*112d0*/  LDL R112, [R1+0x93c] ;  /* 0x00093c0001707983 */ /* 0x000f220000100800 */
[----:B------:R-:W-:-:S03]  /*112e0*/  ISETP.GE.AND P4, PT, R8, RZ, PT ;  /* 0x000000ff0800720c */ /* 0x000fc60003f86270 */
[----:B------:R-:W4:Y:S01]  /*112f0*/  LDL R8, [R1+0x968] ;  /* 0x0009680001087983 */ /* 0x000f220000100800 */
[----:B------:R-:W-:Y:S02]  /*11300*/  @P0 IMAD.MOV.U32 R6, RZ, RZ, R154 ;  /* 0x000000ffff060224 */ /* 0x000fe400078e009a */
[----:B0-----:R-:W-:Y:S02]  /*11310*/  @P0 IMAD.MOV.U32 R7, RZ, RZ, R153 ;  /* 0x000000ffff070224 */ /* 0x001fe400078e0099 */
[----:B------:R-:W-:Y:S02]  /*11320*/  @!P6 IMAD.MOV R5, RZ, RZ, -R5 ;  /* 0x000000ffff05e224 */ /* 0x000fe400078e0a05 */
[----:B------:R-:W-:Y:S01]  /*11330*/  @!P3 IMAD.IADD R43, R43, 0x1, -R72 ;  /* 0x000000012b2bb824 */ /* 0x000fe200078e0a48 */
[----:B------:R0:W4:Y:S04]  /*11340*/  @P0 LDG.E.U16 R36, desc[UR20][R6.64] ;  /* 0x0000001406240981 */ /* 0x000128000c1e1500 */
[----:B------:R1:W-:Y:S01]  /*11350*/  STL [R1+0x118], R43 ;  /* 0x0001182b01007387 */ /* 0x0003e20000100800 */
[----:B0-----:R-:W-:-:S02]  /*11360*/  SEL R6, R75, R5, !P1 ;  /* 0x000000054b067207 */ /* 0x001fc40004800000 */
[----:B------:R-:W-:Y:S01]  /*11370*/  SEL R5, R75, R4, !P1 ;  /* 0x000000044b057207 */ /* 0x000fe20004800000 */
[----:B------:R-:W-:Y:S02]  /*11380*/  IMAD.MOV.U32 R4, RZ, RZ, R43 ;  /* 0x000000ffff047224 */ /* 0x000fe400078e002b */
[----:B-1----:R-:W4:Y:S01]  /*11390*/  LDL R43, [R1+0x998] ;  /* 0x00099800012b7983 */ /* 0x002f220000100800 */
[----:B------:R-:W-:Y:S01]  /*113a0*/  ISETP.GT.U32.AND P5, PT, R72, R109, PT ;  /* 0x0000006d4800720c */ /* 0x000fe20003fa4070 */
[----:B------:R-:W-:Y:S01]  /*113b0*/  IMAD R6, R6, UR5, RZ ;  /* 0x0000000506067c24 */ /* 0x000fe2000f8e02ff */
[----:B------:R-:W-:Y:S01]  /*113c0*/  PRMT R35, RZ, 0x7610, R35 ;  /* 0x00007610ff237816 */ /* 0x000fe20000000023 */
[----:B------:R-:W4:Y:S01]  /*113d0*/  LDL.LU R111, [R1+0x174] ;  /* 0x00017400016f7983 */ /* 0x000f220000300800 */
[----:B------:R-:W-:Y:S01]  /*113e0*/  IMAD R5, R5, UR7, RZ ;  /* 0x0000000705057c24 */ /* 0x000fe2000f8e02ff */
[----:B------:R-:W-:Y:S01]  /*113f0*/  PRMT R34, RZ, 0x7610, R34 ;  /* 0x00007610ff227816 */ /* 0x000fe20000000022 */
[----:B------:R-:W-:Y:S01]  /*11400*/  @!P4 IMAD.MOV R4, RZ, RZ, -R4 ;  /* 0x000000ffff04c224 */ /* 0x000fe200078e0a04 */
[----:B------:R-:W4:Y:S01]  /*11410*/  LDL.LU R110, [R1+0x138] ;  /* 0x00013800016e7983 */ /* 0x000f220000300800 */
[----:B------:R-:W0:Y:S01]  /*11420*/  LDCU UR5, c[0x0][0x3b0] ;  /* 0x00007600ff0577ac */ /* 0x000e220008000800 */
[----:B------:R-:W-:Y:S01]  /*11430*/  PRMT R33, RZ, 0x7610, R33 ;  /* 0x00007610ff217816 */ /* 0x000fe20000000021 */
[----:B------:R-:W1:Y:S03]  /*11440*/  LDCU UR7, c[0x0][0x3b0] ;  /* 0x00007600ff0777ac */ /* 0x000e660008000800 */
[----:B------:R-:W-:Y:S01]  /*11450*/  @!P5 IMAD.IADD R109, R109, 0x1, -R72 ;  /* 0x000000016d6dd824 */ /* 0x000fe200078e0a48 */
[----:B------:R-:W-:-:S04]  /*11460*/  LEA R7, P5, R5, R69, 0x1 ;  /* 0x0000004505077211 */ /* 0x000fc800078a08ff */
[----:B------:R-:W-:Y:S02]  /*11470*/  ISETP.GT.U32.AND P4, PT, R72, R109, PT ;  /* 0x0000006d4800720c */ /* 0x000fe40003f84070 */
[----:B------:R-:W-:-:S11]  /*11480*/  LEA.HI.X.SX32 R113, R5, R68, 0x1, P5 ;  /* 0x0000004405717211 */ /* 0x000fd600028f0eff */
[----:B------:R-:W-:Y:S01]  /*11490*/  @!P4 IMAD.IADD R109, R109, 0x1, -R72 ;  /* 0x000000016d6dc824 */ /* 0x000fe200078e0a48 */
[C---:B--2---:R-:W-:Y:S02]  /*114a0*/  ISETP.GT.U32.AND P6, PT, R72.reuse, R45, PT ;  /* 0x0000002d4800720c */ /* 0x044fe40003fc4070 */
[----:B---3--:R-:W-:-:S11]  /*114b0*/  ISETP.GT.U32.AND P3, PT, R72, R44, PT ;  /* 0x0000002c4800720c */ /* 0x008fd60003f64070 */
[----:B------:R-:W-:Y:S01]  /*114c0*/  @!P6 IMAD.IADD R45, R45, 0x1, -R72 ;  /* 0x000000012d2de824 */ /* 0x000fe200078e0a48 */
[----:B------:R-:W-:-:S04]  /*114d0*/  LEA R114, P6, R6, R69, 0x1 ;  /* 0x0000004506727211 */ /* 0x000fc800078c08ff */
[----:B------:R-:W-:Y:S02]  /*114e0*/  LEA.HI.X.SX32 R115, R6, R68, 0x1, P6 ;  /* 0x0000004406737211 */ /* 0x000fe400030f0eff */
[----:B------:R-:W-:Y:S01]  /*114f0*/  SEL R6, R75, R4, !P1 ;  /* 0x000000044b067207 */ /* 0x000fe20004800000 */
[----:B------:R-:W-:Y:S02]  /*11500*/  @P0 IMAD.MOV.U32 R4, RZ, RZ, R114 ;  /* 0x000000ffff040224 */ /* 0x000fe400078e0072 */
[----:B------:R-:W-:Y:S01]  /*11510*/  @P0 IMAD.MOV.U32 R5, RZ, RZ, R115 ;  /* 0x000000ffff050224 */ /* 0x000fe200078e0073 */
[----:B------:R-:W-:Y:S01]  /*11520*/  ISETP.GT.U32.AND P6, PT, R72, R45, PT ;  /* 0x0000002d4800720c */ /* 0x000fe20003fc4070 */
[----:B------:R-:W-:Y:S01]  /*11530*/  STL [R1+0x10], R114 ;  /* 0x0000107201007387 */ /* 0x000fe20000100800 */
[----:B------:R-:W-:Y:S01]  /*11540*/  IMAD R6, R6, UR11, RZ ;  /* 0x0000000b06067c24 */ /* 0x000fe2000f8e02ff */
[----:B------:R-:W2:Y:S02]  /*11550*/  LDCU UR11, c[0x0][0x3b0] ;  /* 0x00007600ff0b77ac */ /* 0x000ea40008000800 */
[----:B------:R-:W-:Y:S04]  /*11560*/  STL [R1+0x50], R7 ;  /* 0x0000500701007387 */ /* 0x000fe80000100800 */
[----:B------:R3:W2:Y:S04]  /*11570*/  @P0 LDG.E.U16 R35, desc[UR20][R4.64] ;  /* 0x0000001404230981 */ /* 0x0006a8000c1e1500 */
[----:B------:R-:W-:Y:S04]  /*11580*/  STL [R1+0xc], R115 ;  /* 0x00000c7301007387 */ /* 0x000fe80000100800 */
[----:B------:R0:W-:Y:S01]  /*11590*/  STL [R1+0x4c], R113 ;  /* 0x00004c7101007387 */ /* 0x0001e20000100800 */
[----:B---3--:R-:W-:-:S02]  /*115a0*/  @P0 IMAD.MOV.U32 R4, RZ, RZ, R7 ;  /* 0x000000ffff040224 */ /* 0x008fc400078e0007 */
[----:B------:R-:W-:Y:S02]  /*115b0*/  @P0 IMAD.MOV.U32 R5, RZ, RZ, R113 ;  /* 0x000000ffff050224 */ /* 0x000fe400078e0071 */
[----:B------:R-:W-:-:S03]  /*115c0*/  @!P3 IMAD.IADD R44, R44, 0x1, -R72 ;  /* 0x000000012c2cb824 */ /* 0x000fc600078e0a48 */
[----:B------:R3:W2:Y:S01]  /*115d0*/  @P0 LDG.E.U16 R34, desc[UR20][R4.64] ;  /* 0x0000001404220981 */ /* 0x0006a2000c1e1500 */
[----:B------:R-:W-:Y:S01]  /*115e0*/  @!P6 IMAD.IADD R45, R45, 0x1, -R72 ;  /* 0x000000012d2de824 */ /* 0x000fe200078e0a48 */
[----:B---3--:R-:W-:Y:S01]  /*115f0*/  LEA R4, P3, R6, R69, 0x1 ;  /* 0x0000004506047211 */ /* 0x008fe200078608ff */
[----:B------:R-:W-:-:S03]  /*11600*/  IMAD.MOV.U32 R5, RZ, RZ, R109 ;  /* 0x000000ffff057224 */ /* 0x000fc600078e006d */
[----:B------:R-:W-:Y:S02]  /*11610*/  LEA.HI.X.SX32 R6, R6, R68, 0x1, P3 ;  /* 0x0000004406067211 */ /* 0x000fe400018f0eff */
[----:B----4-:R-:W-:Y:S02]  /*11620*/  ISETP.GE.AND P5, PT, R112, RZ, PT ;  /* 0x000000ff7000720c */ /* 0x010fe40003fa6270 */
[----:B------:R-:W-:Y:S02]  /*11630*/  ISETP.GE.AND P4, PT, R8, RZ, PT ;  /* 0x000000ff0800720c */ /* 0x000fe40003f86270 */
[----:B------:R-:W3:Y:S04]  /*11640*/  LDL.LU R8, [R1+0x134] ;  /* 0x0001340001087983 */ /* 0x000ee80000300800 */
[----:B------:R-:W-:Y:S05]  /*11650*/  STL [R1+0x90], R4 ;  /* 0x0000900401007387 */ /* 0x000fea0000100800 */
[----:B------:R-:W-:Y:S01]  /*11660*/  @!P5 IMAD.MOV R5, RZ, RZ, -R5 ;  /* 0x000000ffff05d224 */ /* 0x000fe200078e0a05 */
[----:B------:R-:W-:Y:S04]  /*11670*/  STL [R1+0x128], R45 ;  /* 0x0001282d01007387 */ /* 0x000fe80000100800 */
[----:B------:R4:W-:Y:S04]  /*11680*/  STL [R1+0x8c], R6 ;  /* 0x00008c0601007387 */ /* 0x0009e80000100800 */
[----:B0-----:R-:W3:Y:S01]  /*11690*/  LDL R113, [R1+0x9cc] ;  /* 0x0009cc0001717983 */ /* 0x001ee20000100800 */
[----:B------:R-:W-:-:S03]  /*116a0*/  ISETP.GE.AND P5, PT, R43, RZ, PT ;  /* 0x000000ff2b00720c */ /* 0x000fc60003fa6270 */
[----:B------:R-:W3:Y:S01]  /*116b0*/  LDL R43, [R1+0x9f8] ;  /* 0x0009f800012b7983 */ /* 0x000ee20000100800 */
[C---:B------:R-:W-:Y:S01]  /*116c0*/  ISETP.GT.U32.AND P3, PT, R72.reuse, R44, PT ;  /* 0x0000002c4800720c */ /* 0x040fe20003f64070 */
[----:B------:R-:W-:Y:S02]  /*116d0*/  @P0 IMAD.MOV.U32 R7, RZ, RZ, R6 ;  /* 0x000000ffff070224 */ /* 0x000fe400078e0006 */
[----:B----4-:R-:W-:Y:S01]  /*116e0*/  @P0 IMAD.MOV.U32 R6, RZ, RZ, R4 ;  /* 0x000000ffff060224 */ /* 0x010fe200078e0004 */
[----:B------:R-:W-:Y:S01]  /*116f0*/  ISETP.GT.U32.AND P6, PT, R72, R111, PT ;  /* 0x0000006f4800720c */ /* 0x000fe20003fc4070 */
[----:B------:R-:W-:-:S03]  /*11700*/  IMAD.MOV.U32 R4, RZ, RZ, R45 ;  /* 0x000000ffff047224 */ /* 0x000fc600078e002d */
[----:B------:R0:W4:Y:S01]  /*11710*/  @P0 LDG.E.U16 R33, desc[UR20][R6.64] ;  /* 0x0000001406210981 */ /* 0x000122000c1e1500 */
[----:B------:R-:W-:Y:S01]  /*11720*/  @!P4 IMAD.MOV R4, RZ, RZ, -R4 ;  /* 0x000000ffff04c224 */ /* 0x000fe200078e0a04 */
[----:B------:R-:W-:-:S03]  /*11730*/  ISETP.GT.U32.AND P4, PT, R72, R110, PT ;  /* 0x0000006e4800720c */ /* 0x000fc60003f84070 */
[----:B------:R-:W-:Y:S01]  /*11740*/  @!P3 IMAD.IADD R44, R44, 0x1, -R72 ;  /* 0x000000012c2cb824 */ /* 0x000fe200078e0a48 */
[C---:B0-----:R-:W-:Y:S02]  /*11750*/  SEL R6, R75.reuse, R5, !P1 ;  /* 0x000000054b067207 */ /* 0x041fe40004800000 */
[----:B------:R-:W-:Y:S02]  /*11760*/  SEL R5, R75, R4, !P1 ;  /* 0x000000044b057207 */ /* 0x000fe40004800000 */
[----:B------:R0:W-:Y:S01]  /*11770*/  STL [R1+0x124], R44 ;  /* 0x0001242c01007387 */ /* 0x0001e20000100800 */
[----:B------:R-:W-:Y:S01]  /*11780*/  IMAD R6, R6, UR5, RZ ;  /* 0x0000000506067c24 */ /* 0x000fe2000f8e02ff */
[----:B------:R-:W-:Y:S01]  /*11790*/  PRMT R32, RZ, 0x7610, R32 ;  /* 0x00007610ff207816 */ /* 0x000fe20000000020 */
[----:B------:R-:W-:Y:S01]  /*117a0*/  IMAD.MOV.U32 R4, RZ, RZ, R44 ;  /* 0x000000ffff047224 */ /* 0x000fe200078e002c */
[----:B------:R-:W4:Y:S01]  /*117b0*/  LDL R109, [R1+0xa00] ;  /* 0x000a0000016d7983 */ /* 0x000f220000100800 */
[----:B------:R-:W-:Y:S01]  /*117c0*/  @!P6 IMAD.IADD R111, R111, 0x1, -R72 ;  /* 0x000000016f6fe824 */ /* 0x000fe200078e0a48 */
[CC--:B------:R-:W-:Y:S01]  /*117d0*/  LEA R45, P6, R6.reuse, R69.reuse, 0x1 ;  /* 0x00000045062d7211 */ /* 0x0c0fe200078c08ff */
[----:B-1----:R-:W-:Y:S01]  /*117e0*/  IMAD R5, R5, UR7, RZ ;  /* 0x0000000705057c24 */ /* 0x002fe2000f8e02ff */
[----:B------:R-:W4:Y:S01]  /*117f0*/  LDL.LU R112, [R1+0x1b8] ;  /* 0x0001b80001707983 */ /* 0x000f220000300800 */
[----:B------:R-:W-:Y:S01]  /*11800*/  @!P5 IMAD.MOV R4, RZ, RZ, -R4 ;  /* 0x000000ffff04d224 */ /* 0x000fe200078e0a04 */
[----:B------:R-:W-:Y:S01]  /*11810*/  LEA.HI.X.SX32 R115, R6, R68, 0x1, P6 ;  /* 0x0000004406737211 */ /* 0x000fe200030f0eff */
[----:B------:R-:W-:Y:S01]  /*11820*/  @!P4 IMAD.IADD R110, R110, 0x1, -R72 ;  /* 0x000000016e6ec824 */ /* 0x000fe200078e0a48 */
[----:B0-----:R-:W4:Y:S01]  /*11830*/  LDL.LU R44, [R1+0x1b4] ;  /* 0x0001b400012c7983 */ /* 0x001f220000300800 */
[----:B------:R-:W-:Y:S01]  /*11840*/  LEA R7, P5, R5, R69, 0x1 ;  /* 0x0000004505077211 */ /* 0x000fe200078a08ff */
[----:B------:R-:W0:Y:S01]  /*11850*/  LDCU UR5, c[0x0][0x3b0] ;  /* 0x00007600ff0577ac */ /* 0x000e220008000800 */
[----:B------:R-:W-:Y:S01]  /*11860*/  SEL R6, R75, R4, !P1 ;  /* 0x000000044b067207 */ /* 0x000fe20004800000 */
[----:B------:R-:W-:Y:S01]  /*11870*/  @P0 IMAD.MOV.U32 R4, RZ, RZ, R45 ;  /* 0x000000ffff040224 */ /* 0x000fe200078e002d */
[----:B------:R-:W-:Y:S01]  /*11880*/  LEA.HI.X.SX32 R114, R5, R68, 0x1, P5 ;  /* 0x0000004405727211 */ /* 0x000fe200028f0eff */
[----:B------:R-:W-:Y:S01]  /*11890*/  @P0 IMAD.MOV.U32 R5, RZ, RZ, R115 ;  /* 0x000000ffff050224 */ /* 0x000fe200078e0073 */
[----:B------:R-:W-:Y:S01]  /*118a0*/  PRMT R31, RZ, 0x7610, R31 ;  /* 0x00007610ff1f7816 */ /* 0x000fe2000000001f */
[----:B--2---:R-:W-:Y:S01]  /*118b0*/  IMAD R6, R6, UR11, RZ ;  /* 0x0000000b06067c24 */ /* 0x004fe2000f8e02ff */
[----:B------:R-:W-:Y:S01]  /*118c0*/  STL [R1+0xd0], R45 ;  /* 0x0000d02d01007387 */ /* 0x000fe20000100800 */
[----:B------:R-:W-:Y:S01]  /*118d0*/  ISETP.GT.U32.AND P3, PT, R72, R111, PT ;  /* 0x0000006f4800720c */ /* 0x000fe20003f64070 */
[----:B------:R-:W1:Y:S02]  /*118e0*/  LDCU UR7, c[0x0][0x3b0] ;  /* 0x00007600ff0777ac */ /* 0x000e640008000800 */
[----:B------:R2:W4:Y:S01]  /*118f0*/  @P0 LDG.E.U16 R32, desc[UR20][R4.64] ;  /* 0x0000001404200981 */ /* 0x000522000c1e1500 */
[----:B------:R-:W-:Y:S01]  /*11900*/  PRMT R30, RZ, 0x7610, R30 ;  /* 0x00007610ff1e7816 */ /* 0x000fe2000000001e */
[----:B------:R-:W0:Y:S02]  /*11910*/  LDCU UR11, c[0x0][0x3b0] ;  /* 0x00007600ff0b77ac */ /* 0x000e240008000800 */
[----:B------:R2:W-:Y:S02]  /*11920*/  STL [R1+0x130], R7 ;  /* 0x0001300701007387 */ /* 0x0005e40000100800 */
[----:B--2---:R-:W-:-:S02]  /*11930*/  @P0 IMAD.MOV.U32 R4, RZ, RZ, R7 ;  /* 0x000000ffff040224 */ /* 0x004fc400078e0007 */
[----:B------:R-:W-:Y:S01]  /*11940*/  STL [R1+0xcc], R115 ;  /* 0x0000cc7301007387 */ /* 0x000fe20000100800 */
[----:B------:R-:W-:-:S03]  /*11950*/  LEA R7, P6, R6, R69, 0x1 ;  /* 0x0000004506077211 */ /* 0x000fc600078c08ff */
[----:B------:R-:W2:Y:S01]  /*11960*/  LDL.LU R45, [R1+0x238] ;  /* 0x00023800012d7983 */ /* 0x000ea20000300800 */
[----:B------:R-:W-:-:S03]  /*11970*/  @P0 IMAD.MOV.U32 R5, RZ, RZ, R114 ;  /* 0x000000ffff050224 */ /* 0x000fc600078e0072 */
[----:B------:R-:W-:Y:S04]  /*11980*/  STL [R1+0x12c], R114 ;  /* 0x00012c7201007387 */ /* 0x000fe80000100800 */
[----:B------:R-:W-:Y:S04]  /*11990*/  STL [R1+0x170], R7 ;  /* 0x0001700701007387 */ /* 0x000fe80000100800 */
[----:B------:R0:W2:Y:S01]  /*119a0*/  @P0 LDG.E.U16 R31, desc[UR20][R4.64] ;  /* 0x00000014041f0981 */ /* 0x0000a2000c1e1500 */
[----:B------:R-:W-:Y:S01]  /*119b0*/  @!P3 IMAD.IADD R111, R111, 0x1, -R72 ;  /* 0x000000016f6fb824 */ /* 0x000fe200078e0a48 */
[----:B0-----:R-:W-:-:S05]  /*119c0*/  LEA.HI.X.SX32 R4, R6, R68, 0x1, P6 ;  /* 0x0000004406047211 */ /* 0x001fca00030f0eff */
[----:B------:R-:W-:Y:S01]  /*119d0*/  @P0 IMAD.MOV.U32 R5, RZ, RZ, R4 ;  /* 0x000000ffff050224 */ /* 0x000fe200078e0004 */
[----:B---3--:R-:W-:-:S13]  /*119e0*/  ISETP.GT.U32.AND P4, PT, R72, R8, PT ;  /* 0x000000084800720c */ /* 0x008fda0003f84070 */
[----:B------:R-:W-:Y:S01]  /*119f0*/  @!P4 IMAD.IADD R8, R8, 0x1, -R72 ;  /* 0x000000010808c824 */ /* 0x000fe200078e0a48 */
[----:B------:R-:W-:Y:S02]  /*11a00*/  ISETP.GE.AND P4, PT, R43, RZ, PT ;  /* 0x000000ff2b00720c */ /* 0x000fe40003f86270 */
[----:B------:R-:W3:Y:S04]  /*11a10*/  LDL.LU R43, [R1+0x178] ;  /* 0x00017800012b7983 */ /* 0x000ee80000300800 */
[----:B------:R0:W-:Y:S01]  /*11a20*/  STL [R1+0x16c], R4 ;  /* 0x00016c0401007387 */ /* 0x0001e20000100800 */
[----:B------:R-:W-:-:S03]  /*11a30*/  ISETP.GE.AND P3, PT, R113, RZ, PT ;  /* 0x000000ff7100720c */ /* 0x000fc60003f66270 */
[----:B------:R-:W3:Y:S01]  /*11a40*/  LDL R113, [R1+0x9bc] ;  /* 0x0009bc0001717983 */ /* 0x000ee20000100800 */
[----:B0-----:R-:W-:-:S05]  /*11a50*/  @P0 IMAD.MOV.U32 R4, RZ, RZ, R7 ;  /* 0x000000ffff040224 */ /* 0x001fca00078e0007 */
[----:B------:R0:W3:Y:S02]  /*11a60*/  @P0 LDG.E.U16 R30, desc[UR20][R4.64] ;  /* 0x00000014041e0981 */ /* 0x0000e4000c1e1500 */
[----:B0-----:R-:W-:Y:S02]  /*11a70*/  IMAD.MOV.U32 R5, RZ, RZ, R111 ;  /* 0x000000ffff057224 */ /* 0x001fe400078e006f */
[----:B------:R-:W3:Y:S01]  /*11a80*/  LDL R111, [R1+0x974] ;  /* 0x00097400016f7983 */ /* 0x000ee20000100800 */
[C---:B------:R-:W-:Y:S02]  /*11a90*/  ISETP.GT.U32.AND P5, PT, R72.reuse, R110, PT ;  /* 0x0000006e4800720c */ /* 0x040fe40003fa4070 */
[C---:B------:R-:W-:Y:S01]  /*11aa0*/  ISETP.GT.U32.AND P6, PT, R72.reuse, R8, PT ;  /* 0x000000084800720c */ /* 0x040fe20003fc4070 */
[----:B------:R-:W-:Y:S01]  /*11ab0*/  @!P3 IMAD.MOV R5, RZ, RZ, -R5 ;  /* 0x000000ffff05b224 */ /* 0x000fe200078e0a05 */
[----:B----4-:R-:W-:-:S09]  /*11ac0*/  ISETP.GT.U32.AND P3, PT, R72, R44, PT ;  /* 0x0000002c4800720c */ /* 0x010fd20003f64070 */
[----:B------:R-:W-:Y:S01]  /*11ad0*/  @!P5 IMAD.IADD R110, R110, 0x1, -R72 ;  /* 0x000000016e6ed824 */ /* 0x000fe200078e0a48 */
[----:B------:R-:W-:-:S03]  /*11ae0*/  ISETP.GT.U32.AND P5, PT, R72, R112, PT ;  /* 0x000000704800720c */ /* 0x000fc60003fa4070 */
[----:B------:R-:W-:Y:S01]  /*11af0*/  IMAD.MOV.U32 R4, RZ, RZ, R110 ;  /* 0x000000ffff047224 */ /* 0x000fe200078e006e */
[----:B------:R-:W-:Y:S01]  /*11b00*/  SEL R6, R75, R5, !P1 ;  /* 0x000000054b067207 */ /* 0x000fe20004800000 */
[----:B------:R-:W-:Y:S02]  /*11b10*/  @!P6 IMAD.IADD R8, R8, 0x1, -R72 ;  /* 0x000000010808e824 */ /* 0x000fe400078e0a48 */
[----:B------:R-:W-:Y:S01]  /*11b20*/  @!P4 IMAD.MOV R4, RZ, RZ, -R4 ;  /* 0x000000ffff04c224 */ /* 0x000fe200078e0a04 */
[----:B------:R-:W-:Y:S01]  /*11b30*/  ISETP.GE.AND P4, PT, R109, RZ, PT ;  /* 0x000000ff6d00720c */ /* 0x000fe20003f86270 */
[----:B------:R-:W-:Y:S01]  /*11b40*/  IMAD R6, R6, UR5, RZ ;  /* 0x0000000506067c24 */ /* 0x000fe2000f8e02ff */
[----:B------:R0:W-:Y:S01]  /*11b50*/  STL [R1+0x134], R8 ;  /* 0x0001340801007387 */ /* 0x0001e20000100800 */
[----:B------:R-:W-:Y:S01]  /*11b60*/  @!P3 IMAD.IADD R44, R44, 0x1, -R72 ;  /* 0x000000012c2cb824 */ /* 0x000fe200078e0a48 */
[----:B------:R-:W-:Y:S01]  /*11b70*/  SEL R5, R75, R4, !P1 ;  /* 0x000000044b057207 */ /* 0x000fe20004800000 */
[----:B------:R-:W-:Y:S01]  /*11b80*/  IMAD.MOV.U32 R4, RZ, RZ, R8 ;  /* 0x000000ffff047224 */ /* 0x000fe200078e0008 */
[----:B------:R-:W4:Y:S01]  /*11b90*/  LDL R109, [R1+0x938] ;  /* 0x00093800016d7983 */ /* 0x000f220000100800 */
[----:B------:R-:W-:Y:S01]  /*11ba0*/  @!P5 IMAD.IADD R112, R112, 0x1, -R72 ;  /* 0x000000017070d824 */ /* 0x000fe200078e0a48 */
[----:B------:R-:W-:Y:S01]  /*11bb0*/  PRMT R29, RZ, 0x7610, R29 ;  /* 0x00007610ff1d7816 */ /* 0x000fe2000000001d */
[----:B------:R-:W3:Y:S01]  /*11bc0*/  LDCU UR5, c[0x0][0x3b0] ;  /* 0x00007600ff0577ac */ /* 0x000ee20008000800 */
[----:B------:R-:W4:Y:S01]  /*11bd0*/  LDL.LU R110, [R1+0x1f4] ;  /* 0x0001f400016e7983 */ /* 0x000f220000300800 */
[----:B-1----:R-:W-:Y:S01]  /*11be0*/  IMAD R5, R5, UR7, RZ ;  /* 0x0000000705057c24 */ /* 0x002fe2000f8e02ff */
[----:B------:R-:W-:Y:S01]  /*11bf0*/  LEA R115, P5, R6, R69, 0x1 ;  /* 0x0000004506737211 */ /* 0x000fe200078a08ff */
[----:B------:R-:W-:Y:S01]  /*11c00*/  @!P4 IMAD.MOV R4, RZ, RZ, -R4 ;  /* 0x000000ffff04c224 */ /* 0x000fe200078e0a04 */
[----:B0-----:R-:W4:Y:S01]  /*11c10*/  LDL.LU R8, [R1+0x1f8] ;  /* 0x0001f80001087983 */ /* 0x001f220000300800 */
[----:B--2---:R-:W-:Y:S01]  /*11c20*/  ISETP.GT.U32.AND P6, PT, R72, R45, PT ;  /* 0x0000002d4800720c */ /* 0x004fe20003fc4070 */
[----:B------:R-:W0:Y:S01]  /*11c30*/  LDCU UR7, c[0x0][0x3b0] ;  /* 0x00007600ff0777ac */ /* 0x000e220008000800 */
[----:B------:R-:W-:-:S02]  /*11c40*/  LEA R7, P3, R5, R69, 0x1 ;  /* 0x0000004505077211 */ /* 0x000fc400078608ff */
[----:B------:R-:W-:Y:S02]  /*11c50*/  LEA.HI.X.SX32 R116, R6, R68, 0x1, P5 ;  /* 0x0000004406747211 */ /* 0x000fe400028f0eff */
[C---:B------:R-:W-:Y:S02]  /*11c60*/  ISETP.GT.U32.AND P4, PT, R72.reuse, R112, PT ;  /* 0x000000704800720c */ /* 0x040fe40003f84070 */
[----:B------:R-:W-:Y:S01]  /*11c70*/  LEA.HI.X.SX32 R114, R5, R68, 0x1, P3 ;  /* 0x0000004405727211 */ /* 0x000fe200018f0eff */
[----:B------:R-:W-:Y:S01]  /*11c80*/  @P0 IMAD.MOV.U32 R5, RZ, RZ, R116 ;  /* 0x000000ffff050224 */ /* 0x000fe200078e0074 */
[----:B------:R-:W-:Y:S01]  /*11c90*/  SEL R6, R75, R4, !P1 ;  /* 0x000000044b067207 */ /* 0x000fe20004800000 */
[----:B------:R-:W-:Y:S01]  /*11ca0*/  @P0 IMAD.MOV.U32 R4, RZ, RZ, R115 ;  /* 0x000000ffff040224 */ /* 0x000fe200078e0073 */
[----:B------:R-:W-:Y:S02]  /*11cb0*/  ISETP.GT.U32.AND P3, PT, R72, R44, PT ;  /* 0x0000002c4800720c */ /* 0x000fe40003f64070 */
[----:B------:R-:W-:-:S02]  /*11cc0*/  PRMT R28, RZ, 0x7610, R28 ;  /* 0x00007610ff1c7816 */ /* 0x000fc4000000001c */
[----:B------:R1:W2:Y:S01]  /*11cd0*/  @P0 LDG.E.U16 R29, desc[UR20][R4.64] ;  /* 0x00000014041d0981 */ /* 0x0002a2000c1e1500 */
[----:B------:R-:W-:Y:S01]  /*11ce0*/  IMAD R6, R6, UR11, RZ ;  /* 0x0000000b06067c24 */ /* 0x000fe2000f8e02ff */
[----:B------:R-:W-:Y:S01]  /*11cf0*/  PRMT R27, RZ, 0x7610, R27 ;  /* 0x00007610ff1b7816 */ /* 0x000fe2000000001b */
[--C-:B------:R-:W-:Y:S01]  /*11d00*/  @!P4 IMAD.IADD R112, R112, 0x1, -R72.reuse ;  /* 0x000000017070c824 */ /* 0x100fe200078e0a48 */
[----:B------:R-:W-:Y:S01]  /*11d10*/  STL [R1+0x1b0], R115 ;  /* 0x0001b07301007387 */ /* 0x000fe20000100800 */
[----:B------:R-:W-:Y:S01]  /*11d20*/  @!P6 IMAD.IADD R45, R45, 0x1, -R72 ;  /* 0x000000012d2de824 */ /* 0x000fe200078e0a48 */
[----:B------:R-:W0:Y:S01]  /*11d30*/  LDCU UR11, c[0x0][0x3b0] ;  /* 0x00007600ff0b77ac */ /* 0x000e220008000800 */
[----:B-1----:R-:W-:Y:S02]  /*11d40*/  @P0 IMAD.MOV.U32 R4, RZ, RZ, R7 ;  /* 0x000000ffff040224 */ /* 0x002fe400078e0007 */
[----:B------:R-:W-:-:S05]  /*11d50*/  @P0 IMAD.MOV.U32 R5, RZ, RZ, R114 ;  /* 0x000000ffff050224 */ /* 0x000fca00078e0072 */
[----:B------:R1:W2:Y:S01]  /*11d60*/  @P0 LDG.E.U16 R28, desc[UR20][R4.64] ;  /* 0x00000014041c0981 */ /* 0x0002a2000c1e1500 */
[----:B------:R-:W-:-:S03]  /*11d70*/  @!P3 IMAD.IADD R44, R44, 0x1, -R72 ;  /* 0x000000012c2cb824 */ /* 0x000fc600078e0a48 */
[----:B------:R0:W-:Y:S01]  /*11d80*/  STL [R1+0x1f0], R7 ;  /* 0x0001f00701007387 */ /* 0x0001e20000100800 */
[----:B-1----:R-:W-:-:S03]  /*11d90*/  LEA R4, P4, R6, R69, 0x1 ;  /* 0x0000004506047211 */ /* 0x002fc600078808ff */
[----:B------:R-:W-:Y:S01]  /*11da0*/  STL [R1+0x1ac], R116 ;  /* 0x0001ac7401007387 */ /* 0x000fe20000100800 */
[----:B------:R-:W-:-:S03]  /*11db0*/  LEA.HI.X.SX32 R6, R6, R68, 0x1, P4 ;  /* 0x0000004406067211 */ /* 0x000fc600020f0eff */
[----:B------:R-:W-:Y:S04]  /*11dc0*/  STL [R1+0x1ec], R114 ;  /* 0x0001ec7201007387 */ /* 0x000fe80000100800 */
[----:B------:R-:W-:Y:S01]  /*11dd0*/  STL [R1+0x230], R4 ;  /* 0x0002300401007387 */ /* 0x000fe20000100800 */
[----:B0-----:R-:W-:Y:S02]  /*11de0*/  @P0 IMAD.MOV.U32 R7, RZ, RZ, R6 ;  /* 0x000000ffff070224 */ /* 0x001fe400078e0006 */
[----:B------:R-:W-:Y:S01]  /*11df0*/  IMAD.MOV.U32 R5, RZ, RZ, R112 ;  /* 0x000000ffff057224 */ /* 0x000fe200078e0070 */
[----:B---3--:R-:W-:Y:S02]  /*11e00*/  ISETP.GT.U32.AND P5, PT, R72, R43, PT ;  /* 0x0000002b4800720c */ /* 0x008fe40003fa4070 */
[----:B------:R-:W-:-:S11]  /*11e10*/  ISETP.GE.AND P6, PT, R113, RZ, PT ;  /* 0x000000ff7100720c */ /* 0x000fd60003fc6270 */
[----:B------:R-:W-:-:S05]  /*11e20*/  @!P5 IMAD.IADD R43, R43, 0x1, -R72 ;  /* 0x000000012b2bd824 */ /* 0x000fca00078e0a48 */
[----:B------:R-:W-:Y:S02]  /*11e30*/  ISETP.GT.U32.AND P3, PT, R72, R43, PT ;  /* 0x0000002b4800720c */ /* 0x000fe40003f64070 */
[----:B------:R-:W-:Y:S02]  /*11e40*/  ISETP.GE.AND P5, PT, R111, RZ, PT ;  /* 0x000000ff6f00720c */ /* 0x000fe40003fa6270 */
[----:B------:R-:W3:Y:S04]  /*11e50*/  LDL.LU R111, [R1+0x54] ;  /* 0x00005400016f7983 */ /* 0x000ee80000300800 */
[----:B------:R0:W-:Y:S04]  /*11e60*/  STL [R1+0x22c], R6 ;  /* 0x00022c0601007387 */ /* 0x0001e80000100800 */
[----:B------:R1:W-:Y:S04]  /*11e70*/  STL [R1+0x1b4], R44 ;  /* 0x0001b42c01007387 */ /* 0x0003e80000100800 */
[----:B------:R-:W2:Y:S01]  /*11e80*/  LDL R115, [R1+0x8c0] ;  /* 0x0008c00001737983 */ /* 0x000ea20000100800 */
[----:B0-----:R-:W-:-:S02]  /*11e90*/  @P0 IMAD.MOV.U32 R6, RZ, RZ, R4 ;  /* 0x000000ffff060224 */ /* 0x001fc400078e0004 */
[----:B------:R-:W-:Y:S02]  /*11ea0*/  IMAD.MOV.U32 R4, RZ, RZ, R44 ;  /* 0x000000ffff047224 */ /* 0x000fe400078e002c */
[----:B------:R-:W-:Y:S01]  /*11eb0*/  @!P6 IMAD.MOV R5, RZ, RZ, -R5 ;  /* 0x000000ffff05e224 */ /* 0x000fe200078e0a05 */
[----:B------:R0:W3:Y:S01]  /*11ec0*/  @P0 LDG.E.U16 R27, desc[UR20][R6.64] ;  /* 0x00000014061b0981 */ /* 0x0000e2000c1e1500 */
[----:B------:R-:W-:Y:S02]  /*11ed0*/  @!P5 IMAD.MOV R4, RZ, RZ, -R4 ;  /* 0x000000ffff04d224 */ /* 0x000fe400078e0a04 */
[----:B------:R-:W-:Y:S01]  /*11ee0*/  @!P3 IMAD.IADD R43, R43, 0x1, -R72 ;  /* 0x000000012b2bb824 */ /* 0x000fe200078e0a48 */
[----:B-1----:R-:W3:Y:S04]  /*11ef0*/  LDL.LU R44, [R1+0x234] ;  /* 0x00023400012c7983 */ /* 0x002ee80000300800 */
[----:B------:R1:W-:Y:S01]  /*11f00*/  STL [R1+0x178], R43 ;  /* 0x0001782b01007387 */ /* 0x0003e20000100800 */
[----:B0-----:R-:W-:-:S02]  /*11f10*/  SEL R6, R75, R5, !P1 ;  /* 0x000000054b067207 */ /* 0x001fc40004800000 */
[----:B------:R-:W-:Y:S01]  /*11f20*/  SEL R5, R75, R4, !P1 ;  /* 0x000000044b057207 */ /* 0x000fe20004800000 */
[----:B------:R-:W-:Y:S02]  /*11f30*/  IMAD.MOV.U32 R4, RZ, RZ, R43 ;  /* 0x000000ffff047224 */ /* 0x000fe400078e002b */
[----:B-1----:R-:W3:Y:S01]  /*11f40*/  LDL R43, [R1+0x89c] ;  /* 0x00089c00012b7983 */ /* 0x002ee20000100800 */
[----:B----4-:R-:W-:Y:S01]  /*11f50*/  ISETP.GT.U32.AND P6, PT, R72, R8, PT ;  /* 0x000000084800720c */ /* 0x010fe20003fc4070 */
[----:B------:R-:W-:Y:S01]  /*11f60*/  IMAD R6, R6, UR5, RZ ;  /* 0x0000000506067c24 */ /* 0x000fe2000f8e02ff */
[----:B------:R-:W-:Y:S02]  /*11f70*/  ISETP.GT.U32.AND P4, PT, R72, R110, PT ;  /* 0x0000006e4800720c */ /* 0x000fe40003f84070 */
[----:B------:R-:W-:Y:S01]  /*11f80*/  ISETP.GE.AND P5, PT, R109, RZ, PT ;  /* 0x000000ff6d00720c */ /* 0x000fe20003fa6270 */
[----:B------:R-:W-:Y:S01]  /*11f90*/  IMAD R5, R5, UR7, RZ ;  /* 0x0000000705057c24 */ /* 0x000fe2000f8e02ff */
[----:B------:R-:W-:Y:S01]  /*11fa0*/  PRMT R26, RZ, 0x7610, R26 ;  /* 0x00007610ff1a7816 */ /* 0x000fe2000000001a */
[----:B------:R-:W0:Y:S01]  /*11fb0*/  LDCU UR5, c[0x0][0x3b0] ;  /* 0x00007600ff0577ac */ /* 0x000e220008000800 */
[----:B------:R-:W-:-:S02]  /*11fc0*/  PRMT R25, RZ, 0x7610, R25 ;  /* 0x00007610ff197816 */ /* 0x000fc40000000019 */
[----:B------:R-:W-:Y:S01]  /*11fd0*/  PRMT R24, RZ, 0x7610, R24 ;  /* 0x00007610ff187816 */ /* 0x000fe20000000018 */
[----:B------:R-:W1:Y:S02]  /*11fe0*/  LDCU UR7, c[0x0][0x3b0] ;  /* 0x00007600ff0777ac */ /* 0x000e640008000800 */
[--C-:B------:R-:W-:Y:S01]  /*11ff0*/  @!P6 IMAD.IADD R8, R8, 0x1, -R72.reuse ;  /* 0x000000010808e824 */ /* 0x100fe200078e0a48 */
[----:B------:R-:W-:Y:S01]  /*12000*/  LEA R7, P6, R6, R69, 0x1 ;  /* 0x0000004506077211 */ /* 0x000fe200078c08ff */
[----:B------:R-:W-:-:S03]  /*12010*/  @!P4 IMAD.IADD R110, R110, 0x1, -R72 ;  /* 0x000000016e6ec824 */ /* 0x000fc600078e0a48 */
[----:B------:R-:W-:Y:S01]  /*12020*/  LEA.HI.X.SX32 R109, R6, R68, 0x1, P6 ;  /* 0x00000044066d7211 */ /* 0x000fe200030f0eff */
[----:B------:R4:W-:Y:S01]  /*12030*/  STL [R1+0x270], R7 ;  /* 0x0002700701007387 */ /* 0x0009e20000100800 */
[----:B------:R-:W-:Y:S01]  /*12040*/  @P0 IMAD.MOV.U32 R6, RZ, RZ, R7 ;  /* 0x000000ffff060224 */ /* 0x000fe200078e0007 */
[C---:B------:R-:W-:Y:S01]  /*12050*/  LEA R112, P4, R5.reuse, R69, 0x1 ;  /* 0x0000004505707211 */ /* 0x040fe200078808ff */
[----:B------:R-:W-:Y:S01]  /*12060*/  @!P5 IMAD.MOV R4, RZ, RZ, -R4 ;  /* 0x000000ffff04d224 */ /* 0x000fe200078e0a04 */
[C---:B------:R-:W-:Y:S02]  /*12070*/  ISETP.GT.U32.AND P5, PT, R72.reuse, R8, PT ;  /* 0x000000084800720c */ /* 0x040fe40003fa4070 */
[----:B------:R-:W-:Y:S01]  /*12080*/  ISETP.GT.U32.AND P3, PT, R72, R110, PT ;  /* 0x0000006e4800720c */ /* 0x000fe20003f64070 */
[----:B----4-:R-:W-:Y:S01]  /*12090*/  @P0 IMAD.MOV.U32 R7, RZ, RZ, R109 ;  /* 0x000000ffff070224 */ /* 0x010fe200078e006d */
[----:B------:R-:W-:-:S04]  /*120a0*/  LEA.HI.X.SX32 R113, R5, R68, 0x1, P4 ;  /* 0x0000004405717211 */ /* 0x000fc800020f0eff */
[----:B------:R4:W3:Y:S01]  /*120b0*/  @P0 LDG.E.U16 R26, desc[UR20][R6.64] ;  /* 0x00000014061a0981 */ /* 0x0008e2000c1e1500 */
[----:B------:R-:W-:Y:S01]  /*120c0*/  @P0 IMAD.MOV.U32 R5, RZ, RZ, R113 ;  /* 0x000000ffff050224 */ /* 0x000fe200078e0071 */
[----:B----4-:R-:W-:Y:S01]  /*120d0*/  SEL R6, R75, R4, !P1 ;  /* 0x000000044b067207 */ /* 0x010fe20004800000 */
[----:B------:R-:W-:-:S04]  /*120e0*/  @P0 IMAD.MOV.U32 R4, RZ, RZ, R112 ;  /* 0x000000ffff040224 */ /* 0x000fc800078e0070 */
[----:B------:R-:W-:Y:S01]  /*120f0*/  IMAD R6, R6, UR11, RZ ;  /* 0x0000000b06067c24 */ /* 0x000fe2000f8e02ff */
[----:B------:R4:W3:Y:S01]  /*12100*/  @P0 LDG.E.U16 R25, desc[UR20][R4.64] ;  /* 0x0000001404190981 */ /* 0x0008e2000c1e1500 */
[--C-:B------:R-:W-:Y:S01]  /*12110*/  @!P5 IMAD.IADD R8, R8, 0x1, -R72.reuse ;  /* 0x000000010808d824 */ /* 0x100fe200078e0a48 */
[----:B------:R-:W-:Y:S01]  /*12120*/  PRMT R23, RZ, 0x7610, R23 ;  /* 0x00007610ff177816 */ /* 0x000fe20000000017 */
[----:B------:R-:W-:Y:S01]  /*12130*/  @!P3 IMAD.IADD R110, R110, 0x1, -R72 ;  /* 0x000000016e6eb824 */ /* 0x000fe200078e0a48 */
[----:B------:R-:W-:Y:S01]  /*12140*/  STL [R1+0x2b0], R112 ;  /* 0x0002b07001007387 */ /* 0x000fe20000100800 */
[----:B------:R-:W0:Y:S03]  /*12150*/  LDCU UR11, c[0x0][0x3b0] ;  /* 0x00007600ff0b77ac */ /* 0x000e260008000800 */
[----:B------:R1:W-:Y:S01]  /*12160*/  STL [R1+0x26c], R109 ;  /* 0x00026c6d01007387 */ /* 0x0003e20000100800 */
[----:B----4-:R-:W-:Y:S01]  /*12170*/  LEA R5, P5, R6, R69, 0x1 ;  /* 0x0000004506057211 */ /* 0x010fe200078a08ff */
[----:B------:R-:W-:-:S03]  /*12180*/  IMAD.MOV.U32 R4, RZ, RZ, R110 ;  /* 0x000000ffff047224 */ /* 0x000fc600078e006e */
[----:B------:R-:W-:Y:S01]  /*12190*/  LEA.HI.X.SX32 R7, R6, R68, 0x1, P5 ;  /* 0x0000004406077211 */ /* 0x000fe200028f0eff */
[----:B-1----:R-:W4:Y:S04]  /*121a0*/  LDL.LU R109, [R1+0x274] ;  /* 0x00027400016d7983 */ /* 0x002f280000300800 */
[----:B------:R1:W-:Y:S04]  /*121b0*/  STL [R1+0x2ac], R113 ;  /* 0x0002ac7101007387 */ /* 0x0003e80000100800 */
[----:B-1----:R-:W4:Y:S04]  /*121c0*/  LDL R113, [R1+0x850] ;  /* 0x0008500001717983 */ /* 0x002f280000100800 */
[----:B------:R-:W-:Y:S04]  /*121d0*/  STL [R1+0x1f8], R8 ;  /* 0x0001f80801007387 */ /* 0x000fe80000100800 */
[----:B------:R1:W-:Y:S04]  /*121e0*/  STL [R1+0x2f0], R5 ;  /* 0x0002f00501007387 */ /* 0x0003e80000100800 */
[----:B------:R-:W4:Y:S04]  /*121f0*/  LDL R112, [R1+0x878] ;  /* 0x0008780001707983 */ /* 0x000f280000100800 */
[----:B------:R-:W4:Y:S04]  /*12200*/  LDL R110, [R1+0x8c4] ;  /* 0x0008c400016e7983 */ /* 0x000f280000100800 */
[----:B------:R0:W-:Y:S01]  /*12210*/  STL [R1+0x2ec], R7 ;  /* 0x0002ec0701007387 */ /* 0x0001e20000100800 */
[----:B--2---:R-:W-:-:S13]  /*12220*/  ISETP.GE.AND P4, PT, R115, RZ, PT ;  /* 0x000000ff7300720c */ /* 0x004fda0003f86270 */
[----:B------:R-:W-:Y:S01]  /*12230*/  @!P4 IMAD.MOV R4, RZ, RZ, -R4 ;  /* 0x000000ffff04c224 */ /* 0x000fe200078e0a04 */
[----:B---3--:R-:W-:Y:S02]  /*12240*/  ISETP.GE.AND P4, PT, R43, RZ, PT ;  /* 0x000000ff2b00720c */ /* 0x008fe40003f86270 */
[----:B------:R-:W2:Y:S01]  /*12250*/  LDL R43, [R1+0x8e8] ;  /* 0x0008e800012b7983 */ /* 0x000ea20000100800 */
[C---:B------:R-:W-:Y:S02]  /*12260*/  ISETP.GT.U32.AND P6, PT, R72.reuse, R111, PT ;  /* 0x0000006f4800720c */ /* 0x040fe40003fc4070 */
[----:B------:R-:W-:Y:S01]  /*12270*/  SEL R6, R75, R4, !P1 ;  /* 0x000000044b067207 */ /* 0x000fe20004800000 */
[----:B------:R-:W-:Y:S02]  /*12280*/  @P0 IMAD.MOV.U32 R4, RZ, RZ, R5 ;  /* 0x000000ffff040224 */ /* 0x000fe400078e0005 */
[----:B-1----:R-:W-:Y:S01]  /*12290*/  @P0 IMAD.MOV.U32 R5, RZ, RZ, R7 ;  /* 0x000000ffff050224 */ /* 0x002fe200078e0007 */
[----:B------:R-:W-:-:S04]  /*122a0*/  ISETP.GT.U32.AND P3, PT, R72, R44, PT ;  /* 0x0000002c4800720c */ /* 0x000fc80003f64070 */
[----:B------:R1:W3:Y:S03]  /*122b0*/  @P0 LDG.E.U16 R24, desc[UR20][R4.64] ;  /* 0x0000001404180981 */ /* 0x0002e6000c1e1500 */
[----:B------:R-:W-:Y:S01]  /*122c0*/  @!P6 IMAD.IADD R111, R111, 0x1, -R72 ;  /* 0x000000016f6fe824 */ /* 0x000fe200078e0a48 */
[----:B------:R-:W-:Y:S01]  /*122d0*/  ISETP.GT.U32.AND P6, PT, R72, R45, PT ;  /* 0x0000002d4800720c */ /* 0x000fe20003fc4070 */
[----:B0-----:R-:W-:Y:S01]  /*122e0*/  IMAD R6, R6, UR5, RZ ;  /* 0x0000000506067c24 */ /* 0x001fe2000f8e02ff */
[----:B------:R-:W-:Y:S01]  /*122f0*/  PRMT R22, RZ, 0x7610, R22 ;  /* 0x00007610ff167816 */ /* 0x000fe20000000016 */
[----:B------:R-:W0:Y:S01]  /*12300*/  LDCU UR5, c[0x0][0x3b0] ;  /* 0x00007600ff0577ac */ /* 0x000e220008000800 */
[----:B------:R-:W-:Y:S01]  /*12310*/  ISETP.GT.U32.AND P5, PT, R72, R111, PT ;  /* 0x0000006f4800720c */ /* 0x000fe20003fa4070 */
[----:B-1----:R-:W-:Y:S02]  /*12320*/  IMAD.MOV.U32 R4, RZ, RZ, R8 ;  /* 0x000000ffff047224 */ /* 0x002fe400078e0008 */
[----:B------:R-:W3:Y:S02]  /*12330*/  LDL.LU R8, [R1+0x278] ;  /* 0x0002780001087983 */ /* 0x000ee40000300800 */
[----:B------:R-:W-:-:S04]  /*12340*/  @!P4 IMAD.MOV R4, RZ, RZ, -R4 ;  /* 0x000000ffff04c224 */ /* 0x000fc800078e0a04 */
[--C-:B------:R-:W-:Y:S01]  /*12350*/  @!P6 IMAD.IADD R45, R45, 0x1, -R72.reuse ;  /* 0x000000012d2de824 */ /* 0x100fe200078e0a48 */
[----:B------:R-:W-:Y:S01]  /*12360*/  LEA R5, P6, R6, R69, 0x1 ;  /* 0x0000004506057211 */ /* 0x000fe200078c08ff */
[--C-:B------:R-:W-:Y:S01]  /*12370*/  @!P3 IMAD.IADD R44, R44, 0x1, -R72.reuse ;  /* 0x000000012c2cb824 */ /* 0x100fe200078e0a48 */
[----:B------:R-:W-:Y:S02]  /*12380*/  SEL R4, R75, R4, !P1 ;  /* 0x000000044b047207 */ /* 0x000fe40004800000 */
[----:B------:R-:W-:Y:S01]  /*12390*/  LEA.HI.X.SX32 R7, R6, R68, 0x1, P6 ;  /* 0x0000004406077211 */ /* 0x000fe200030f0eff */
[----:B------:R-:W-:Y:S01]  /*123a0*/  @!P5 IMAD.IADD R111, R111, 0x1, -R72 ;  /* 0x000000016f6fd824 */ /* 0x000fe200078e0a48 */
[----:B------:R-:W-:Y:S01]  /*123b0*/  STL [R1+0x238], R45 ;  /* 0x0002382d01007387 */ /* 0x000fe20000100800 */
[----:B------:R-:W-:Y:S01]  /*123c0*/  ISETP.GT.U32.AND P5, PT, R72, R44, PT ;  /* 0x0000002c4800720c */ /* 0x000fe20003fa4070 */
[----:B------:R-:W-:Y:S01]  /*123d0*/  IMAD R6, R4, UR7, RZ ;  /* 0x0000000704067c24 */ /* 0x000fe2000f8e02ff */
[----:B------:R-:W1:Y:S01]  /*123e0*/  LDCU UR7, c[0x0][0x3b0] ;  /* 0x00007600ff0777ac */ /* 0x000e620008000800 */
[----:B------:R0:W-:Y:S01]  /*123f0*/  STL [R1+0x328], R5 ;  /* 0x0003280501007387 */ /* 0x0001e20000100800 */
[----:B------:R-:W-:-:S02]  /*12400*/  @P0 IMAD.MOV.U32 R4, RZ, RZ, R5 ;  /* 0x000000ffff040224 */ /* 0x000fc400078e0005 */
[----:B0-----:R-:W-:Y:S01]  /*12410*/  @P0 IMAD.MOV.U32 R5, RZ, RZ, R7 ;  /* 0x000000ffff050224 */ /* 0x001fe200078e0007 */
[----:B------:R0:W-:Y:S04]  /*12420*/  STL [R1+0x324], R7 ;  /* 0x0003240701007387 */ /* 0x0001e80000100800 */
[----:B------:R0:W3:Y:S02]  /*12430*/  @P0 LDG.E.U16 R23, desc[UR20][R4.64] ;  /* 0x0000001404170981 */ /* 0x0000e4000c1e1500 */
[----:B------:R-:W-:Y:S01]  /*12440*/  @!P5 IMAD.IADD R44, R44, 0x1, -R72 ;  /* 0x000000012c2cd824 */ /* 0x000fe200078e0a48 */
[----:B0-----:R-:W-:-:S04]  /*12450*/  LEA R5, P6, R6, R69, 0x1 ;  /* 0x0000004506057211 */ /* 0x001fc800078c08ff */
[----:B------:R-:W-:Y:S01]  /*12460*/  LEA.HI.X.SX32 R7, R6, R68, 0x1, P6 ;  /* 0x0000004406077211 */ /* 0x000fe200030f0eff */
[----:B------:R0:W-:Y:S04]  /*12470*/  STL [R1+0x360], R5 ;  /* 0x0003600501007387 */ /* 0x0001e80000100800 */
[----:B------:R0:W-:Y:S04]  /*12480*/  STL [R1+0x35c], R7 ;  /* 0x00035c0701007387 */ /* 0x0001e80000100800 */
[----:B------:R0:W-:Y:S01]  /*12490*/  STL [R1+0x234], R44 ;  /* 0x0002342c01007387 */ /* 0x0001e20000100800 */
[----:B--2---:R-:W-:-:S03]  /*124a0*/  ISETP.GE.AND P5, PT, R43, RZ, PT ;  /* 0x000000ff2b00720c */ /* 0x004fc60003fa6270 */
[----:B------:R-:W2:Y:S01]  /*124b0*/  LDL R43, [R1+0x910] ;  /* 0x00091000012b7983 */ /* 0x000ea20000100800 */
[----:B----4-:R-:W-:Y:S02]  /*124c0*/  ISETP.GE.AND P3, PT, R113, RZ, PT ;  /* 0x000000ff7100720c */ /* 0x010fe40003f66270 */
[----:B------:R-:W-:Y:S01]  /*124d0*/  ISETP.GT.U32.AND P4, PT, R72, R109, PT ;  /* 0x0000006d4800720c */ /* 0x000fe20003f84070 */
[----:B------:R-:W-:-:S10]  /*124e0*/  IMAD.MOV.U32 R4, RZ, RZ, R111 ;  /* 0x000000ffff047224 */ /* 0x000fd400078e006f */
[----:B------:R-:W-:Y:S02]  /*124f0*/  @!P3 IMAD.MOV R4, RZ, RZ, -R4 ;  /* 0x000000ffff04b224 */ /* 0x000fe400078e0a04 */
[----:B------:R-:W-:Y:S01]  /*12500*/  @!P4 IMAD.IADD R109, R109, 0x1, -R72 ;  /* 0x000000016d6dc824 */ /* 0x000fe200078e0a48 */
[----:B------:R-:W-:Y:S02]  /*12510*/  ISETP.GE.AND P4, PT, R112, RZ, PT ;  /* 0x000000ff7000720c */ /* 0x000fe40003f86270 */
[----:B------:R-:W-:Y:S01]  /*12520*/  SEL R6, R75, R4, !P1 ;  /* 0x000000044b067207 */ /* 0x000fe20004800000 */
[----:B------:R-:W-:Y:S01]  /*12530*/  @P0 IMAD.MOV.U32 R4, RZ, RZ, R5 ;  /* 0x000000ffff040224 */ /* 0x000fe200078e0005 */
[----:B------:R-:W-:Y:S01]  /*12540*/  ISETP.GE.AND P3, PT, R110, RZ, PT ;  /* 0x000000ff6e00720c */ /* 0x000fe20003f66270 */
[----:B0-----:R-:W-:Y:S01]  /*12550*/  @P0 IMAD.MOV.U32 R5, RZ, RZ, R7 ;  /* 0x000000ffff050224 */ /* 0x001fe200078e0007 */
[----:B------:R-:W-:-:S04]  /*12560*/  ISETP.GT.U32.AND P6, PT, R72, R109, PT ;  /* 0x0000006d4800720c */ /* 0x000fc80003fc4070 */
[----:B------:R0:W4:Y:S01]  /*12570*/  @P0 LDG.E.U16 R22, desc[UR20][R4.64] ;  /* 0x0000001404160981 */ /* 0x000122000c1e1500 */
[----:B------:R-:W-:Y:S02]  /*12580*/  IMAD R7, R6, UR11, RZ ;  /* 0x0000000b06077c24 */ /* 0x000fe4000f8e02ff */
[----:B0-----:R-:W-:Y:S02]  /*12590*/  IMAD.MOV.U32 R4, RZ, RZ, R45 ;  /* 0x000000ffff047224 */ /* 0x001fe400078e002d */
[----:B------:R-:W-:Y:S02]  /*125a0*/  IMAD.MOV.U32 R5, RZ, RZ, R44 ;  /* 0x000000ffff057224 */ /* 0x000fe400078e002c */
[----:B------:R-:W-:Y:S01]  /*125b0*/  @!P4 IMAD.MOV R4, RZ, RZ, -R4 ;  /* 0x000000ffff04c224 */ /* 0x000fe200078e0a04 */
[----:B---3--:R-:W-:Y:S01]  /*125c0*/  ISETP.GT.U32.AND P4, PT, R72, R8, PT ;  /* 0x000000084800720c */ /* 0x008fe20003f84070 */
[----:B------:R-:W-:Y:S02]  /*125d0*/  @!P3 IMAD.MOV R5, RZ, RZ, -R5 ;  /* 0x000000ffff05b224 */ /* 0x000fe400078e0a05 */
[----:B------:R-:W-:Y:S01]  /*125e0*/  @!P6 IMAD.IADD R109, R109, 0x1, -R72 ;  /* 0x000000016d6de824 */ /* 0x000fe200078e0a48 */
[----:B------:R-:W-:-:S02]  /*125f0*/  SEL R6, R75, R4, !P1 ;  /* 0x000000044b067207 */ /* 0x000fc40004800000 */
[----:B------:R-:W-:Y:S01]  /*12600*/  LEA R44, P3, R7, R69, 0x1 ;  /* 0x00000045072c7211 */ /* 0x000fe200078608ff */
[----:B------:R-:W-:Y:S01]  /*12610*/  IMAD.MOV.U32 R4, RZ, RZ, R109 ;  /* 0x000000ffff047224 */ /* 0x000fe200078e006d */
[----:B------:R-:W-:Y:S01]  /*12620*/  SEL R5, R75, R5, !P1 ;  /* 0x000000054b057207 */ /* 0x000fe20004800000 */
[----:B------:R-:W-:Y:S01]  /*12630*/  IMAD R155, R6, UR4, RZ ;  /* 0x00000004069b7c24 */ /* 0x000fe2000f8e02ff */
[----:B------:R-:W-:Y:S01]  /*12640*/  LEA.HI.X.SX32 R45, R7, R68, 0x1, P3 ;  /* 0x00000044072d7211 */ /* 0x000fe200018f0eff */
[----:B------:R-:W-:Y:S01]  /*12650*/  @!P5 IMAD.MOV R4, RZ, RZ, -R4 ;  /* 0x000000ffff04d224 */ /* 0x000fe200078e0a04 */
[----:B------:R-:W-:Y:S01]  /*12660*/  PRMT R21, RZ, 0x7610, R21 ;  /* 0x00007610ff157816 */ /* 0x000fe20000000015 */
[----:B------:R-:W-:Y:S01]  /*12670*/  IMAD R5, R5, UR5, RZ ;  /* 0x0000000505057c24 */ /* 0x000fe2000f8e02ff */
[----:B------:R-:W-:Y:S01]  /*12680*/  LEA R156, P3, R155, R69, 0x1 ;  /* 0x000000459b9c7211 */ /* 0x000fe200078608ff */
[----:B------:R-:W-:Y:S01]  /*12690*/  STL [R1+0x398], R44 ;  /* 0x0003982c01007387 */ /* 0x000fe20000100800 */
[----:B------:R-:W-:Y:S01]  /*126a0*/  @P0 IMAD.MOV.U32 R6, RZ, RZ, R44 ;  /* 0x000000ffff060224 */ /* 0x000fe200078e002c */
[----:B------:R-:W-:Y:S01]  /*126b0*/  SEL R4, R75, R4, !P1 ;  /* 0x000000044b047207 */ /* 0x000fe20004800000 */
[----:B------:R-:W-:Y:S01]  /*126c0*/  @P0 IMAD.MOV.U32 R7, RZ, RZ, R45 ;  /* 0x000000ffff070224 */ /* 0x000fe200078e002d */
[----:B------:R0:W-:Y:S01]  /*126d0*/  STL [R1+0x394], R45 ;  /* 0x0003942d01007387 */ /* 0x0001e20000100800 */
[----:B------:R-:W-:Y:S01]  /*126e0*/  @!P4 IMAD.IADD R8, R8, 0x1, -R72 ;  /* 0x000000010808c824 */ /* 0x000fe200078e0a48 */
[----:B------:R-:W-:Y:S01]  /*126f0*/  LEA.HI.X.SX32 R155, R155, R68, 0x1, P3 ;  /* 0x000000449b9b7211 */ /* 0x000fe200018f0eff */
[----:B------:R-:W3:Y:S01]  /*12700*/  LDCU UR4, c[0x0][0x3b0] ;  /* 0x00007600ff0477ac */ /* 0x000ee20008000800 */
[----:B------:R1:W4:Y:S01]  /*12710*/  @P0 LDG.E.U16 R21, desc[UR20][R6.64] ;  /* 0x0000001406150981 */ /* 0x000322000c1e1500 */
        /* <DEDUP_REMOVED lines=10> */
[----:B------:R-:W-:Y:S01]  /*127c0*/  PRMT R10, RZ, 0x7610, R10 ;  /* 0x00007610ff0a7816 */ /* 0x000fe2000000000a */
[----:B------:R-:W-:Y:S01]  /*127d0*/  VIADD R110, R0, 0x7f ;  /* 0x0000007f006e7836 */ /* 0x000fe20000000000 */
[CC--:B0-----:R-:W-:Y:S01]  /*127e0*/  LEA R45, P4, R5.reuse, R69.reuse, 0x1 ;  /* 0x00000045052d7211 */ /* 0x0c1fe200078808ff */
[----:B-1----:R-:W-:Y:S01]  /*127f0*/  IMAD R6, R4, UR7, RZ ;  /* 0x0000000704067c24 */ /* 0x002fe2000f8e02ff */
[----:B------:R-:W-:Y:S01]  /*12800*/  PRMT R9, RZ, 0x7610, R9 ;  /* 0x00007610ff097816 */ /* 0x000fe20000000009 */
[----:B------:R-:W-:Y:S01]  /*12810*/  @P0 IMAD.MOV.U32 R4, RZ, RZ, R156 ;  /* 0x000000ffff040224 */ /* 0x000fe200078e009c */
[----:B------:R-:W-:Y:S01]  /*12820*/  LEA.HI.X.SX32 R109, R5, R68, 0x1, P4 ;  /* 0x00000044056d7211 */ /* 0x000fe200020f0eff */
[----:B------:R-:W-:Y:S01]  /*12830*/  @P0 IMAD.MOV.U32 R5, RZ, RZ, R155 ;  /* 0x000000ffff050224 */ /* 0x000fe200078e009b */
[----:B------:R-:W-:Y:S01]  /*12840*/  ISETP.GT.U32.AND P3, PT, R72, R8, PT ;  /* 0x000000084800720c */ /* 0x000fe20003f64070 */
[----:B------:R-:W-:Y:S01]  /*12850*/  VIADD R111, R0, 0x6f ;  /* 0x0000006f006f7836 */ /* 0x000fe20000000000 */
[----:B------:R-:W0:Y:S02]  /*12860*/  LDCU UR5, c[0x0][0x3b0] ;  /* 0x00007600ff0577ac */ /* 0x000e240008000800 */
[----:B------:R1:W4:Y:S01]  /*12870*/  @P0 LDG.E.U16 R20, desc[UR20][R4.64] ;  /* 0x0000001404140981 */ /* 0x000322000c1e1500 */
[----:B------:R-:W-:Y:S01]  /*12880*/  LEA R44, P5, R6, R69, 0x1 ;  /* 0x00000045062c7211 */ /* 0x000fe200078a08ff */
[----:B-1----:R-:W-:-:S02]  /*12890*/  @P0 IMAD.MOV.U32 R4, RZ, RZ, R45 ;  /* 0x000000ffff040224 */ /* 0x002fc400078e002d */
[----:B------:R-:W-:Y:S01]  /*128a0*/  @P0 IMAD.MOV.U32 R5, RZ, RZ, R109 ;  /* 0x000000ffff050224 */ /* 0x000fe200078e006d */
[----:B------:R-:W-:Y:S04]  /*128b0*/  STL [R1+0x18], R45 ;  /* 0x0000182d01007387 */ /* 0x000fe80000100800 */
[----:B------:R1:W4:Y:S04]  /*128c0*/  @P0 LDG.E.U16 R19, desc[UR20][R4.64] ;  /* 0x0000001404130981 */ /* 0x000328000c1e1500 */
[----:B------:R-:W-:Y:S01]  /*128d0*/  STL [R1+0x14], R109 ;  /* 0x0000146d01007387 */ /* 0x000fe20000100800 */
[----:B-1----:R-:W-:-:S03]  /*128e0*/  LEA.HI.X.SX32 R4, R6, R68, 0x1, P5 ;  /* 0x0000004406047211 */ /* 0x002fc600028f0eff */
[----:B------:R-:W-:Y:S01]  /*128f0*/  STL [R1+0x58], R44 ;  /* 0x0000582c01007387 */ /* 0x000fe20000100800 */
[----:B------:R-:W-:-:S03]  /*12900*/  @!P3 IMAD.IADD R8, R8, 0x1, -R72 ;  /* 0x000000010808b824 */ /* 0x000fc600078e0a48 */
[----:B------:R1:W-:Y:S01]  /*12910*/  STL [R1+0x54], R4 ;  /* 0x0000540401007387 */ /* 0x0003e20000100800 */
[----:B------:R-:W-:Y:S02]  /*12920*/  @P0 IMAD.MOV.U32 R5, RZ, RZ, R4 ;  /* 0x000000ffff050224 */ /* 0x000fe400078e0004 */
[----:B-1----:R-:W-:-:S05]  /*12930*/  @P0 IMAD.MOV.U32 R4, RZ, RZ, R44 ;  /* 0x000000ffff040224 */ /* 0x002fca00078e002c */
[----:B------:R1:W4:Y:S02]  /*12940*/  @P0 LDG.E.U16 R18, desc[UR20][R4.64] ;  /* 0x0000001404120981 */ /* 0x000324000c1e1500 */
[----:B-1----:R-:W-:Y:S01]  /*12950*/  IMAD.MOV.U32 R4, RZ, RZ, R8 ;  /* 0x000000ffff047224 */ /* 0x002fe200078e0008 */
[----:B--2---:R-:W-:Y:S01]  /*12960*/  ISETP.GE.AND P4, PT, R43, RZ, PT ;  /* 0x000000ff2b00720c */ /* 0x004fe20003f86270 */
[----:B------:R-:W-:-:S05]  /*12970*/  VIADD R43, R0, 0x27 ;  /* 0x00000027002b7836 */ /* 0x000fca0000000000 */
[----:B------:R-:W-:-:S07]  /*12980*/  IABS R5, R43 ;  /* 0x0000002b00057213 */ /* 0x000fce0000000000 */
[----:B------:R-:W-:Y:S02]  /*12990*/  @!P4 IMAD.MOV R4, RZ, RZ, -R4 ;  /* 0x000000ffff04c224 */ /* 0x000fe400078e0a04 */
[----:B------:R-:W-:-:S03]  /*129a0*/  IMAD.HI.U32 R6, R73, R5, RZ ;  /* 0x0000000549067227 */ /* 0x000fc600078e00ff */
[----:B------:R-:W-:Y:S01]  /*129b0*/  SEL R4, R75, R4, !P1 ;  /* 0x000000044b047207 */ /* 0x000fe20004800000 */
[----:B------:R-:W-:Y:S01]  /*129c0*/  IMAD.MOV R6, RZ, RZ, -R6 ;  /* 0x000000ffff067224 */ /* 0x000fe200078e0a06 */
[----:B------:R-:W-:Y:S03]  /*129d0*/  STL [R1+0x7ec], R43 ;  /* 0x0007ec2b01007387 */ /* 0x000fe60000100800 */
[----:B---3--:R-:W-:Y:S01]  /*129e0*/  IMAD R7, R4, UR4, RZ ;  /* 0x0000000404077c24 */ /* 0x008fe2000f8e02ff */
[----:B------:R1:W-:Y:S01]  /*129f0*/  STL [R1+0x278], R8 ;  /* 0x0002780801007387 */ /* 0x0003e20000100800 */
[----:B------:R-:W-:Y:S01]  /*12a00*/  IMAD R4, R72, R6, R5 ;  /* 0x0000000648047224 */ /* 0x000fe200078e0205 */
[----:B------:R-:W-:Y:S01]  /*12a10*/  ISETP.GE.AND P4, PT, R43, RZ, PT ;  /* 0x000000ff2b00720c */ /* 0x000fe20003f86270 */
[----:B------:R-:W2:Y:S01]  /*12a20*/  LDCU UR4, c[0x0][0x3b0] ;  /* 0x00007600ff0477ac */ /* 0x000ea20008000800 */
[----:B-1----:R-:W-:-:S04]  /*12a30*/  LEA R8, P3, R7, R69, 0x1 ;  /* 0x0000004507087211 */ /* 0x002fc800078608ff */
[----:B------:R-:W-:Y:S02]  /*12a40*/  LEA.HI.X.SX32 R44, R7, R68, 0x1, P3 ;  /* 0x00000044072c7211 */ /* 0x000fe400018f0eff */
[----:B------:R-:W-:Y:S01]  /*12a50*/  ISETP.GT.U32.AND P3, PT, R72, R4, PT ;  /* 0x000000044800720c */ /* 0x000fe20003f64070 */
[----:B------:R1:W-:Y:S01]  /*12a60*/  STL [R1+0x98], R8 ;  /* 0x0000980801007387 */ /* 0x0003e20000100800 */
[----:B------:R-:W-:Y:S02]  /*12a70*/  @P0 IMAD.MOV.U32 R6, RZ, RZ, R8 ;  /* 0x000000ffff060224 */ /* 0x000fe400078e0008 */
[----:B------:R-:W-:-:S05]  /*12a80*/  @P0 IMAD.MOV.U32 R7, RZ, RZ, R44 ;  /* 0x000000ffff070224 */ /* 0x000fca00078e002c */
[----:B------:R3:W4:Y:S01]  /*12a90*/  @P0 LDG.E.U16 R17, desc[UR20][R6.64] ;  /* 0x0000001406110981 */ /* 0x000722000c1e1500 */
[----:B-1----:R-:W-:-:S03]  /*12aa0*/  VIADD R8, R0, 0x2f ;  /* 0x0000002f00087836 */ /* 0x002fc60000000000 */
[----:B------:R-:W-:Y:S02]  /*12ab0*/  @!P3 IMAD.IADD R4, R4, 0x1, -R72 ;  /* 0x000000010404b824 */ /* 0x000fe400078e0a48 */
[----:B------:R-:W-:-:S03]  /*12ac0*/  IABS R5, R8 ;  /* 0x0000000800057213 */ /* 0x000fc60000000000 */
[----:B------:R-:W-:Y:S02]  /*12ad0*/  ISETP.GT.U32.AND P3, PT, R72, R4, PT ;  /* 0x000000044800720c */ /* 0x000fe40003f64070 */
[----:B---3--:R-:W-:-:S04]  /*12ae0*/  IMAD.HI.U32 R6, R73, R5, RZ ;  /* 0x0000000549067227 */ /* 0x008fc800078e00ff */
[----:B------:R-:W-:-:S04]  /*12af0*/  IMAD.MOV R6, RZ, RZ, -R6 ;  /* 0x000000ffff067224 */ /* 0x000fc800078e0a06 */
[----:B------:R-:W-:-:S03]  /*12b00*/  IMAD R5, R72, R6, R5 ;  /* 0x0000000648057224 */ /* 0x000fc600078e0205 */
[----:B------:R-:W-:Y:S02]  /*12b10*/  @!P3 IMAD.IADD R4, R4, 0x1, -R72 ;  /* 0x000000010404b824 */ /* 0x000fe400078e0a48 */
[----:B------:R-:W-:Y:S02]  /*12b20*/  ISETP.GT.U32.AND P3, PT, R72, R5, PT ;  /* 0x000000054800720c */ /* 0x000fe40003f64070 */
[----:B------:R-:W-:-:S05]  /*12b30*/  @!P4 IMAD.MOV R4, RZ, RZ, -R4 ;  /* 0x000000ffff04c224 */ /* 0x000fca00078e0a04 */
[----:B------:R-:W-:-:S05]  /*12b40*/  SEL R4, R75, R4, !P1 ;  /* 0x000000044b047207 */ /* 0x000fca0004800000 */
[----:B--2---:R-:W-:Y:S01]  /*12b50*/  IMAD R4, R4, UR4, RZ ;  /* 0x0000000404047c24 */ /* 0x004fe2000f8e02ff */
[----:B------:R-:W1:Y:S01]  /*12b60*/  LDCU UR4, c[0x0][0x3b0] ;  /* 0x00007600ff0477ac */ /* 0x000e620008000800 */
[----:B------:R-:W-:-:S03]  /*12b70*/  @!P3 IMAD.IADD R5, R5, 0x1, -R72 ;  /* 0x000000010505b824 */ /* 0x000fc600078e0a48 */
[----:B------:R-:W-:Y:S02]  /*12b80*/  LEA R7, P4, R4, R69, 0x1 ;  /* 0x0000004504077211 */ /* 0x000fe400078808ff */
[----:B------:R-:W-:Y:S02]  /*12b90*/  ISETP.GT.U32.AND P3, PT, R72, R5, PT ;  /* 0x000000054800720c */ /* 0x000fe40003f64070 */
[----:B------:R-:W-:Y:S02]  /*12ba0*/  LEA.HI.X.SX32 R43, R4, R68, 0x1, P4 ;  /* 0x00000044042b7211 */ /* 0x000fe400020f0eff */
[----:B------:R-:W-:Y:S01]  /*12bb0*/  ISETP.GE.AND P4, PT, R8, RZ, PT ;  /* 0x000000ff0800720c */ /* 0x000fe20003f86270 */
[----:B------:R-:W-:Y:S01]  /*12bc0*/  STL [R1+0x94], R44 ;  /* 0x0000942c01007387 */ /* 0x000fe20000100800 */
[----:B------:R-:W-:-:S03]  /*12bd0*/  @P0 IMAD.MOV.U32 R6, RZ, RZ, R7 ;  /* 0x000000ffff060224 */ /* 0x000fc600078e0007 */
[----:B------:R-:W-:Y:S04]  /*12be0*/  STL [R1+0x7e0], R8 ;  /* 0x0007e00801007387 */ /* 0x000fe80000100800 */
[----:B------:R2:W-:Y:S01]  /*12bf0*/  STL [R1+0xd8], R7 ;  /* 0x0000d80701007387 */ /* 0x0005e20000100800 */
[----:B------:R-:W-:-:S03]  /*12c00*/  @!P3 IMAD.IADD R5, R5, 0x1, -R72 ;  /* 0x000000010505b824 */ /* 0x000fc600078e0a48 */
[----:B------:R3:W-:Y:S01]  /*12c10*/  STL [R1+0xd4], R43 ;  /* 0x0000d42b01007387 */ /* 0x0007e20000100800 */
[----:B------:R-:W-:Y:S02]  /*12c20*/  @!P4 IMAD.MOV R5, RZ, RZ, -R5 ;  /* 0x000000ffff05c224 */ /* 0x000fe400078e0a05 */
[----:B--2---:R-:W-:Y:S02]  /*12c30*/  @P0 IMAD.MOV.U32 R7, RZ, RZ, R43 ;  /* 0x000000ffff070224 */ /* 0x004fe400078e002b */
[----:B---3--:R-:W-:-:S03]  /*12c40*/  VIADD R43, R0, 0x37 ;  /* 0x00000037002b7836 */ /* 0x008fc60000000000 */
[----:B------:R2:W3:Y:S02]  /*12c50*/  @P0 LDG.E.U16 R16, desc[UR20][R6.64] ;  /* 0x0000001406100981 */ /* 0x0004e4000c1e1500 */
[----:B------:R-:W-:Y:S02]  /*12c60*/  IABS R4, R43 ;  /* 0x0000002b00047213 */ /* 0x000fe40000000000 */
[----:B--2---:R-:W-:-:S03]  /*12c70*/  SEL R6, R75, R5, !P1 ;  /* 0x000000054b067207 */ /* 0x004fc60004800000 */
[----:B------:R-:W-:-:S04]  /*12c80*/  IMAD.HI.U32 R5, R73, R4, RZ ;  /* 0x0000000449057227 */ /* 0x000fc800078e00ff */
[----:B-1----:R-:W-:Y:S01]  /*12c90*/  IMAD R6, R6, UR4, RZ ;  /* 0x0000000406067c24 */ /* 0x002fe2000f8e02ff */
[----:B------:R-:W-:Y:S01]  /*12ca0*/  STL [R1+0x7d8], R43 ;  /* 0x0007d82b01007387 */ /* 0x000fe20000100800 */
[----:B------:R-:W-:Y:S01]  /*12cb0*/  IMAD.MOV R5, RZ, RZ, -R5 ;  /* 0x000000ffff057224 */ /* 0x000fe200078e0a05 */
[----:B------:R-:W-:Y:S01]  /*12cc0*/  ISETP.GE.AND P4, PT, R43, RZ, PT ;  /* 0x000000ff2b00720c */ /* 0x000fe20003f86270 */
[----:B------:R-:W1:Y:S01]  /*12cd0*/  LDCU UR4, c[0x0][0x3b0] ;  /* 0x00007600ff0477ac */ /* 0x000e620008000800 */
[----:B------:R-:W-:Y:S01]  /*12ce0*/  LEA R7, P3, R6, R69, 0x1 ;  /* 0x0000004506077211 */ /* 0x000fe200078608ff */
[----:B------:R-:W-:-:S03]  /*12cf0*/  IMAD R4, R72, R5, R4 ;  /* 0x0000000548047224 */ /* 0x000fc600078e0204 */
[----:B------:R-:W-:Y:S02]  /*12d00*/  LEA.HI.X.SX32 R8, R6, R68, 0x1, P3 ;  /* 0x0000004406087211 */ /* 0x000fe400018f0eff */
[----:B------:R-:W-:Y:S01]  /*12d10*/  ISETP.GT.U32.AND P3, PT, R72, R4, PT ;  /* 0x000000044800720c */ /* 0x000fe20003f64070 */
[----:B------:R2:W-:Y:S01]  /*12d20*/  STL [R1+0x138], R7 ;  /* 0x0001380701007387 */ /* 0x0005e20000100800 */
[----:B------:R-:W-:-:S03]  /*12d30*/  @P0 IMAD.MOV.U32 R6, RZ, RZ, R7 ;  /* 0x000000ffff060224 */ /* 0x000fc600078e0007 */
[----:B------:R2:W-:Y:S02]  /*12d40*/  STL [R1+0x134], R8 ;  /* 0x0001340801007387 */ /* 0x0005e40000100800 */
[----:B--2---:R-:W-:Y:S02]  /*12d50*/  @P0 IMAD.MOV.U32 R7, RZ, RZ, R8 ;  /* 0x000000ffff070224 */ /* 0x004fe400078e0008 */
[----:B------:R-:W-:-:S03]  /*12d60*/  VIADD R8, R0, 0x3f ;  /* 0x0000003f00087836 */ /* 0x000fc60000000000 */
[----:B------:R2:W3:Y:S01]  /*12d70*/  @P0 LDG.E.U16 R15, desc[UR20][R6.64] ;  /* 0x00000014060f0981 */ /* 0x0004e2000c1e1500 */
[----:B------:R-:W-:Y:S01]  /*12d80*/  @!P3 IMAD.IADD R4, R4, 0x1, -R72 ;  /* 0x000000010404b824 */ /* 0x000fe200078e0a48 */
[----:B------:R-:W-:-:S04]  /*12d90*/  IABS R5, R8 ;  /* 0x0000000800057213 */ /* 0x000fc80000000000 */
[----:B------:R-:W-:Y:S01]  /*12da0*/  ISETP.GT.U32.AND P3, PT, R72, R4, PT ;  /* 0x000000044800720c */ /* 0x000fe20003f64070 */
[----:B--2---:R-:W-:-:S04]  /*12db0*/  IMAD.HI.U32 R6, R73, R5, RZ ;  /* 0x0000000549067227 */ /* 0x004fc800078e00ff */
[----:B------:R-:W-:-:S04]  /*12dc0*/  IMAD.MOV R6, RZ, RZ, -R6 ;  /* 0x000000ffff067224 */ /* 0x000fc800078e0a06 */
[----:B------:R-:W-:-:S04]  /*12dd0*/  IMAD R5, R72, R6, R5 ;  /* 0x0000000648057224 */ /* 0x000fc800078e0205 */
[----:B------:R-:W-:Y:S01]  /*12de0*/  @!P3 IMAD.IADD R4, R4, 0x1, -R72 ;  /* 0x000000010404b824 */ /* 0x000fe200078e0a48 */
[----:B------:R-:W-:-:S03]  /*12df0*/  ISETP.GT.U32.AND P3, PT, R72, R5, PT ;  /* 0x000000054800720c */ /* 0x000fc60003f64070 */
[----:B------:R-:W-:-:S05]  /*12e00*/  @!P4 IMAD.MOV R4, RZ, RZ, -R4 ;  /* 0x000000ffff04c224 */ /* 0x000fca00078e0a04 */
[----:B------:R-:W-:-:S05]  /*12e10*/  SEL R4, R75, R4, !P1 ;  /* 0x000000044b047207 */ /* 0x000fca0004800000 */
[----:B-1----:R-:W-:Y:S01]  /*12e20*/  IMAD R4, R4, UR4, RZ ;  /* 0x0000000404047c24 */ /* 0x002fe2000f8e02ff */
        /* <DEDUP_REMOVED lines=8> */
[----:B------:R2:W-:Y:S04]  /*12eb0*/  STL [R1+0x178], R7 ;  /* 0x0001780701007387 */ /* 0x0005e80000100800 */
[----:B------:R0:W-:Y:S01]  /*12ec0*/  STL [R1+0x174], R43 ;  /* 0x0001742b01007387 */ /* 0x0001e20000100800 */
[----:B------:R-:W-:Y:S02]  /*12ed0*/  @!P3 IMAD.IADD R5, R5, 0x1, -R72 ;  /* 0x000000010505b824 */ /* 0x000fe400078e0a48 */
[----:B--2---:R-:W-:Y:S02]  /*12ee0*/  @P0 IMAD.MOV.U32 R7, RZ, RZ, R43 ;  /* 0x000000ffff070224 */ /* 0x004fe400078e002b */
[----:B0-----:R-:W-:-:S03]  /*12ef0*/  VIADD R43, R0, 0x47 ;  /* 0x00000047002b7836 */ /* 0x001fc60000000000 */
[----:B------:R0:W2:Y:S01]  /*12f00*/  @P0 LDG.E.U16 R14, desc[UR20][R6.64] ;  /* 0x00000014060e0981 */ /* 0x0000a2000c1e1500 */
[----:B------:R-:W-:Y:S01]  /*12f10*/  @!P4 IMAD.MOV R5, RZ, RZ, -R5 ;  /* 0x000000ffff05c224 */ /* 0x000fe200078e0a05 */
[----:B------:R-:W-:-:S04]  /*12f20*/  IABS R4, R43 ;  /* 0x0000002b00047213 */ /* 0x000fc80000000000 */
[----:B0-----:R-:W-:Y:S01]  /*12f30*/  SEL R6, R75, R5, !P1 ;  /* 0x000000054b067207 */ /* 0x001fe20004800000 */
[----:B------:R-:W-:-:S04]  /*12f40*/  IMAD.HI.U32 R5, R73, R4, RZ ;  /* 0x0000000449057227 */ /* 0x000fc800078e00ff */
[----:B-1----:R-:W-:Y:S01]  /*12f50*/  IMAD R6, R6, UR4, RZ ;  /* 0x0000000406067c24 */ /* 0x002fe2000f8e02ff */
[----:B------:R-:W-:Y:S01]  /*12f60*/  STL [R1+0x7d0], R43 ;  /* 0x0007d02b01007387 */ /* 0x000fe20000100800 */
[----:B------:R-:W-:Y:S01]  /*12f70*/  IMAD.MOV R5, RZ, RZ, -R5 ;  /* 0x000000ffff057224 */ /* 0x000fe200078e0a05 */
[----:B------:R-:W-:Y:S01]  /*12f80*/  ISETP.GE.AND P4, PT, R43, RZ, PT ;  /* 0x000000ff2b00720c */ /* 0x000fe20003f86270 */
[----:B------:R-:W0:Y:S01]  /*12f90*/  LDCU UR4, c[0x0][0x3b0] ;  /* 0x00007600ff0477ac */ /* 0x000e220008000800 */
[----:B------:R-:W-:Y:S01]  /*12fa0*/  LEA R7, P3, R6, R69, 0x1 ;  /* 0x0000004506077211 */ /* 0x000fe200078608ff */
[----:B------:R-:W-:-:S03]  /*12fb0*/  IMAD R4, R72, R5, R4 ;  /* 0x0000000548047224 */ /* 0x000fc600078e0204 */
[----:B------:R-:W-:Y:S02]  /*12fc0*/  LEA.HI.X.SX32 R8, R6, R68, 0x1, P3 ;  /* 0x0000004406087211 */ /* 0x000fe400018f0eff */
[----:B------:R-:W-:Y:S01]  /*12fd0*/  ISETP.GT.U32.AND P3, PT, R72, R4, PT ;  /* 0x000000044800720c */ /* 0x000fe20003f64070 */
[----:B------:R1:W-:Y:S01]  /*12fe0*/  STL [R1+0x1b8], R7 ;  /* 0x0001b80701007387 */ /* 0x0003e20000100800 */
[----:B------:R-:W-:-:S03]  /*12ff0*/  @P0 IMAD.MOV.U32 R6, RZ, RZ, R7 ;  /* 0x000000ffff060224 */ /* 0x000fc600078e0007 */
[----:B------:R1:W-:Y:S02]  /*13000*/  STL [R1+0x1b4], R8 ;  /* 0x0001b40801007387 */ /* 0x0003e40000100800 */
[----:B-1----:R-:W-:Y:S02]  /*13010*/  @P0 IMAD.MOV.U32 R7, RZ, RZ, R8 ;  /* 0x000000ffff070224 */ /* 0x002fe400078e0008 */
[----:B------:R-:W-:-:S03]  /*13020*/  VIADD R8, R0, 0x4f ;  /* 0x0000004f00087836 */ /* 0x000fc60000000000 */
[----:B------:R1:W2:Y:S01]  /*13030*/  @P0 LDG.E.U16 R13, desc[UR20][R6.64] ;  /* 0x00000014060d0981 */ /* 0x0002a2000c1e1500 */
[----:B------:R-:W-:Y:S01]  /*13040*/  @!P3 IMAD.IADD R4, R4, 0x1, -R72 ;  /* 0x000000010404b824 */ /* 0x000fe200078e0a48 */
[----:B------:R-:W-:-:S04]  /*13050*/  IABS R5, R8 ;  /* 0x0000000800057213 */ /* 0x000fc80000000000 */
[----:B------:R-:W-:Y:S01]  /*13060*/  ISETP.GT.U32.AND P3, PT, R72, R4, PT ;  /* 0x000000044800720c */ /* 0x000fe20003f64070 */
[----:B-1----:R-:W-:-:S04]  /*13070*/  IMAD.HI.U32 R6, R73, R5, RZ ;  /* 0x0000000549067227 */ /* 0x002fc800078e00ff */
[----:B------:R-:W-:-:S04]  /*13080*/  IMAD.MOV R6, RZ, RZ, -R6 ;  /* 0x000000ffff067224 */ /* 0x000fc800078e0a06 */
[----:B------:R-:W-:-:S04]  /*13090*/  IMAD R5, R72, R6, R5 ;  /* 0x0000000648057224 */ /* 0x000fc800078e0205 */
[----:B------:R-:W-:Y:S01]  /*130a0*/  @!P3 IMAD.IADD R4, R4, 0x1, -R72 ;  /* 0x000000010404b824 */ /* 0x000fe200078e0a48 */
[----:B------:R-:W-:-:S03]  /*130b0*/  ISETP.GT.U32.AND P3, PT, R72, R5, PT ;  /* 0x000000054800720c */ /* 0x000fc60003f64070 */
[----:B------:R-:W-:-:S05]  /*130c0*/  @!P4 IMAD.MOV R4, RZ, RZ, -R4 ;  /* 0x000000ffff04c224 */ /* 0x000fca00078e0a04 */
[----:B------:R-:W-:-:S05]  /*130d0*/  SEL R4, R75, R4, !P1 ;  /* 0x000000044b047207 */ /* 0x000fca0004800000 */
[----:B0-----:R-:W-:Y:S01]  /*130e0*/  IMAD R4, R4, UR4, RZ ;  /* 0x0000000404047c24 */ /* 0x001fe2000f8e02ff */
[----:B------:R-:W0:Y:S01]  /*130f0*/  LDCU UR4, c[0x0][0x3b0] ;  /* 0x00007600ff0477ac */ /* 0x000e220008000800 */
        /* <DEDUP_REMOVED lines=10> */
[----:B-1----:R-:W-:Y:S02]  /*131a0*/  @P0 IMAD.MOV.U32 R7, RZ, RZ, R43 ;  /* 0x000000ffff070224 */ /* 0x002fe400078e002b */
[----:B0-----:R-:W-:-:S03]  /*131b0*/  VIADD R43, R0, 0x57 ;  /* 0x00000057002b7836 */ /* 0x001fc60000000000 */
[----:B------:R0:W2:Y:S01]  /*131c0*/  @P0 LDG.E.U16 R12, desc[UR20][R6.64] ;  /* 0x00000014060c0981 */ /* 0x0000a2000c1e1500 */
[----:B------:R-:W-:Y:S01]  /*131d0*/  @!P4 IMAD.MOV R5, RZ, RZ, -R5 ;  /* 0x000000ffff05c224 */ /* 0x000fe200078e0a05 */
[----:B------:R-:W-:-:S04]  /*131e0*/  IABS R4, R43 ;  /* 0x0000002b00047213 */ /* 0x000fc80000000000 */
[----:B0-----:R-:W-:Y:S01]  /*131f0*/  SEL R6, R75, R5, !P1 ;  /* 0x000000054b067207 */ /* 0x001fe20004800000 */
[----:B------:R-:W-:-:S04]  /*13200*/  IMAD.HI.U32 R5, R73, R4, RZ ;  /* 0x0000000449057227 */ /* 0x000fc800078e00ff */
[----:B------:R-:W-:Y:S01]  /*13210*/  IMAD R6, R6, UR4, RZ ;  /* 0x0000000406067c24 */ /* 0x000fe2000f8e02ff */
        /* <DEDUP_REMOVED lines=32> */
[----:B------:R-:W-:Y:S02]  /*13420*/  VIADD R44, R0, 0x67 ;  /* 0x00000067002c7836 */ /* 0x000fe40000000000 */
[----:B------:R-:W-:Y:S01]  /*13430*/  @P0 IMAD.MOV.U32 R6, RZ, RZ, R7 ;  /* 0x000000ffff060224 */ /* 0x000fe200078e0007 */
[----:B------:R1:W-:Y:S04]  /*13440*/  STL [R1+0x278], R7 ;  /* 0x0002780701007387 */ /* 0x0003e80000100800 */
[----:B------:R-:W-:Y:S01]  /*13450*/  @!P3 IMAD.IADD R5, R5, 0x1, -R72 ;  /* 0x000000010505b824 */ /* 0x000fe200078e0a48 */
[----:B------:R-:W-:-:S03]  /*13460*/  IABS R4, R44 ;  /* 0x0000002c00047213 */ /* 0x000fc60000000000 */
[----:B------:R-:W-:Y:S02]  /*13470*/  @!P4 IMAD.MOV R5, RZ, RZ, -R5 ;  /* 0x000000ffff05c224 */ /* 0x000fe400078e0a05 */
[----:B-1----:R-:W-:-:S05]  /*13480*/  @P0 IMAD.MOV.U32 R7, RZ, RZ, R43 ;  /* 0x000000ffff070224 */ /* 0x002fca00078e002b */
[----:B------:R1:W2:Y:S02]  /*13490*/  @P0 LDG.E.U16 R10, desc[UR20][R6.64] ;  /* 0x00000014060a0981 */ /* 0x0002a4000c1e1500 */
[----:B-1----:R-:W-:Y:S01]  /*134a0*/  SEL R6, R75, R5, !P1 ;  /* 0x000000054b067207 */ /* 0x002fe20004800000 */
[----:B------:R-:W-:-:S04]  /*134b0*/  IMAD.HI.U32 R5, R73, R4, RZ ;  /* 0x0000000449057227 */ /* 0x000fc800078e00ff */
[----:B0-----:R-:W-:Y:S01]  /*134c0*/  IMAD R6, R6, UR4, RZ ;  /* 0x0000000406067c24 */ /* 0x001fe2000f8e02ff */
[----:B------:R-:W-:Y:S01]  /*134d0*/  STL [R1+0x274], R43 ;  /* 0x0002742b01007387 */ /* 0x000fe20000100800 */
[----:B------:R-:W-:Y:S01]  /*134e0*/  IMAD.MOV R5, RZ, RZ, -R5 ;  /* 0x000000ffff057224 */ /* 0x000fe200078e0a05 */
[----:B------:R-:W0:Y:S02]  /*134f0*/  LDCU UR4, c[0x0][0x3b0] ;  /* 0x00007600ff0477ac */ /* 0x000e240008000800 */
[----:B------:R-:W-:Y:S01]  /*13500*/  LEA R7, P3, R6, R69, 0x1 ;  /* 0x0000004506077211 */ /* 0x000fe200078608ff */
[----:B------:R-:W-:-:S03]  /*13510*/  IMAD R4, R72, R5, R4 ;  /* 0x0000000548047224 */ /* 0x000fc600078e0204 */
[----:B------:R-:W-:Y:S02]  /*13520*/  LEA.HI.X.SX32 R8, R6, R68, 0x1, P3 ;  /* 0x0000004406087211 */ /* 0x000fe400018f0eff */
[----:B------:R-:W-:Y:S01]  /*13530*/  ISETP.GT.U32.AND P3, PT, R72, R4, PT ;  /* 0x000000044800720c */ /* 0x000fe20003f64070 */
[----:B------:R-:W-:Y:S01]  /*13540*/  STL [R1+0x7c0], R44 ;  /* 0x0007c02c01007387 */ /* 0x000fe20000100800 */
[----:B------:R-:W-:-:S03]  /*13550*/  @P0 IMAD.MOV.U32 R6, RZ, RZ, R7 ;  /* 0x000000ffff060224 */ /* 0x000fc600078e0007 */
[----:B------:R1:W-:Y:S01]  /*13560*/  STL [R1+0x2b8], R7 ;  /* 0x0002b80701007387 */ /* 0x0003e20000100800 */
[----:B------:R-:W-:Y:S01]  /*13570*/  VIADD R109, R0, 0x77 ;  /* 0x00000077006d7836 */ /* 0x000fe20000000000 */
[----:B------:R-:W-:Y:S01]  /*13580*/  IABS R5, R110 ;  /* 0x0000006e00057213 */ /* 0x000fe20000000000 */
[----:B-1----:R-:W-:-:S05]  /*13590*/  @P0 IMAD.MOV.U32 R7, RZ, RZ, R8 ;  /* 0x000000ffff070224 */ /* 0x002fca00078e0008 */
[----:B------:R-:W-:Y:S01]  /*135a0*/  @!P3 IMAD.IADD R4, R4, 0x1, -R72 ;  /* 0x000000010404b824 */ /* 0x000fe200078e0a48 */
[----:B------:R1:W2:Y:S04]  /*135b0*/  @P0 LDG.E.U16 R9, desc[UR20][R6.64] ;  /* 0x0000001406090981 */ /* 0x0002a8000c1e1500 */
[----:B------:R0:W-:Y:S01]  /*135c0*/  STL [R1+0x2b4], R8 ;  /* 0x0002b40801007387 */ /* 0x0001e20000100800 */
[----:B------:R-:W-:Y:S02]  /*135d0*/  ISETP.GT.U32.AND P4, PT, R72, R4, PT ;  /* 0x000000044800720c */ /* 0x000fe40003f84070 */
[----:B-1----:R-:W-:Y:S02]  /*135e0*/  IABS R7, R111 ;  /* 0x0000006f00077213 */ /* 0x002fe40000000000 */
[----:B------:R-:W-:Y:S01]  /*135f0*/  IABS R6, R109 ;  /* 0x0000006d00067213 */ /* 0x000fe20000000000 */
[----:B0-----:R-:W-:-:S04]  /*13600*/  IMAD.HI.U32 R8, R73, R5, RZ ;  /* 0x0000000549087227 */ /* 0x001fc800078e00ff */
[----:B------:R-:W-:Y:S01]  /*13610*/  IMAD.HI.U32 R43, R73, R7, RZ ;  /* 0x00000007492b7227 */ /* 0x000fe200078e00ff */
[----:B------:R-:W-:-:S03]  /*13620*/  ISETP.GE.AND P3, PT, R44, RZ, PT ;  /* 0x000000ff2c00720c */ /* 0x000fc60003f66270 */
[----:B------:R-:W-:-:S04]  /*13630*/  IMAD.HI.U32 R73, R73, R6, RZ ;  /* 0x0000000649497227 */ /* 0x000fc800078e00ff */
[----:B------:R-:W-:Y:S02]  /*13640*/  IMAD.MOV R8, RZ, RZ, -R8 ;  /* 0x000000ffff087224 */ /* 0x000fe400078e0a08 */
[----:B------:R-:W-:Y:S02]  /*13650*/  IMAD.MOV R73, RZ, RZ, -R73 ;  /* 0x000000ffff497224 */ /* 0x000fe400078e0a49 */
[----:B------:R-:W-:Y:S02]  /*13660*/  IMAD.MOV R43, RZ, RZ, -R43 ;  /* 0x000000ffff2b7224 */ /* 0x000fe400078e0a2b */
[C---:B------:R-:W-:Y:S02]  /*13670*/  IMAD R5, R72.reuse, R8, R5 ;  /* 0x0000000848057224 */ /* 0x040fe400078e0205 */
[C---:B------:R-:W-:Y:S02]  /*13680*/  IMAD R6, R72.reuse, R73, R6 ;  /* 0x0000004948067224 */ /* 0x040fe400078e0206 */
[C---:B------:R-:W-:Y:S01]  /*13690*/  IMAD R7, R72.reuse, R43, R7 ;  /* 0x0000002b48077224 */ /* 0x040fe200078e0207 */
[----:B------:R-:W-:Y:S01]  /*136a0*/  ISETP.GT.U32.AND P6, PT, R72, R5, PT ;  /* 0x000000054800720c */ /* 0x000fe20003fc4070 */
[----:B------:R-:W-:Y:S01]  /*136b0*/  @!P4 IMAD.IADD R4, R4, 0x1, -R72 ;  /* 0x000000010404c824 */ /* 0x000fe200078e0a48 */
[----:B------:R-:W-:-:S02]  /*136c0*/  ISETP.GT.U32.AND P5, PT, R72, R6, PT ;  /* 0x000000064800720c */ /* 0x000fc40003fa4070 */
[----:B------:R-:W-:Y:S01]  /*136d0*/  ISETP.GT.U32.AND P4, PT, R72, R7, PT ;  /* 0x000000074800720c */ /* 0x000fe20003f84070 */
[----:B------:R-:W-:-:S05]  /*136e0*/  @!P3 IMAD.MOV R4, RZ, RZ, -R4 ;  /* 0x000000ffff04b224 */ /* 0x000fca00078e0a04 */
[----:B------:R-:W-:-:S03]  /*136f0*/  SEL R4, R75, R4, !P1 ;  /* 0x000000044b047207 */ /* 0x000fc60004800000 */
[--C-:B------:R-:W-:Y:S02]  /*13700*/  @!P6 IMAD.IADD R5, R5, 0x1, -R72.reuse ;  /* 0x000000010505e824 */ /* 0x100fe400078e0a48 */
[--C-:B------:R-:W-:Y:S02]  /*13710*/  @!P5 IMAD.IADD R6, R6, 0x1, -R72.reuse ;  /* 0x000000010606d824 */ /* 0x100fe400078e0a48 */
[----:B------:R-:W-:Y:S01]  /*13720*/  IMAD R4, R4, UR4, RZ ;  /* 0x0000000404047c24 */ /* 0x000fe2000f8e02ff */
[----:B------:R-:W0:Y:S01]  /*13730*/  LDCU UR4, c[0x0][0x3b0] ;  /* 0x00007600ff0477ac */ /* 0x000e220008000800 */
[----:B------:R-:W-:Y:S01]  /*13740*/  @!P4 IMAD.IADD R7, R7, 0x1, -R72 ;  /* 0x000000010707c824 */ /* 0x000fe200078e0a48 */
[C---:B------:R-:W-:Y:S02]  /*13750*/  ISETP.GT.U32.AND P4, PT, R72.reuse, R5, PT ;  /* 0x000000054800720c */ /* 0x040fe40003f84070 */
[----:B------:R-:W-:Y:S02]  /*13760*/  ISETP.GT.U32.AND P5, PT, R72, R6, PT ;  /* 0x000000064800720c */ /* 0x000fe40003fa4070 */
[----:B------:R-:W-:-:S02]  /*13770*/  LEA R43, P3, R4, R69, 0x1 ;  /* 0x00000045042b7211 */ /* 0x000fc400078608ff */
[----:B------:R-:W-:Y:S02]  /*13780*/  ISETP.GT.U32.AND P6, PT, R72, R7, PT ;  /* 0x000000074800720c */ /* 0x000fe40003fc4070 */
[----:B------:R-:W-:Y:S02]  /*13790*/  LEA.HI.X.SX32 R44, R4, R68, 0x1, P3 ;  /* 0x00000044042c7211 */ /* 0x000fe400018f0eff */
[----:B------:R-:W-:-:S03]  /*137a0*/  ISETP.GE.AND P3, PT, R111, RZ, PT ;  /* 0x000000ff6f00720c */ /* 0x000fc60003f66270 */
[--C-:B------:R-:W-:Y:S01]  /*137b0*/  @!P4 IMAD.IADD R5, R5, 0x1, -R72.reuse ;  /* 0x000000010505c824 */ /* 0x100fe200078e0a48 */
[----:B------:R-:W-:Y:S01]  /*137c0*/  ISETP.GE.AND P4, PT, R109, RZ, PT ;  /* 0x000000ff6d00720c */ /* 0x000fe20003f86270 */
[----:B------:R-:W-:Y:S01]  /*137d0*/  @!P5 IMAD.IADD R6, R6, 0x1, -R72 ;  /* 0x000000010606d824 */ /* 0x000fe200078e0a48 */
[----:B------:R-:W-:-:S03]  /*137e0*/  ISETP.GE.AND P5, PT, R110, RZ, PT ;  /* 0x000000ff6e00720c */ /* 0x000fc60003fa6270 */
[----:B------:R-:W-:-:S04]  /*137f0*/  @!P6 IMAD.IADD R7, R7, 0x1, -R72 ;  /* 0x000000010707e824 */ /* 0x000fc800078e0a48 */
[----:B------:R-:W-:Y:S01]  /*13800*/  @!P3 IMAD.MOV R7, RZ, RZ, -R7 ;  /* 0x000000ffff07b224 */ /* 0x000fe200078e0a07 */
[----:B------:R-:W-:Y:S03]  /*13810*/  STL [R1+0x7b4], R110 ;  /* 0x0007b46e01007387 */ /* 0x000fe60000100800 */
[----:B------:R-:W-:Y:S01]  /*13820*/  @!P4 IMAD.MOV R6, RZ, RZ, -R6 ;  /* 0x000000ffff06c224 */ /* 0x000fe200078e0a06 */
[----:B------:R-:W-:Y:S01]  /*13830*/  SEL R7, R75, R7, !P1 ;  /* 0x000000074b077207 */ /* 0x000fe20004800000 */
[----:B------:R-:W-:Y:S01]  /*13840*/  STL [R1+0x7bc], R111 ;  /* 0x0007bc6f01007387 */ /* 0x000fe20000100800 */
[----:B------:R-:W-:Y:S01]  /*13850*/  @!P5 IMAD.MOV R5, RZ, RZ, -R5 ;  /* 0x000000ffff05d224 */ /* 0x000fe200078e0a05 */
[----:B------:R-:W-:Y:S02]  /*13860*/  PRMT R8, RZ, 0x7610, R8 ;  /* 0x00007610ff087816 */ /* 0x000fe40000000008 */
[----:B------:R-:W-:Y:S01]  /*13870*/  STL [R1+0x7b8], R109 ;  /* 0x0007b86d01007387 */ /* 0x000fe20000100800 */
[----:B0-----:R-:W-:Y:S01]  /*13880*/  IMAD R7, R7, UR4, RZ ;  /* 0x0000000407077c24 */ /* 0x001fe2000f8e02ff */
[C---:B------:R-:W-:Y:S01]  /*13890*/  SEL R6, R75.reuse, R6, !P1 ;  /* 0x000000064b067207 */ /* 0x040fe20004800000 */
[----:B------:R-:W-:Y:S01]  /*138a0*/  @P0 IMAD.MOV.U32 R45, RZ, RZ, R44 ;  /* 0x000000ffff2d0224 */ /* 0x000fe200078e002c */
[----:B------:R-:W-:Y:S01]  /*138b0*/  STL [R1+0x128], R43 ;  /* 0x0001282b01007387 */ /* 0x000fe20000100800 */
[----:B------:R-:W-:Y:S01]  /*138c0*/  SEL R75, R75, R5, !P1 ;  /* 0x000000054b4b7207 */ /* 0x000fe20004800000 */
[----:B------:R-:W0:Y:S02]  /*138d0*/  LDCU UR4, c[0x0][0x3b0] ;  /* 0x00007600ff0477ac */ /* 0x000e240008000800 */
[----:B------:R1:W-:Y:S01]  /*138e0*/  STL [R1+0x10c], R44 ;  /* 0x00010c2c01007387 */ /* 0x0003e20000100800 */
[----:B------:R-:W-:Y:S01]  /*138f0*/  LEA R4, P1, R7, R69, 0x1 ;  /* 0x0000004507047211 */ /* 0x000fe200078208ff */
[----:B-1----:R-:W-:-:S02]  /*13900*/  @P0 IMAD.MOV.U32 R44, RZ, RZ, R43 ;  /* 0x000000ffff2c0224 */ /* 0x002fc400078e002b */
[----:B------:R-:W-:-:S03]  /*13910*/  IMAD R43, R6, UR5, RZ ;  /* 0x00000005062b7c24 */ /* 0x000fc6000f8e02ff */
[----:B------:R1:W2:Y:S04]  /*13920*/  @P0 LDG.E.U16 R8, desc[UR20][R44.64] ;  /* 0x000000142c080981 */ /* 0x0002a8000c1e1500 */
[----:B------:R-:W-:Y:S01]  /*13930*/  STL [R1+0x11c], R4 ;  /* 0x00011c0401007387 */ /* 0x000fe20000100800 */
[----:B-1----:R-:W-:Y:S02]  /*13940*/  LEA.HI.X.SX32 R44, R7, R68, 0x1, P1 ;  /* 0x00000044072c7211 */ /* 0x002fe400008f0eff */
[----:B------:R-:W-:-:S03]  /*13950*/  LEA R7, P1, R43, R69, 0x1 ;  /* 0x000000452b077211 */ /* 0x000fc600078208ff */
[----:B------:R1:W-:Y:S01]  /*13960*/  STL [R1+0x110], R44 ;  /* 0x0001102c01007387 */ /* 0x0003e20000100800 */
[----:B------:R-:W-:-:S03]  /*13970*/  @P0 IMAD.MOV.U32 R5, RZ, RZ, R44 ;  /* 0x000000ffff050224 */ /* 0x000fc600078e002c */
[----:B------:R-:W-:Y:S01]  /*13980*/  STL [R1+0x124], R7 ;  /* 0x0001240701007387 */ /* 0x000fe20000100800 */
[----:B-1----:R-:W-:-:S05]  /*13990*/  LEA.HI.X.SX32 R44, R43, R68, 0x1, P1 ;  /* 0x000000442b2c7211 */ /* 0x002fca00008f0eff */
[----:B------:R1:W-:Y:S04]  /*139a0*/  STL [R1+0x120], R44 ;  /* 0x0001202c01007387 */ /* 0x0003e80000100800 */
[----:B------:R-:W2:Y:S04]  /*139b0*/  LDL.LU R130, [R1+0x848] ;  /* 0x0008480001827983 */ /* 0x000ea80000300800 */
[----:B------:R-:W3:Y:S04]  /*139c0*/  LDL.LU R131, [R1+0x844] ;  /* 0x0008440001837983 */ /* 0x000ee80000300800 */
[----:B------:R-:W4:Y:S04]  /*139d0*/  LDL.LU R129, [R1+0x840] ;  /* 0x0008400001817983 */ /* 0x000f280000300800 */
        /* <DEDUP_REMOVED lines=12> */
[----:B------:R-:W4:Y:S04]  /*13aa0*/  LDL R114, [R1+0x7b0] ;  /* 0x0007b00001727983 */ /* 0x000f280000100800 */
[----:B------:R-:W4:Y:S04]  /*13ab0*/  LDL.LU R115, [R1+0x80c] ;  /* 0x00080c0001737983 */ /* 0x000f280000300800 */
[----:B------:R-:W4:Y:S04]  /*13ac0*/  LDL.LU R113, [R1+0x808] ;  /* 0x0008080001717983 */ /* 0x000f280000300800 */
[----:B------:R-:W4:Y:S04]  /*13ad0*/  LDL.LU R111, [R1+0x804] ;  /* 0x00080400016f7983 */ /* 0x000f280000300800 */
[----:B------:R-:W4:Y:S04]  /*13ae0*/  LDL.LU R112, [R1+0x800] ;  /* 0x0008000001707983 */ /* 0x000f280000300800 */
[----:B------:R-:W4:Y:S04]  /*13af0*/  LDL.LU R110, [R1+0x7fc] ;  /* 0x0007fc00016e7983 */ /* 0x000f280000300800 */
[----:B------:R-:W4:Y:S01]  /*13b00*/  LDL.LU R109, [R1+0x7f8] ;  /* 0x0007f800016d7983 */ /* 0x000f220000300800 */
[----:B------:R-:W-:-:S02]  /*13b10*/  @P0 IMAD.MOV.U32 R45, RZ, RZ, R44 ;  /* 0x000000ffff2d0224 */ /* 0x000fc400078e002c */
[----:B-1----:R-:W-:Y:S02]  /*13b20*/  @P0 IMAD.MOV.U32 R44, RZ, RZ, R7 ;  /* 0x000000ffff2c0224 */ /* 0x002fe400078e0007 */
[----:B------:R-:W1:Y:S01]  /*13b30*/  S2R R7, SR_TID.X ;  /* 0x0000000000077919 */ /* 0x000e620000002100 */
[----:B------:R-:W-:Y:S01]  /*13b40*/  PRMT R6, RZ, 0x7610, R6 ;  /* 0x00007610ff067816 */ /* 0x000fe20000000006 */
[----:B0-----:R-:W-:-:S05]  /*13b50*/  IMAD R75, R75, UR4, RZ ;  /* 0x000000044b4b7c24 */ /* 0x001fca000f8e02ff */
[C---:B------:R-:W-:Y:S01]  /*13b60*/  LEA R43, P1, R75.reuse, R69, 0x1 ;  /* 0x000000454b2b7211 */ /* 0x040fe200078208ff */
[----:B------:R0:W4:Y:S03]  /*13b70*/  @P0 LDG.E.U16 R6, desc[UR20][R4.64] ;  /* 0x0000001404060981 */ /* 0x000126000c1e1500 */
[----:B------:R-:W-:Y:S01]  /*13b80*/  LEA.HI.X.SX32 R68, R75, R68, 0x1, P1 ;  /* 0x000000444b447211 */ /* 0x000fe200008f0eff */
[----:B------:R-:W-:Y:S01]  /*13b90*/  STL [R1+0x118], R43 ;  /* 0x0001182b01007387 */ /* 0x000fe20000100800 */
[----:B0-----:R-:W-:-:S03]  /*13ba0*/  PRMT R5, RZ, 0x7610, R5 ;  /* 0x00007610ff057816 */ /* 0x001fc60000000005 */
[----:B------:R1:W-:Y:S01]  /*13bb0*/  STL [R1+0x114], R68 ;  /* 0x0001144401007387 */ /* 0x0003e20000100800 */
[----:B------:R-:W-:-:S03]  /*13bc0*/  PRMT R4, RZ, 0x7610, R4 ;  /* 0x00007610ff047816 */ /* 0x000fc60000000004 */
[----:B------:R0:W4:Y:S02]  /*13bd0*/  @P0 LDG.E.U16 R5, desc[UR20][R44.64] ;  /* 0x000000142c050981 */ /* 0x000124000c1e1500 */
[----:B0-----:R-:W-:Y:S02]  /*13be0*/  @P0 IMAD.MOV.U32 R45, RZ, RZ, R68 ;  /* 0x000000ffff2d0224 */ /* 0x001fe400078e0044 */
[----:B------:R-:W-:Y:S02]  /*13bf0*/  @P0 IMAD.MOV.U32 R44, RZ, RZ, R43 ;  /* 0x000000ffff2c0224 */ /* 0x000fe400078e002b */
[----:B-1----:R-:W-:-:S03]  /*13c00*/  IMAD R68, R7, 0x80, R7 ;  /* 0x0000008007447824 */ /* 0x002fc600078e0207 */
[----:B------:R-:W4:Y:S01]  /*13c10*/  @P0 LDG.E.U16 R4, desc[UR20][R44.64] ;  /* 0x000000142c040981 */ /* 0x000f22000c1e1500 */
[----:B------:R-:W-:Y:S01]  /*13c20*/  IMAD.SHL.U32 R68, R68, 0x2, RZ ;  /* 0x0000000244447824 */ /* 0x000fe200078e00ff */
[----:B------:R-:W-:-:S04]  /*13c30*/  SHF.R.U32.HI R133, RZ, 0x5, R7 ;  /* 0x00000005ff857819 */ /* 0x000fc80000011607 */
[----:B------:R-:W-:-:S04]  /*13c40*/  LOP3.LUT R68, R68, 0x407e, RZ, 0xc0, !PT ;  /* 0x0000407e44447812 */ /* 0x000fc800078ec0ff */
[C---:B------:R-:W-:Y:S01]  /*13c50*/  LOP3.LUT R7, R68.reuse, 0x10, RZ, 0x3c, !PT ;  /* 0x0000001044077812 */ /* 0x040fe200078e3cff */
[----:B--2---:R-:W-:Y:S04]  /*13c60*/  STS.U16 [R68+UR9], R130 ;  /* 0x0000008244007988 */ /* 0x004fe80008000409 */
[----:B---3--:R-:W-:Y:S04]  /*13c70*/  STS.U16 [R68+UR9+0x400], R131 ;  /* 0x0004008344007988 */ /* 0x008fe80008000409 */
[----:B----4-:R-:W-:Y:S04]  /*13c80*/  STS.U16 [R68+UR9+0x800], R129 ;  /* 0x0008008144007988 */ /* 0x010fe80008000409 */
[----:B------:R-:W-:Y:S04]  /*13c90*/  STS.U16 [R68+UR9+0xc00], R128 ;  /* 0x000c008044007988 */ /* 0x000fe80008000409 */
        /* <DEDUP_REMOVED lines=17> */
[----:B------:R0:W-:Y:S04]  /*13db0*/  STS.U16 [R7+UR9+0x1480], R109 ;  /* 0x0014806d07007988 */ /* 0x0001e80008000409 */
[----:B------:R1:W-:Y:S04]  /*13dc0*/  STS.U16 [R7+UR9+0x1880], R160 ;  /* 0x001880a007007988 */ /* 0x0003e80008000409 */
[----:B------:R2:W-:Y:S01]  /*13dd0*/  STS.U16 [R7+UR9+0x1c80], R159 ;  /* 0x001c809f07007988 */ /* 0x0005e20008000409 */
[C---:B------:R-:W-:Y:S01]  /*13de0*/  LOP3.LUT R43, R68.reuse, 0x30, RZ, 0x3c, !PT ;  /* 0x00000030442b7812 */ /* 0x040fe200078e3cff */
[----:B0-----:R-:W0:Y:S02]  /*13df0*/  LDC R109, c[0x0][0x3a0] ;  /* 0x0000e800ff6d7b82 */ /* 0x001e240000000800 */
[----:B------:R3:W-:Y:S04]  /*13e00*/  STS.U16 [R7+UR9+0x2080], R144 ;  /* 0x0020809007007988 */ /* 0x0007e80008000409 */
[----:B-1----:R1:W5:Y:S04]  /*13e10*/  LDL.LU R160, [R1+0xa48] ;  /* 0x000a480001a07983 */ /* 0x0023680000300800 */
[----:B--2---:R1:W5:Y:S04]  /*13e20*/  LDL.LU R159, [R1+0xa44] ;  /* 0x000a4400019f7983 */ /* 0x0043680000300800 */
[----:B---3--:R1:W5:Y:S04]  /*13e30*/  LDL.LU R144, [R1+0xa40] ;  /* 0x000a400001907983 */ /* 0x0083680000300800 */
[----:B------:R2:W-:Y:S04]  /*13e40*/  STS.U16 [R7+UR9+0x2480], R143 ;  /* 0x0024808f07007988 */ /* 0x0005e80008000409 */
[----:B------:R3:W-:Y:S04]  /*13e50*/  STS.U16 [R7+UR9+0x2880], R158 ;  /* 0x0028809e07007988 */ /* 0x0007e80008000409 */
[----:B------:R4:W-:Y:S04]  /*13e60*/  STS.U16 [R7+UR9+0x2c80], R157 ;  /* 0x002c809d07007988 */ /* 0x0009e80008000409 */
[----:B--2---:R1:W5:Y:S04]  /*13e70*/  LDL.LU R143, [R1+0xa3c] ;  /* 0x000a3c00018f7983 */ /* 0x0043680000300800 */
[----:B---3--:R1:W5:Y:S04]  /*13e80*/  LDL.LU R158, [R1+0xa38] ;  /* 0x000a3800019e7983 */ /* 0x0083680000300800 */
[----:B----4-:R1:W5:Y:S04]  /*13e90*/  LDL.LU R157, [R1+0xa34] ;  /* 0x000a3400019d7983 */ /* 0x0103680000300800 */
[----:B------:R2:W-:Y:S04]  /*13ea0*/  STS.U16 [R7+UR9+0x3080], R142 ;  /* 0x0030808e07007988 */ /* 0x0005e80008000409 */
[----:B------:R3:W-:Y:S04]  /*13eb0*/  STS.U16 [R7+UR9+0x3480], R141 ;  /* 0x0034808d07007988 */ /* 0x0007e80008000409 */
[----:B------:R4:W-:Y:S04]  /*13ec0*/  STS.U16 [R7+UR9+0x3880], R71 ;  /* 0x0038804707007988 */ /* 0x0009e80008000409 */
[----:B--2---:R1:W5:Y:S04]  /*13ed0*/  LDL.LU R142, [R1+0xa30] ;  /* 0x000a3000018e7983 */ /* 0x0043680000300800 */
[----:B---3--:R1:W5:Y:S04]  /*13ee0*/  LDL.LU R141, [R1+0xa2c] ;  /* 0x000a2c00018d7983 */ /* 0x0083680000300800 */
[----:B----4-:R-:W2:Y:S04]  /*13ef0*/  LDL.LU R71, [R1+0xa28] ;  /* 0x000a280001477983 */ /* 0x010ea80000300800 */
[----:B------:R3:W-:Y:S02]  /*13f00*/  STS.U16 [R7+UR9+0x3c80], R70 ;  /* 0x003c804607007988 */ /* 0x0007e40008000409 */
[C---:B---3--:R-:W-:Y:S01]  /*13f10*/  LOP3.LUT R7, R68.reuse, 0x20, RZ, 0x3c, !PT ;  /* 0x0000002044077812 */ /* 0x048fe200078e3cff */
[----:B0-----:R-:W-:Y:S01]  /*13f20*/  VIADD R109, R109, 0x7f ;  /* 0x0000007f6d6d7836 */ /* 0x001fe20000000000 */
[----:B------:R1:W5:Y:S04]  /*13f30*/  LDL.LU R70, [R1+0xa24] ;  /* 0x000a240001467983 */ /* 0x0003680000300800 */
        /* <DEDUP_REMOVED lines=16> */
[----:B------:R-:W-:Y:S04]  /*14040*/  STS.U16 [R43+UR9+0x180], R94 ;  /* 0x0001805e2b007988 */ /* 0x000fe80008000409 */
[----:B------:R-:W-:Y:S04]  /*14050*/  STS.U16 [R43+UR9+0x580], R93 ;  /* 0x0005805d2b007988 */ /* 0x000fe80008000409 */
[----:B------:R-:W-:Y:S04]  /*14060*/  STS.U16 [R43+UR9+0x980], R92 ;  /* 0x0009805c2b007988 */ /* 0x000fe80008000409 */
[----:B------:R-:W-:Y:S04]  /*14070*/  STS.U16 [R43+UR9+0xd80], R91 ;  /* 0x000d805b2b007988 */ /* 0x000fe80008000409 */
[----:B------:R-:W-:Y:S04]  /*14080*/  STS.U16 [R43+UR9+0x1180], R90 ;  /* 0x0011805a2b007988 */ /* 0x000fe80008000409 */
[----:B------:R-:W-:Y:S04]  /*14090*/  STS.U16 [R43+UR9+0x1580], R89 ;  /* 0x001580592b007988 */ /* 0x000fe80008000409 */
[----:B------:R-:W-:Y:S04]  /*140a0*/  STS.U16 [R43+UR9+0x1980], R88 ;  /* 0x001980582b007988 */ /* 0x000fe80008000409 */
[----:B------:R-:W-:Y:S01]  /*140b0*/  STS.U16 [R43+UR9+0x1d80], R87 ;  /* 0x001d80572b007988 */ /* 0x000fe20008000409 */
[----:B0-----:R-:W-:-:S03]  /*140c0*/  LOP3.LUT R7, R68, 0x40, RZ, 0x3c, !PT ;  /* 0x0000004044077812 */ /* 0x001fc600078e3cff */
        /* <DEDUP_REMOVED lines=60> */
[----:B------:R-:W-:Y:S01]  /*14490*/  STS.U16 [R38+UR9+0x780], R19 ;  /* 0x0007801326007988 */ /* 0x000fe20008000409 */
[----:B0-----:R-:W-:-:S03]  /*144a0*/  SHF.R.S32.HI R7, RZ, 0x1f, R109 ;  /* 0x0000001fff077819 */ /* 0x001fc6000001146d */
[----:B------:R-:W-:Y:S04]  /*144b0*/  STS.U16 [R38+UR9+0xb80], R18 ;  /* 0x000b801226007988 */ /* 0x000fe80008000409 */
[----:B------:R-:W-:Y:S01]  /*144c0*/  STS.U16 [R38+UR9+0xf80], R17 ;  /* 0x000f801126007988 */ /* 0x000fe20008000409 */
[----:B------:R-:W-:-:S03]  /*144d0*/  LEA.HI R7, R7, R109, RZ, 0x7 ;  /* 0x0000006d07077211 */ /* 0x000fc600078f38ff */
[----:B------:R-:W-:Y:S04]  /*144e0*/  STS.U16 [R38+UR9+0x1380], R16 ;  /* 0x0013801026007988 */ /* 0x000fe80008000409 */
[----:B------:R-:W-:Y:S04]  /*144f0*/  STS.U16 [R38+UR9+0x1780], R15 ;  /* 0x0017800f26007988 */ /* 0x000fe80008000409 */
[----:B------:R-:W-:Y:S04]  /*14500*/  STS.U16 [R38+UR9+0x1b80], R14 ;  /* 0x001b800e26007988 */ /* 0x000fe80008000409 */
[----:B------:R-:W-:Y:S01]  /*14510*/  STS.U16 [R38+UR9+0x1f80], R13 ;  /* 0x001f800d26007988 */ /* 0x000fe20008000409 */
[----:B------:R-:W-:-:S03]  /*14520*/  SHF.R.S32.HI R7, RZ, 0x7, R7 ;  /* 0x00000007ff077819 */ /* 0x000fc60000011407 */
[----:B------:R-:W-:Y:S04]  /*14530*/  STS.U16 [R38+UR9+0x2380], R12 ;  /* 0x0023800c26007988 */ /* 0x000fe80008000409 */
[----:B------:R-:W-:Y:S04]  /*14540*/  STS.U16 [R38+UR9+0x2780], R11 ;  /* 0x0027800b26007988 */ /* 0x000fe80008000409 */
[----:B------:R-:W-:Y:S04]  /*14550*/  STS.U16 [R38+UR9+0x2b80], R10 ;  /* 0x002b800a26007988 */ /* 0x000fe80008000409 */
[----:B------:R-:W-:Y:S04]  /*14560*/  STS.U16 [R38+UR9+0x2f80], R9 ;  /* 0x002f800926007988 */ /* 0x000fe80008000409 */
[----:B------:R-:W-:Y:S04]  /*14570*/  STS.U16 [R38+UR9+0x3380], R8 ;  /* 0x0033800826007988 */ /* 0x000fe80008000409 */
[----:B------:R-:W-:Y:S04]  /*14580*/  STS.U16 [R38+UR9+0x3780], R6 ;  /* 0x0037800626007988 */ /* 0x000fe80008000409 */
[----:B------:R0:W-:Y:S04]  /*14590*/  STS.U16 [R38+UR9+0x3b80], R5 ;  /* 0x003b800526007988 */ /* 0x0001e80008000409 */
[----:B------:R1:W-:Y:S01]  /*145a0*/  STS.U16 [R38+UR9+0x3f80], R4 ;  /* 0x003f800426007988 */ /* 0x0003e20008000409 */
[----:B------:R3:W-:Y:S06]  /*145b0*/  MEMBAR.ALL.CTA ;  /* 0x0000000000007992 */ /* 0x0007ec0000008000 */
[----:B---3--:R-:W3:Y:S01]  /*145c0*/  FENCE.VIEW.ASYNC.S ;  /* 0x00000000000073c6 */ /* 0x008ee20000000000 */
[----:B0-----:R-:W-:-:S03]  /*145d0*/  VIMNMX R5, PT, PT, R7, 0x1, !PT ;  /* 0x0000000107057848 */ /* 0x001fc60007fe0100 */
[----:B------:R1:W5:Y:S02]  /*145e0*/  LDL.LU R3, [R1+0xa20] ;  /* 0x000a200001037983 */ /* 0x0003640000300800 */
[----:B------:R-:W-:Y:S02]  /*145f0*/  VIADD R5, R5, 0xffffffff ;  /* 0xffffffff05057836 */ /* 0x000fe40000000000 */
[----:B------:R1:W5:Y:S01]  /*14600*/  LDL.LU R2, [R1+0xa1c] ;  /* 0x000a1c0001027983 */ /* 0x0003620000300800 */
[----:B---3--:R-:W-:Y:S01]  /*14610*/  BAR.SYNC.DEFER_BLOCKING 0x0 ;  /* 0x0000000000007b1d */ /* 0x008fe20000010000 */
[----:B------:R-:W-:Y:S01]  /*14620*/  ISETP.NE.U32.AND P0, PT, R133, RZ, PT ;  /* 0x000000ff8500720c */ /* 0x000fe20003f05070 */
[----:B------:R-:W-:-:S04]  /*14630*/  UIADD3 UR4, UPT, UPT, UR9, 0x8000, URZ ;  /* 0x0000800009047890 */ /* 0x000fc8000fffe0ff */
[----:B------:R1:W-:Y:S01]  /*14640*/  STL [R1+0x798], R5 ;  /* 0x0007980501007387 */ /* 0x0003e20000100800 */
[----:B------:R-:W-:Y:S01]  /*14650*/  USHF.R.U32.HI UR4, URZ, 0x4, UR4 ;  /* 0x00000004ff047899 */ /* 0x000fe20008011604 */
[----:B------:R-:W-:-:S03]  /*14660*/  ISETP.LT.OR P1, PT, R109, 0x80, P0 ;  /* 0x000000806d00780c */ /* 0x000fc60000721670 */
[----:B------:R-:W-:-:S04]  /*14670*/  USGXT.U32 UR12, UR4, 0xe ;  /* 0x0000000e040c789a */ /* 0x000fc80008000000 */
[----:B------:R-:W-:Y:S01]  /*14680*/  UIADD3 UR7, UP1, UPT, UR12, 0x2, URZ ;  /* 0x000000020c077890 */ /* 0x000fe2000ff3e0ff */
[----:B------:R-:W-:Y:S01]  /*14690*/  UMOV UR4, URZ ;  /* 0x000000ff00047c82 */ /* 0x000fe20008000000 */
[----:B------:R-:W-:Y:S02]  /*146a0*/  UIADD3 UR11, UPT, UPT, UR8, 0x80, URZ ;  /* 0x00000080080b7890 */ /* 0x000fe4000fffe0ff */
[----:B------:R-:W-:Y:S01]  /*146b0*/  UIADD3.X UR13, UPT, UPT, UR4, 0x40004040, URZ, UP1, !UPT ;  /* 0x40004040040d7890 */ /* 0x000fe20008ffe4ff */
[----:B------:R-:W-:Y:S01]  /*146c0*/  ISETP.NE.U32.AND P3, PT, R5, RZ, PT ;  /* 0x000000ff0500720c */ /* 0x000fe20003f65070 */
[----:B--2---:R-:W-:Y:S01]  /*146d0*/  IMAD.SHL.U32 R71, R71, 0x80, RZ ;  /* 0x0000008047477824 */ /* 0x004fe200078e00ff */
[----:B-1----:R-:W-:Y:S11]  /*146e0*/  @P1 BRA `(.L_x_7) ;  /* 0x0000000000c01947 */ /* 0x002ff60003800000 */
[----:B------:R-:W-:Y:S01]  /*146f0*/  USHF.R.U32.HI UR14, URZ, 0x4, UR9 ;  /* 0x00000004ff0e7899 */ /* 0x000fe20008011609 */
[----:B------:R-:W-:Y:S01]  /*14700*/  UMOV UR4, URZ ;  /* 0x000000ff00047c82 */ /* 0x000fe20008000000 */
[----:B------:R-:W-:Y:S02]  /*14710*/  UIADD3 UR16, UPT, UPT, UR8, 0x88, URZ ;  /* 0x0000008808107890 */ /* 0x000fe4000fffe0ff */
[----:B------:R-:W-:Y:S02]  /*14720*/  USGXT.U32 UR14, UR14, 0xe ;  /* 0x0000000e0e0e789a */ /* 0x000fe40008000000 */
[----:B------:R-:W-:Y:S02]  /*14730*/  UIADD3 UR17, UPT, UPT, UR8, 0x90, URZ ;  /* 0x0000009008117890 */ /* 0x000fe4000fffe0ff */
[----:B------:R-:W-:Y:S02]  /*14740*/  UIADD3 UR38, UP1, UPT, UR14, 0x2, URZ ;  /* 0x000000020e267890 */ /* 0x000fe4000ff3e0ff */
[----:B------:R-:W-:-:S02]  /*14750*/  UIADD3 UR24, UPT, UPT, UR8, 0x98, URZ ;  /* 0x0000009808187890 */ /* 0x000fc4000fffe0ff */
[----:B------:R-:W-:Y:S02]  /*14760*/  UIADD3.X UR39, UPT, UPT, UR4, 0x40004040, URZ, UP1, !UPT ;  /* 0x4000404004277890 */ /* 0x000fe40008ffe4ff */
[----:B------:R-:W-:Y:S02]  /*14770*/  UIADD3 UR25, UPT, UPT, UR8, 0xa0, URZ ;  /* 0x000000a008197890 */ /* 0x000fe4000fffe0ff */
[----:B------:R-:W-:Y:S02]  /*14780*/  UIADD3.64 UR18, UPT, UPT, UR38, 0x2, URZ ;  /* 0x0000000226127897 */ /* 0x000fe4000fffe0ff */
[----:B------:R-:W-:Y:S02]  /*14790*/  UIADD3.64 UR22, UPT, UPT, UR38, 0x4, URZ ;  /* 0x0000000426167897 */ /* 0x000fe4000fffe0ff */
[----:B------:R-:W-:Y:S02]  /*147a0*/  UIADD3.64 UR26, UPT, UPT, UR38, 0x3fe, URZ ;  /* 0x000003fe261a7897 */ /* 0x000fe4000fffe0ff */
[----:B------:R-:W-:-:S02]  /*147b0*/  UIADD3 UR30, UPT, UPT, UR8, 0xa8, URZ ;  /* 0x000000a8081e7890 */ /* 0x000fc4000fffe0ff */
[----:B------:R-:W-:Y:S02]  /*147c0*/  UIADD3.64 UR28, UPT, UPT, UR38, 0x400, URZ ;  /* 0x00000400261c7897 */ /* 0x000fe4000fffe0ff */
[----:B------:R-:W-:Y:S02]  /*147d0*/  UIADD3 UR31, UPT, UPT, UR8, 0xb0, URZ ;  /* 0x000000b0081f7890 */ /* 0x000fe4000fffe0ff */
[----:B------:R-:W-:Y:S01]  /*147e0*/  UIADD3.64 UR32, UPT, UPT, UR38, 0x402, URZ ;  /* 0x0000040226207897 */ /* 0x000fe2000fffe0ff */
[----:B------:R-:W-:Y:S01]  /*147f0*/  UMOV UR40, 0x0 ;  /* 0x0000000000287882 */ /* 0x000fe20000000000 */
[----:B------:R-:W-:Y:S01]  /*14800*/  UMOV UR41, 0x8200490 ;  /* 0x0820049000297882 */ /* 0x000fe20000000000 */
[----:B------:R-:W-:Y:S02]  /*14810*/  UIADD3 UR36, UPT, UPT, UR8, 0xb8, URZ ;  /* 0x000000b808247890 */ /* 0x000fe4000fffe0ff */
[----:B------:R-:W-:Y:S01]  /*14820*/  UIADD3.64 UR34, UPT, UPT, UR38, 0x404, URZ ;  /* 0x0000040426227897 */ /* 0x000fe2000fffe0ff */
[----:B------:R-:W-:Y:S01]  /*14830*/  UMOV UR15, 0x40004040 ;  /* 0x40004040000f7882 */ /* 0x000fe20000000000 */
[----:B------:R-:W-:Y:S01]  /*14840*/  UMOV UR42, 0x0 ;  /* 0x00000000002a7882 */ /* 0x000fe20000000000 */
[----:B------:R-:W-:Y:S01]  /*14850*/  UMOV UR43, 0x8200490 ;  /* 0x08200490002b7882 */ /* 0x000fe20000000000 */
[----:B------:R-:W-:Y:S01]  /*14860*/  UMOV UR44, 0x0 ;  /* 0x00000000002c7882 */ /* 0x000fe20000000000 */
[----:B------:R-:W-:Y:S01]  /*14870*/  UMOV UR45, 0x8200490 ;  /* 0x08200490002d7882 */ /* 0x000fe20000000000 */
[----:B------:R0:W-:Y:S01]  /*14880*/  UTCHMMA tmem[UR11], gdesc[UR14], tmem[UR8], tmem[UR40], idesc[UR41], !UPT ;  /* 0x00ff280e0b0079ea */ /* 0x0001e2000f800008 */
[----:B------:R-:W-:Y:S01]  /*14890*/  UMOV UR46, 0x0 ;  /* 0x00000000002e7882 */ /* 0x000fe20000000000 */
[----:B------:R-:W-:Y:S01]  /*148a0*/  UMOV UR47, 0x8200490 ;  /* 0x08200490002f7882 */ /* 0x000fe20000000000 */
[----:B------:R0:W-:Y:S01]  /*148b0*/  UTCHMMA tmem[UR16], gdesc[UR38], tmem[UR8], tmem[UR42], idesc[UR43], UPT ;  /* 0x00ff2a26100079ea */ /* 0x0001e2000b800008 */
        /* <DEDUP_REMOVED lines=8> */
[----:B------:R-:W-:Y:S01]  /*14940*/  UMOV UR4, UR6 ;  /* 0x0000000600047c82 */ /* 0x000fe20008000000 */
[----:B------:R-:W-:Y:S01]  /*14950*/  UMOV UR5, URZ ;  /* 0x000000ff00057c82 */ /* 0x000fe20008000000 */
[----:B------:R0:W-:Y:S01]  /*14960*/  UTCHMMA tmem[UR25], gdesc[UR26], tmem[UR8], tmem[UR48], idesc[UR49], UPT ;  /* 0x00ff301a190079ea */ /* 0x0001e2000b800008 */
[----:B------:R-:W-:Y:S01]  /*14970*/  UMOV UR54, 0x0 ;  /* 0x0000000000367882 */ /* 0x000fe20000000000 */
[----:B------:R-:W-:Y:S01]  /*14980*/  UMOV UR55, 0x8200490 ;  /* 0x0820049000377882 */ /* 0x000fe20000000000 */
[----:B------:R0:W-:Y:S01]  /*14990*/  UTCHMMA tmem[UR30], gdesc[UR28], tmem[UR8], tmem[UR50], idesc[UR51], UPT ;  /* 0x00ff321c1e0079ea */ /* 0x0001e2000b800008 */
[----:B------:R-:W-:Y:S01]  /*149a0*/  UMOV UR4, UR4 ;  /* 0x0000000400047c82 */ /* 0x000fe20008000000 */
[----:B------:R0:W-:Y:S01]  /*149b0*/  UTCHMMA tmem[UR31], gdesc[UR32], tmem[UR8], tmem[UR52], idesc[UR53], UPT ;  /* 0x00ff34201f0079ea */ /* 0x0001e2000b800008 */
[----:B------:R0:W-:Y:S01]  /*149c0*/  UTCHMMA tmem[UR36], gdesc[UR34], tmem[UR8], tmem[UR54], idesc[UR55], UPT ;  /* 0x00ff3622240079ea */ /* 0x0001e2000b800008 */
[----:B------:R0:W-:Y:S01]  /*149d0*/  UTCBAR [UR4], URZ ;  /* 0x000000ff040073e9 */ /* 0x0001e200080000ff */
[----:B------:R-:W-:Y:S01]  /*149e0*/  NOP ;  /* 0x0000000000007918 */ /* 0x000fe20000000000 */
.L_x_7:
[----:B0-----:R-:W-:Y:S01]  /*149f0*/  UMOV UR4, URZ ;  /* 0x000000ff00047c82 */ /* 0x001fe20008000000 */
[----:B------:R-:W-:Y:S01]  /*14a00*/  UMOV UR14, UR7 ;  /* 0x00000007000e7c82 */ /* 0x000fe20008000000 */
[----:B------:R-:W-:Y:S01]  /*14a10*/  UMOV UR15, UR13 ;  /* 0x0000000d000f7c82 */ /* 0x000fe20008000000 */
[----:B-----5:R-:W-:Y:S02]  /*14a20*/  IMAD.SHL.U32 R72, R70, 0x80, RZ ;  /* 0x0000008046487824 */ /* 0x020fe400078e00ff */
[----:B------:R-:W-:Y:S01]  /*14a30*/  IMAD.MOV.U32 R140, RZ, RZ, RZ ;  /* 0x000000ffff8c7224 */ /* 0x000fe200078e00ff */
[----:B------:R-:W-:Y:S06]  /*14a40*/  @!P3 BRA `(.L_x_8) ;  /* 0x000000b800a4b947 */ /* 0x000fec0003800000 */
[----:B------:R-:W-:Y:S01]  /*14a50*/  SHF.R.S32.HI R69, RZ, 0x1f, R71 ;  /* 0x0000001fff457819 */ /* 0x000fe20000011447 */
[C---:B------:R-:W-:Y:S01]  /*14a60*/  IMAD.SHL.U32 R70, R71.reuse, 0x2, RZ ;  /* 0x0000000247467824 */ /* 0x040fe200078e00ff */
[----:B------:R-:W-:Y:S01]  /*14a70*/  SHF.R.S32.HI R4, RZ, 0x1f, R72 ;  /* 0x0000001fff047819 */ /* 0x000fe20000011448 */
[----:B------:R-:W-:Y:S01]  /*14a80*/  UIADD3.64 UR22, UPT, UPT, UR14, 0x2, URZ ;  /* 0x000000020e167897 */ /* 0x000fe2000fffe0ff */
[----:B------:R-:W-:Y:S01]  /*14a90*/  SHF.L.U64.HI R69, R71, 0x1, R69 ;  /* 0x0000000147457819 */ /* 0x000fe20000010245 */
[----:B------:R-:W-:Y:S01]  /*14aa0*/  UIADD3.64 UR24, UPT, UPT, UR14, 0x4, URZ ;  /* 0x000000040e187897 */ /* 0x000fe2000fffe0ff */
[C---:B------:R-:W-:Y:S01]  /*14ab0*/  SHF.L.U64.HI R71, R72.reuse, 0x1, R4 ;  /* 0x0000000148477819 */ /* 0x040fe20000010204 */
[----:B------:R-:W-:Y:S01]  /*14ac0*/  IMAD.SHL.U32 R72, R72, 0x2, RZ ;  /* 0x0000000248487824 */ /* 0x000fe200078e00ff */
[----:B------:R-:W-:Y:S02]  /*14ad0*/  UIADD3.64 UR26, UPT, UPT, UR14, 0x3fe, URZ ;  /* 0x000003fe0e1a7897 */ /* 0x000fe4000fffe0ff */
[----:B------:R-:W-:-:S02]  /*14ae0*/  UIADD3.64 UR28, UPT, UPT, UR14, 0x400, URZ ;  /* 0x000004000e1c7897 */ /* 0x000fc4000fffe0ff */
[----:B------:R-:W-:Y:S02]  /*14af0*/  UIADD3.64 UR30, UPT, UPT, UR14, 0x402, URZ ;  /* 0x000004020e1e7897 */ /* 0x000fe4000fffe0ff */
[----:B------:R-:W-:Y:S01]  /*14b00*/  UIADD3.64 UR32, UPT, UPT, UR14, 0x404, URZ ;  /* 0x000004040e207897 */ /* 0x000fe2000fffe0ff */
[----:B------:R-:W-:Y:S01]  /*14b10*/  UMOV UR18, 0x1 ;  /* 0x0000000100127882 */ /* 0x000fe20000000000 */
[----:B------:R-:W-:-:S10]  /*14b20*/  UMOV UR5, URZ ;  /* 0x000000ff00057c82 */ /* 0x000fd40008000000 */
.L_x_11:
[----:B------:R-:W2:Y:S01]  /*14b30*/  LDL.LU R5, [R1+0x39c] ;  /* 0x00039c0001057983 */ /* 0x000ea20000300800 */
[----:B------:R-:W0:Y:S03]  /*14b40*/  LDC R110, c[0x0][0x3a0] ;  /* 0x0000e800ff6e7b82 */ /* 0x000e260000000800 */
[----:B------:R-:W3:Y:S04]  /*14b50*/  LDL.LU R4, [R1+0x3a0] ;  /* 0x0003a00001047983 */ /* 0x000ee80000300800 */
[----:B------:R1:W-:Y:S04]  /*14b60*/  STL [R1+0xa34], R143 ;  /* 0x000a348f01007387 */ /* 0x0003e80000100800 */
[----:B-1----:R-:W4:Y:S04]  /*14b70*/  LDL.LU R143, [R1+0x3a8] ;  /* 0x0003a800018f7983 */ /* 0x002f280000300800 */
[----:B------:R1:W-:Y:S04]  /*14b80*/  STL [R1+0xa30], R142 ;  /* 0x000a308e01007387 */ /* 0x0003e80000100800 */
[----:B-1----:R-:W4:Y:S04]  /*14b90*/  LDL.LU R142, [R1+0x3b8] ;  /* 0x0003b800018e7983 */ /* 0x002f280000300800 */
[----:B------:R1:W-:Y:S04]  /*14ba0*/  STL [R1+0xa2c], R141 ;  /* 0x000a2c8d01007387 */ /* 0x0003e80000100800 */
[----:B-1----:R-:W4:Y:S04]  /*14bb0*/  LDL.LU R141, [R1+0x3b0] ;  /* 0x0003b000018d7983 */ /* 0x002f280000300800 */
[----:B------:R1:W-:Y:S04]  /*14bc0*/  STL [R1+0xa28], R70 ;  /* 0x000a284601007387 */ /* 0x0003e80000100800 */
[----:B-1----:R-:W4:Y:S01]  /*14bd0*/  LDL.LU R70, [R1+0x3a4] ;  /* 0x0003a40001467983 */ /* 0x002f220000300800 */
[----:B------:R-:W-:Y:S01]  /*14be0*/  VIADD R140, R140, 0x1 ;  /* 0x000000018c8c7836 */ /* 0x000fe20000000000 */
[----:B------:R-:W-:-:S02]  /*14bf0*/  IADD3 R2, P5, PT, R2, R72, RZ ;  /* 0x0000004802027210 */ /* 0x000fc40007fbe0ff */
[----:B------:R1:W-:Y:S01]  /*14c00*/  STL [R1+0xa24], R69 ;  /* 0x000a244501007387 */ /* 0x0003e20000100800 */
[----:B0-----:R-:W-:Y:S01]  /*14c10*/  IMAD R110, R140, -0x80, R110 ;  /* 0xffffff808c6e7824 */ /* 0x001fe200078e026e */
[----:B------:R-:W-:Y:S01]  /*14c20*/  PRMT R111, RZ, 0x7610, R111 ;  /* 0x00007610ff6f7816 */ /* 0x000fe2000000006f */
[----:B------:R-:W-:Y:S01]  /*14c30*/  IMAD.X R3, R3, 0x1, R71, P5 ;  /* 0x0000000103037824 */ /* 0x000fe200028e0647 */
[----:B------:R-:W-:Y:S01]  /*14c40*/  STL [R1+0xa20], R68 ;  /* 0x000a204401007387 */ /* 0x000fe20000100800 */
[----:B------:R-:W-:Y:S02]  /*14c50*/  PRMT R109, RZ, 0x7610, R109 ;  /* 0x00007610ff6d7816 */ /* 0x000fe4000000006d */
[C---:B------:R-:W-:Y:S01]  /*14c60*/  ISETP.GT.AND P1, PT, R110.reuse, 0x1, PT ;  /* 0x000000016e00780c */ /* 0x040fe20003f24270 */
[----:B------:R0:W-:Y:S01]  /*14c70*/  STL [R1+0xa1c], R0 ;  /* 0x000a1c0001007387 */ /* 0x0001e20000100800 */
[----:B------:R-:W-:Y:S02]  /*14c80*/  PRMT R108, RZ, 0x7610, R108 ;  /* 0x00007610ff6c7816 */ /* 0x000fe4000000006c */
[----:B------:R-:W-:-:S13]  /*14c90*/  ISETP.GT.AND P4, PT, R110, RZ, PT ;  /* 0x000000ff6e00720c */ /* 0x000fda0003f84270 */
[----:B------:R-:W4:Y:S01]  /*14ca0*/  @P4 LDG.E.U16 R109, desc[UR20][R2.64] ;  /* 0x00000014026d4981 */ /* 0x000f22000c1e1500 */
[----:B---3--:R-:W-:-:S05]  /*14cb0*/  IADD3 R4, P3, PT, R4, R72, RZ ;  /* 0x0000004804047210 */ /* 0x008fca0007f7e0ff */
[----:B--2---:R-:W-:Y:S01]  /*14cc0*/  IMAD.X R5, R5, 0x1, R71, P3 ;  /* 0x0000000105057824 */ /* 0x004fe200018e0647 */
[----:B------:R-:W-:Y:S01]  /*14cd0*/  ISETP.GT.AND P3, PT, R110, 0x2, PT ;  /* 0x000000026e00780c */ /* 0x000fe20003f64270 */
[----:B------:R2:W-:Y:S04]  /*14ce0*/  STL [R1+0x3a0], R4 ;  /* 0x0003a00401007387 */ /* 0x0005e80000100800 */
[----:B------:R3:W-:Y:S01]  /*14cf0*/  STL [R1+0x39c], R5 ;  /* 0x00039c0501007387 */ /* 0x0007e20000100800 */
[----:B----4-:R-:W-:-:S03]  /*14d00*/  IADD3 R143, P5, PT, R143, R72, RZ ;  /* 0x000000488f8f7210 */ /* 0x010fc60007fbe0ff */
[----:B-1----:R-:W4:Y:S04]  /*14d10*/  LDL.LU R69, [R1+0x3b4] ;  /* 0x0003b40001457983 */ /* 0x002f280000300800 */
[----:B0-----:R-:W4:Y:S04]  /*14d20*/  LDL.LU R0, [R1+0x3c0] ;  /* 0x0003c00001007983 */ /* 0x001f280000300800 */
[----:B------:R-:W-:Y:S04]  /*14d30*/  STL [R1+0x3a8], R143 ;  /* 0x0003a88f01007387 */ /* 0x000fe80000100800 */
[----:B------:R2:W4:Y:S02]  /*14d40*/  @P1 LDG.E.U16 R111, desc[UR20][R4.64] ;  /* 0x00000014046f1981 */ /* 0x000524000c1e1500 */
[----:B--2---:R-:W-:Y:S01]  /*14d50*/  @P3 IMAD.MOV.U32 R4, RZ, RZ, R143 ;  /* 0x000000ffff043224 */ /* 0x004fe200078e008f */
[-C--:B------:R-:W-:Y:S01]  /*14d60*/  IADD3 R141, P6, PT, R141, R72.reuse, RZ ;  /* 0x000000488d8d7210 */ /* 0x080fe20007fde0ff */
[----:B------:R-:W-:Y:S01]  /*14d70*/  IMAD.X R70, R70, 0x1, R71, P5 ;  /* 0x0000000146467824 */ /* 0x000fe200028e0647 */
[----:B------:R-:W-:-:S03]  /*14d80*/  IADD3 R142, P5, PT, R142, R72, RZ ;  /* 0x000000488e8e7210 */ /* 0x000fc60007fbe0ff */
[----:B---3--:R-:W-:Y:S01]  /*14d90*/  @P3 IMAD.MOV.U32 R5, RZ, RZ, R70 ;  /* 0x000000ffff053224 */ /* 0x008fe200078e0046 */
[----:B------:R0:W-:Y:S04]  /*14da0*/  STL [R1+0x3a4], R70 ;  /* 0x0003a44601007387 */ /* 0x0001e80000100800 */
[----:B------:R1:W5:Y:S04]  /*14db0*/  @P3 LDG.E.U16 R108, desc[UR20][R4.64] ;  /* 0x00000014046c3981 */ /* 0x000368000c1e1500 */
[----:B0-----:R-:W2:Y:S04]  /*14dc0*/  LDL.LU R70, [R1+0x3bc] ;  /* 0x0003bc0001467983 */ /* 0x001ea80000300800 */
[----:B------:R0:W-:Y:S04]  /*14dd0*/  STL [R1+0x3b0], R141 ;  /* 0x0003b08d01007387 */ /* 0x0001e80000100800 */
[----:B------:R-:W3:Y:S04]  /*14de0*/  LDL.LU R143, [R1+0x3c8] ;  /* 0x0003c800018f7983 */ /* 0x000ee80000300800 */
[----:B------:R-:W-:Y:S04]  /*14df0*/  STL [R1+0x3b8], R142 ;  /* 0x0003b88e01007387 */ /* 0x000fe80000100800 */
[----:B------:R-:W3:Y:S04]  /*14e00*/  LDL.LU R68, [R1+0x3d0] ;  /* 0x0003d00001447983 */ /* 0x000ee80000300800 */
[----:B------:R-:W3:Y:S01]  /*14e10*/  LDL.LU R5, [R1+0x3ac] ;  /* 0x0003ac0001057983 */ /* 0x000ee20000300800 */
[----:B------:R-:W-:-:S02]  /*14e20*/  ISETP.GT.AND P4, PT, R110, 0x3, PT ;  /* 0x000000036e00780c */ /* 0x000fc40003f84270 */
[C---:B------:R-:W-:Y:S02]  /*14e30*/  ISETP.GT.AND P1, PT, R110.reuse, 0x4, PT ;  /* 0x000000046e00780c */ /* 0x040fe40003f24270 */
[----:B------:R-:W-:Y:S02]  /*14e40*/  PRMT R107, RZ, 0x7610, R107 ;  /* 0x00007610ff6b7816 */ /* 0x000fe4000000006b */
[----:B------:R-:W-:Y:S02]  /*14e50*/  ISETP.GT.AND P3, PT, R110, 0x5, PT ;  /* 0x000000056e00780c */ /* 0x000fe40003f64270 */
[----:B------:R-:W-:-:S05]  /*14e60*/  PRMT R6, RZ, 0x7610, R6 ;  /* 0x00007610ff067816 */ /* 0x000fca0000000006 */
[----:B-1----:R-:W-:Y:S01]  /*14e70*/  @P4 IMAD.MOV.U32 R4, RZ, RZ, R141 ;  /* 0x000000ffff044224 */ /* 0x002fe200078e008d */
[----:B------:R-:W-:Y:S01]  /*14e80*/  PRMT R106, RZ, 0x7610, R106 ;  /* 0x00007610ff6a7816 */ /* 0x000fe2000000006a */
[----:B----4-:R-:W-:Y:S01]  /*14e90*/  IMAD.X R69, R69, 0x1, R71, P5 ;  /* 0x0000000145457824 */ /* 0x010fe200028e0647 */
[----:B------:R-:W-:-:S05]  /*14ea0*/  IADD3 R0, P5, PT, R0, R72, RZ ;  /* 0x0000004800007210 */ /* 0x000fca0007fbe0ff */
[--C-:B--2---:R-:W-:Y:S02]  /*14eb0*/  IMAD.X R70, R70, 0x1, R71.reuse, P5 ;  /* 0x0000000146467824 */ /* 0x104fe400028e0647 */
[----:B---3--:R-:W-:Y:S01]  /*14ec0*/  IMAD.X R5, R5, 0x1, R71, P6 ;  /* 0x0000000105057824 */ /* 0x008fe200030e0647 */
[----:B------:R-:W-:-:S04]  /*14ed0*/  IADD3 R143, P6, PT, R143, R72, RZ ;  /* 0x000000488f8f7210 */ /* 0x000fc80007fde0ff */
[----:B------:R1:W-:Y:S04]  /*14ee0*/  STL [R1+0x3ac], R5 ;  /* 0x0003ac0501007387 */ /* 0x0003e80000100800 */
[----:B------:R2:W5:Y:S01]  /*14ef0*/  @P4 LDG.E.U16 R107, desc[UR20][R4.64] ;  /* 0x00000014046b4981 */ /* 0x000562000c1e1500 */
[----:B------:R-:W-:-:S03]  /*14f00*/  IADD3 R68, P5, PT, R68, R72, RZ ;  /* 0x0000004844447210 */ /* 0x000fc60007fbe0ff */
[----:B------:R3:W-:Y:S04]  /*14f10*/  STL [R1+0x3b4], R69 ;  /* 0x0003b44501007387 */ /* 0x0007e80000100800 */
[----:B0-----:R-:W4:Y:S01]  /*14f20*/  LDL.LU R141, [R1+0x3cc] ;  /* 0x0003cc00018d7983 */ /* 0x001f220000300800 */
[----:B--2---:R-:W-:Y:S02]  /*14f30*/  @P1 IMAD.MOV.U32 R4, RZ, RZ, R142 ;  /* 0x000000ffff041224 */ /* 0x004fe400078e008e */
[----:B-1----:R-:W-:Y:S02]  /*14f40*/  @P1 IMAD.MOV.U32 R5, RZ, RZ, R69 ;  /* 0x000000ffff051224 */ /* 0x002fe400078e0045 */
[----:B---3--:R-:W2:Y:S04]  /*14f50*/  LDL.LU R69, [R1+0x3d8] ;  /* 0x0003d80001457983 */ /* 0x008ea80000300800 */
[----:B------:R-:W-:Y:S04]  /*14f60*/  STL [R1+0x3c0], R0 ;  /* 0x0003c00001007387 */ /* 0x000fe80000100800 */
[----:B------:R0:W5:Y:S04]  /*14f70*/  @P1 LDG.E.U16 R6, desc[UR20][R4.64] ;  /* 0x0000001404061981 */ /* 0x000168000c1e1500 */
[----:B------:R1:W-:Y:S01]  /*14f80*/  STL [R1+0x3bc], R70 ;  /* 0x0003bc4601007387 */ /* 0x0003e20000100800 */
[----:B0-----:R-:W-:-:S02]  /*14f90*/  @P3 IMAD.MOV.U32 R4, RZ, RZ, R0 ;  /* 0x000000ffff043224 */ /* 0x001fc400078e0000 */
[----:B------:R-:W-:Y:S02]  /*14fa0*/  @P3 IMAD.MOV.U32 R5, RZ, RZ, R70 ;  /* 0x000000ffff053224 */ /* 0x000fe400078e0046 */
[----:B-1----:R-:W3:Y:S04]  /*14fb0*/  LDL.LU R70, [R1+0x3d4] ;  /* 0x0003d40001467983 */ /* 0x002ee80000300800 */
[----:B------:R-:W-:Y:S04]  /*14fc0*/  STL [R1+0x3c8], R143 ;  /* 0x0003c88f01007387 */ /* 0x000fe80000100800 */
[----:B------:R-:W3:Y:S04]  /*14fd0*/  LDL.LU R142, [R1+0x3e0] ;  /* 0x0003e000018e7983 */ /* 0x000ee80000300800 */
[----:B------:R-:W-:Y:S04]  /*14fe0*/  STL [R1+0x3d0], R68 ;  /* 0x0003d04401007387 */ /* 0x000fe80000100800 */
[----:B------:R-:W3:Y:S04]  /*14ff0*/  LDL.LU R0, [R1+0x3e8] ;  /* 0x0003e80001007983 */ /* 0x000ee80000300800 */
[----:B------:R0:W5:Y:S04]  /*15000*/  @P3 LDG.E.U16 R106, desc[UR20][R4.64] ;  /* 0x00000014046a3981 */ /* 0x000168000c1e1500 */
[----:B------:R-:W3:Y:S01]  /*15010*/  LDL.LU R5, [R1+0x3c4] ;  /* 0x0003c40001057983 */ /* 0x000ee20000300800 */
[----:B------:R-:W-:-:S02]  /*15020*/  ISETP.GT.AND P4, PT, R110, 0x6, PT ;  /* 0x000000066e00780c */ /* 0x000fc40003f84270 */
[C---:B------:R-:W-:Y:S02]  /*15030*/  ISETP.GT.AND P1, PT, R110.reuse, 0x7, PT ;  /* 0x000000076e00780c */ /* 0x040fe40003f24270 */
[----:B------:R-:W-:Y:S02]  /*15040*/  PRMT R7, RZ, 0x7610, R7 ;  /* 0x00007610ff077816 */ /* 0x000fe40000000007 */
[----:B------:R-:W-:Y:S02]  /*15050*/  ISETP.GT.AND P3, PT, R110, 0x8, PT ;  /* 0x000000086e00780c */ /* 0x000fe40003f64270 */
[----:B------:R-:W-:-:S05]  /*15060*/  PRMT R105, RZ, 0x7610, R105 ;  /* 0x00007610ff697816 */ /* 0x000fca0000000069 */
[----:B0-----:R-:W-:Y:S01]  /*15070*/  @P4 IMAD.MOV.U32 R4, RZ, RZ, R143 ;  /* 0x000000ffff044224 */ /* 0x001fe200078e008f */
[----:B------:R-:W-:Y:S01]  /*15080*/  PRMT R104, RZ, 0x7610, R104 ;  /* 0x00007610ff687816 */ /* 0x000fe20000000068 */
[----:B----4-:R-:W-:Y:S01]  /*15090*/  IMAD.X R141, R141, 0x1, R71, P5 ;  /* 0x000000018d8d7824 */ /* 0x010fe200028e0647 */
[----:B--2---:R-:W-:-:S05]  /*150a0*/  IADD3 R69, P5, PT, R69, R72, RZ ;  /* 0x0000004845457210 */ /* 0x004fca0007fbe0ff */
[--C-:B---3--:R-:W-:Y:S01]  /*150b0*/  IMAD.X R70, R70, 0x1, R71.reuse, P5 ;  /* 0x0000000146467824 */ /* 0x108fe200028e0647 */
[-C--:B------:R-:W-:Y:S01]  /*150c0*/  IADD3 R0, P5, PT, R0, R72.reuse, RZ ;  /* 0x0000004800007210 */ /* 0x080fe20007fbe0ff */
[----:B------:R-:W-:Y:S01]  /*150d0*/  IMAD.X R5, R5, 0x1, R71, P6 ;  /* 0x0000000105057824 */ /* 0x000fe200030e0647 */
[----:B------:R-:W-:-:S04]  /*150e0*/  IADD3 R142, P6, PT, R142, R72, RZ ;  /* 0x000000488e8e7210 */ /* 0x000fc80007fde0ff */
[----:B------:R0:W-:Y:S04]  /*150f0*/  STL [R1+0x3c4], R5 ;  /* 0x0003c40501007387 */ /* 0x0001e80000100800 */
[----:B------:R1:W5:Y:S04]  /*15100*/  @P4 LDG.E.U16 R7, desc[UR20][R4.64] ;  /* 0x0000001404074981 */ /* 0x000368000c1e1500 */
[----:B------:R2:W-:Y:S01]  /*15110*/  STL [R1+0x3cc], R141 ;  /* 0x0003cc8d01007387 */ /* 0x0005e20000100800 */
[----:B-1----:R-:W-:Y:S02]  /*15120*/  @P1 IMAD.MOV.U32 R4, RZ, RZ, R68 ;  /* 0x000000ffff041224 */ /* 0x002fe400078e0044 */
[----:B0-----:R-:W-:-:S02]  /*15130*/  @P1 IMAD.MOV.U32 R5, RZ, RZ, R141 ;  /* 0x000000ffff051224 */ /* 0x001fc400078e008d */
[----:B--2---:R-:W2:Y:S04]  /*15140*/  LDL.LU R141, [R1+0x3e4] ;  /* 0x0003e400018d7983 */ /* 0x004ea80000300800 */
[----:B------:R-:W3:Y:S04]  /*15150*/  LDL.LU R68, [R1+0x3f0] ;  /* 0x0003f00001447983 */ /* 0x000ee80000300800 */
[----:B------:R-:W-:Y:S04]  /*15160*/  STL [R1+0x3d8], R69 ;  /* 0x0003d84501007387 */ /* 0x000fe80000100800 */
[----:B------:R0:W5:Y:S04]  /*15170*/  @P1 LDG.E.U16 R105, desc[UR20][R4.64] ;  /* 0x0000001404691981 */ /* 0x000168000c1e1500 */
[----:B------:R1:W-:Y:S01]  /*15180*/  STL [R1+0x3d4], R70 ;  /* 0x0003d44601007387 */ /* 0x0003e20000100800 */
[----:B0-----:R-:W-:-:S02]  /*15190*/  @P3 IMAD.MOV.U32 R4, RZ, RZ, R69 ;  /* 0x000000ffff043224 */ /* 0x001fc400078e0045 */
[----:B------:R-:W-:Y:S02]  /*151a0*/  @P3 IMAD.MOV.U32 R5, RZ, RZ, R70 ;  /* 0x000000ffff053224 */ /* 0x000fe400078e0046 */
[----:B-1----:R-:W4:Y:S04]  /*151b0*/  LDL.LU R70, [R1+0x3ec] ;  /* 0x0003ec0001467983 */ /* 0x002f280000300800 */
[----:B------:R-:W-:Y:S04]  /*151c0*/  STL [R1+0x3e0], R142 ;  /* 0x0003e08e01007387 */ /* 0x000fe80000100800 */
[----:B------:R-:W4:Y:S04]  /*151d0*/  LDL.LU R143, [R1+0x3f8] ;  /* 0x0003f800018f7983 */ /* 0x000f280000300800 */
[----:B------:R-:W-:Y:S04]  /*151e0*/  STL [R1+0x3e8], R0 ;  /* 0x0003e80001007387 */ /* 0x000fe80000100800 */
[----:B------:R-:W4:Y:S04]  /*151f0*/  LDL.LU R69, [R1+0x400] ;  /* 0x0004000001457983 */ /* 0x000f280000300800 */
[----:B------:R0:W5:Y:S04]  /*15200*/  @P3 LDG.E.U16 R104, desc[UR20][R4.64] ;  /* 0x0000001404683981 */ /* 0x000168000c1e1500 */
[----:B------:R-:W4:Y:S01]  /*15210*/  LDL.LU R5, [R1+0x3dc] ;  /* 0x0003dc0001057983 */ /* 0x000f220000300800 */
[----:B------:R-:W-:-:S02]  /*15220*/  ISETP.GT.AND P4, PT, R110, 0x9, PT ;  /* 0x000000096e00780c */ /* 0x000fc40003f84270 */
[C---:B------:R-:W-:Y:S02]  /*15230*/  ISETP.GT.AND P1, PT, R110.reuse, 0xa, PT ;  /* 0x0000000a6e00780c */ /* 0x040fe40003f24270 */
[----:B------:R-:W-:Y:S02]  /*15240*/  PRMT R8, RZ, 0x7610, R8 ;  /* 0x00007610ff087816 */ /* 0x000fe40000000008 */
[----:B------:R-:W-:Y:S02]  /*15250*/  ISETP.GT.AND P3, PT, R110, 0xb, PT ;  /* 0x0000000b6e00780c */ /* 0x000fe40003f64270 */
[----:B------:R-:W-:-:S05]  /*15260*/  PRMT R9, RZ, 0x7610, R9 ;  /* 0x00007610ff097816 */ /* 0x000fca0000000009 */
[----:B0-----:R-:W-:Y:S01]  /*15270*/  @P4 IMAD.MOV.U32 R4, RZ, RZ, R142 ;  /* 0x000000ffff044224 */ /* 0x001fe200078e008e */
[----:B------:R-:W-:Y:S01]  /*15280*/  PRMT R103, RZ, 0x7610, R103 ;  /* 0x00007610ff677816 */ /* 0x000fe20000000067 */
[----:B--2---:R-:W-:Y:S01]  /*15290*/  IMAD.X R141, R141, 0x1, R71, P5 ;  /* 0x000000018d8d7824 */ /* 0x004fe200028e0647 */
[----:B---3--:R-:W-:-:S05]  /*152a0*/  IADD3 R68, P5, PT, R68, R72, RZ ;  /* 0x0000004844447210 */ /* 0x008fca0007fbe0ff */
[--C-:B----4-:R-:W-:Y:S01]  /*152b0*/  IMAD.X R70, R70, 0x1, R71.reuse, P5 ;  /* 0x0000000146467824 */ /* 0x110fe200028e0647 */
        /* <DEDUP_REMOVED lines=688> */
[----:B------:R0:W-:Y:S04]  /*17dc0*/  STL [R1+0x5f0], R142 ;  /* 0x0005f08e01007387 */ /* 0x0001e80000100800 */
        /* <DEDUP_REMOVED lines=10> */
[----:B-1----:R-:W-:Y:S01]  /*17e70*/  @P4 IMAD.MOV.U32 R4, RZ, RZ, R142 ;  /* 0x000000ffff044224 */ /* 0x002fe200078e008e */
[----:B------:R-:W-:Y:S01]  /*17e80*/  PRMT R134, RZ, 0x7610, R134 ;  /* 0x00007610ff867816 */ /* 0x000fe20000000086 */
[----:B--2---:R-:W-:Y:S01]  /*17e90*/  IMAD.X R141, R141, 0x1, R71, P5 ;  /* 0x000000018d8d7824 */ /* 0x004fe200028e0647 */
[----:B---3--:R-:W-:-:S05]  /*17ea0*/  IADD3 R0, P5, PT, R0, R72, RZ ;  /* 0x0000004800007210 */ /* 0x008fca0007fbe0ff */
[--C-:B----4-:R-:W-:Y:S01]  /*17eb0*/  IMAD.X R70, R70, 0x1, R71.reuse, P5 ;  /* 0x0000000146467824 */ /* 0x110fe200028e0647 */
[----:B------:R-:W-:Y:S01]  /*17ec0*/  IADD3 R68, P5, PT, R68, R72, RZ ;  /* 0x0000004844447210 */ /* 0x000fe20007fbe0ff */
[----:B------:R-:W-:-:S05]  /*17ed0*/  IMAD.X R5, R5, 0x1, R71, P6 ;  /* 0x0000000105057824 */ /* 0x000fca00030e0647 */
[----:B------:R1:W-:Y:S04]  /*17ee0*/  STL [R1+0x5ec], R5 ;  /* 0x0005ec0501007387 */ /* 0x0003e80000100800 */
[----:B------:R2:W5:Y:S01]  /*17ef0*/  @P4 LDG.E.U16 R135, desc[UR20][R4.64] ;  /* 0x0000001404874981 */ /* 0x000562000c1e1500 */
[----:B------:R-:W-:-:S03]  /*17f00*/  IADD3 R143, P6, PT, R143, R72, RZ ;  /* 0x000000488f8f7210 */ /* 0x000fc60007fde0ff */
[----:B------:R3:W-:Y:S04]  /*17f10*/  STL [R1+0x5f4], R141 ;  /* 0x0005f48d01007387 */ /* 0x0007e80000100800 */
[----:B0-----:R-:W4:Y:S01]  /*17f20*/  LDL.LU R142, [R1+0x60c] ;  /* 0x00060c00018e7983 */ /* 0x001f220000300800 */
[----:B--2---:R-:W-:Y:S02]  /*17f30*/  @P1 IMAD.MOV.U32 R4, RZ, RZ, R69 ;  /* 0x000000ffff041224 */ /* 0x004fe400078e0045 */
[----:B-1----:R-:W-:Y:S01]  /*17f40*/  @P1 IMAD.MOV.U32 R5, RZ, RZ, R141 ;  /* 0x000000ffff051224 */ /* 0x002fe200078e008d */
[----:B------:R-:W2:Y:S04]  /*17f50*/  LDL.LU R69, [R1+0x618] ;  /* 0x0006180001457983 */ /* 0x000ea80000300800 */
[----:B------:R0:W5:Y:S04]  /*17f60*/  @P1 LDG.E.U16 R136, desc[UR20][R4.64] ;  /* 0x0000001404881981 */ /* 0x000168000c1e1500 */
[----:B------:R-:W-:Y:S04]  /*17f70*/  STL [R1+0x600], R0 ;  /* 0x0006000001007387 */ /* 0x000fe80000100800 */
[----:B------:R1:W-:Y:S01]  /*17f80*/  STL [R1+0x5fc], R70 ;  /* 0x0005fc4601007387 */ /* 0x0003e20000100800 */
[----:B0-----:R-:W-:-:S02]  /*17f90*/  @P3 IMAD.MOV.U32 R4, RZ, RZ, R0 ;  /* 0x000000ffff043224 */ /* 0x001fc400078e0000 */
[----:B------:R-:W-:Y:S01]  /*17fa0*/  @P3 IMAD.MOV.U32 R5, RZ, RZ, R70 ;  /* 0x000000ffff053224 */ /* 0x000fe200078e0046 */
[----:B---3--:R-:W3:Y:S04]  /*17fb0*/  LDL.LU R141, [R1+0x614] ;  /* 0x00061400018d7983 */ /* 0x008ee80000300800 */
[----:B------:R0:W-:Y:S04]  /*17fc0*/  STL [R1+0x608], R143 ;  /* 0x0006088f01007387 */ /* 0x0001e80000100800 */
[----:B-1----:R-:W3:Y:S04]  /*17fd0*/  LDL.LU R70, [R1+0x620] ;  /* 0x0006200001467983 */ /* 0x002ee80000300800 */
[----:B------:R-:W-:Y:S04]  /*17fe0*/  STL [R1+0x610], R68 ;  /* 0x0006104401007387 */ /* 0x000fe80000100800 */
[----:B------:R1:W5:Y:S04]  /*17ff0*/  @P3 LDG.E.U16 R134, desc[UR20][R4.64] ;  /* 0x0000001404863981 */ /* 0x000368000c1e1500 */
[----:B------:R-:W3:Y:S01]  /*18000*/  LDL.LU R0, [R1+0x628] ;  /* 0x0006280001007983 */ /* 0x000ee20000300800 */
[----:B-1----:R-:W-:-:S03]  /*18010*/  IMAD.MOV.U32 R5, RZ, RZ, R143 ;  /* 0x000000ffff057224 */ /* 0x002fc600078e008f */
[----:B0-----:R-:W5:Y:S04]  /*18020*/  LDL.LU R143, [R1+0xa34] ;  /* 0x000a3400018f7983 */ /* 0x001f680000300800 */
[----:B------:R-:W3:Y:S01]  /*18030*/  LDL.LU R4, [R1+0x604] ;  /* 0x0006040001047983 */ /* 0x000ee20000300800 */
[C---:B------:R-:W-:Y:S02]  /*18040*/  ISETP.GT.AND P4, PT, R110.reuse, 0x4e, PT ;  /* 0x0000004e6e00780c */ /* 0x040fe40003f84270 */
[C---:B------:R-:W-:Y:S02]  /*18050*/  ISETP.GT.AND P1, PT, R110.reuse, 0x4f, PT ;  /* 0x0000004f6e00780c */ /* 0x040fe40003f24270 */
[----:B------:R-:W-:Y:S02]  /*18060*/  PRMT R133, RZ, 0x7610, R133 ;  /* 0x00007610ff857816 */ /* 0x000fe40000000085 */
[----:B------:R-:W-:-:S02]  /*18070*/  ISETP.GT.AND P3, PT, R110, 0x50, PT ;  /* 0x000000506e00780c */ /* 0x000fc40003f64270 */
[----:B------:R-:W-:Y:S02]  /*18080*/  PRMT R132, RZ, 0x7610, R132 ;  /* 0x00007610ff847816 */ /* 0x000fe40000000084 */
[----:B------:R-:W-:Y:S01]  /*18090*/  PRMT R131, RZ, 0x7610, R131 ;  /* 0x00007610ff837816 */ /* 0x000fe20000000083 */
[----:B----4-:R-:W-:Y:S01]  /*180a0*/  IMAD.X R142, R142, 0x1, R71, P5 ;  /* 0x000000018e8e7824 */ /* 0x010fe200028e0647 */
[----:B--2---:R-:W-:-:S05]  /*180b0*/  IADD3 R69, P5, PT, R69, R72, RZ ;  /* 0x0000004845457210 */ /* 0x004fca0007fbe0ff */
[--C-:B---3--:R-:W-:Y:S02]  /*180c0*/  IMAD.X R141, R141, 0x1, R71.reuse, P5 ;  /* 0x000000018d8d7824 */ /* 0x108fe400028e0647 */
[----:B------:R-:W-:-:S05]  /*180d0*/  IMAD.X R4, R4, 0x1, R71, P6 ;  /* 0x0000000104047824 */ /* 0x000fca00030e0647 */
[-C--:B------:R-:W-:Y:S01]  /*180e0*/  @P4 LOP3.LUT R5, R5, R4.reuse, RZ, 0x3c, !PT ;  /* 0x0000000405054212 */ /* 0x080fe200078e3cff */
[----:B------:R0:W-:Y:S03]  /*180f0*/  STL [R1+0x604], R4 ;  /* 0x0006040401007387 */ /* 0x0001e60000100800 */
[----:B0-----:R-:W-:-:S04]  /*18100*/  @P4 LOP3.LUT R4, R5, R4, RZ, 0x3c, !PT ;  /* 0x0000000405044212 */ /* 0x001fc800078e3cff */
[----:B------:R-:W-:Y:S01]  /*18110*/  @P4 LOP3.LUT R5, R5, R4, RZ, 0x3c, !PT ;  /* 0x0000000405054212 */ /* 0x000fe200078e3cff */
[----:B------:R0:W-:Y:S04]  /*18120*/  STL [R1+0x60c], R142 ;  /* 0x00060c8e01007387 */ /* 0x0001e80000100800 */
[----:B------:R1:W5:Y:S01]  /*18130*/  @P4 LDG.E.U16 R133, desc[UR20][R4.64] ;  /* 0x0000001404854981 */ /* 0x000362000c1e1500 */
[-C--:B------:R-:W-:Y:S02]  /*18140*/  IADD3 R70, P6, PT, R70, R72.reuse, RZ ;  /* 0x0000004846467210 */ /* 0x080fe40007fde0ff */
[----:B------:R-:W-:Y:S01]  /*18150*/  IADD3 R0, P5, PT, R0, R72, RZ ;  /* 0x0000004800007210 */ /* 0x000fe20007fbe0ff */
[----:B-1----:R-:W-:Y:S02]  /*18160*/  @P1 IMAD.MOV.U32 R4, RZ, RZ, R68 ;  /* 0x000000ffff041224 */ /* 0x002fe400078e0044 */
[----:B------:R-:W-:Y:S01]  /*18170*/  @P1 IMAD.MOV.U32 R5, RZ, RZ, R142 ;  /* 0x000000ffff051224 */ /* 0x000fe200078e008e */
[----:B------:R-:W2:Y:S04]  /*18180*/  LDL.LU R68, [R1+0x624] ;  /* 0x0006240001447983 */ /* 0x000ea80000300800 */
[----:B0-----:R-:W3:Y:S04]  /*18190*/  LDL.LU R142, [R1+0x630] ;  /* 0x00063000018e7983 */ /* 0x001ee80000300800 */
[----:B------:R0:W5:Y:S04]  /*181a0*/  @P1 LDG.E.U16 R132, desc[UR20][R4.64] ;  /* 0x0000001404841981 */ /* 0x000168000c1e1500 */
[----:B------:R-:W-:Y:S04]  /*181b0*/  STL [R1+0x618], R69 ;  /* 0x0006184501007387 */ /* 0x000fe80000100800 */
[----:B------:R1:W-:Y:S01]  /*181c0*/  STL [R1+0x614], R141 ;  /* 0x0006148d01007387 */ /* 0x0003e20000100800 */
[----:B0-----:R-:W-:-:S02]  /*181d0*/  @P3 IMAD.MOV.U32 R4, RZ, RZ, R69 ;  /* 0x000000ffff043224 */ /* 0x001fc400078e0045 */
[----:B------:R-:W-:-:S05]  /*181e0*/  @P3 IMAD.MOV.U32 R5, RZ, RZ, R141 ;  /* 0x000000ffff053224 */ /* 0x000fca00078e008d */
[----:B------:R0:W5:Y:S04]  /*181f0*/  @P3 LDG.E.U16 R131, desc[UR20][R4.64] ;  /* 0x0000001404833981 */ /* 0x000168000c1e1500 */
[----:B-1----:R-:W4:Y:S04]  /*18200*/  LDL.LU R141, [R1+0x638] ;  /* 0x00063800018d7983 */ /* 0x002f280000300800 */
[----:B------:R1:W-:Y:S04]  /*18210*/  STL [R1+0x620], R70 ;  /* 0x0006204601007387 */ /* 0x0003e80000100800 */
[----:B------:R-:W4:Y:S04]  /*18220*/  LDL.LU R69, [R1+0x640] ;  /* 0x0006400001457983 */ /* 0x000f280000300800 */
[----:B------:R-:W-:Y:S04]  /*18230*/  STL [R1+0x628], R0 ;  /* 0x0006280001007387 */ /* 0x000fe80000100800 */
[----:B------:R-:W4:Y:S01]  /*18240*/  LDL.LU R5, [R1+0x61c] ;  /* 0x00061c0001057983 */ /* 0x000f220000300800 */
[----:B------:R-:W-:-:S02]  /*18250*/  ISETP.GT.AND P4, PT, R110, 0x51, PT ;  /* 0x000000516e00780c */ /* 0x000fc40003f84270 */
[----:B------:R-:W-:Y:S02]  /*18260*/  ISETP.GT.AND P1, PT, R110, 0x52, PT ;  /* 0x000000526e00780c */ /* 0x000fe40003f24270 */
[----:B------:R-:W-:Y:S02]  /*18270*/  PRMT R129, RZ, 0x7610, R129 ;  /* 0x00007610ff817816 */ /* 0x000fe40000000081 */
[----:B------:R-:W-:-:S07]  /*18280*/  PRMT R130, RZ, 0x7610, R130 ;  /* 0x00007610ff827816 */ /* 0x000fce0000000082 */
[----:B0-----:R-:W-:Y:S02]  /*18290*/  @P4 IMAD.MOV.U32 R4, RZ, RZ, R70 ;  /* 0x000000ffff044224 */ /* 0x001fe400078e0046 */
[--C-:B--2---:R-:W-:Y:S01]  /*182a0*/  IMAD.X R68, R68, 0x1, R71.reuse, P5 ;  /* 0x0000000144447824 */ /* 0x104fe200028e0647 */
[----:B---3--:R-:W-:Y:S01]  /*182b0*/  IADD3 R142, P5, PT, R142, R72, RZ ;  /* 0x000000488e8e7210 */ /* 0x008fe20007fbe0ff */
[----:B----4-:R-:W-:-:S05]  /*182c0*/  IMAD.X R5, R5, 0x1, R71, P6 ;  /* 0x0000000105057824 */ /* 0x010fca00030e0647 */
[----:B------:R0:W-:Y:S04]  /*182d0*/  STL [R1+0x61c], R5 ;  /* 0x00061c0501007387 */ /* 0x0001e80000100800 */
[----:B------:R2:W5:Y:S04]  /*182e0*/  @P4 LDG.E.U16 R129, desc[UR20][R4.64] ;  /* 0x0000001404814981 */ /* 0x000568000c1e1500 */
[----:B------:R3:W-:Y:S04]  /*182f0*/  STL [R1+0x624], R68 ;  /* 0x0006244401007387 */ /* 0x0007e80000100800 */
[----:B-1----:R-:W4:Y:S01]  /*18300*/  LDL.LU R70, [R1+0x63c] ;  /* 0x00063c0001467983 */ /* 0x002f220000300800 */
[----:B--2---:R-:W-:-:S02]  /*18310*/  @P1 IMAD.MOV.U32 R4, RZ, RZ, R0 ;  /* 0x000000ffff041224 */ /* 0x004fc400078e0000 */
[----:B0-----:R-:W-:Y:S02]  /*18320*/  @P1 IMAD.MOV.U32 R5, RZ, RZ, R68 ;  /* 0x000000ffff051224 */ /* 0x001fe400078e0044 */
[----:B---3--:R-:W2:Y:S04]  /*18330*/  LDL.LU R68, [R1+0x648] ;  /* 0x0006480001447983 */ /* 0x008ea80000300800 */
[----:B------:R-:W3:Y:S04]  /*18340*/  LDL.LU R0, [R1+0x650] ;  /* 0x0006500001007983 */ /* 0x000ee80000300800 */
[----:B------:R0:W5:Y:S04]  /*18350*/  @P1 LDG.E.U16 R130, desc[UR20][R4.64] ;  /* 0x0000001404821981 */ /* 0x000168000c1e1500 */
[----:B------:R1:W-:Y:S01]  /*18360*/  STL [R1+0x630], R142 ;  /* 0x0006308e01007387 */ /* 0x0003e20000100800 */
[----:B0-----:R-:W-:-:S03]  /*18370*/  IMAD.MOV.U32 R5, RZ, RZ, R142 ;  /* 0x000000ffff057224 */ /* 0x001fc600078e008e */
[----:B-1----:R-:W5:Y:S04]  /*18380*/  LDL.LU R142, [R1+0xa30] ;  /* 0x000a3000018e7983 */ /* 0x002f680000300800 */
[----:B------:R-:W2:Y:S01]  /*18390*/  LDL.LU R4, [R1+0x62c] ;  /* 0x00062c0001047983 */ /* 0x000ea20000300800 */
[----:B------:R-:W-:Y:S02]  /*183a0*/  ISETP.GT.AND P3, PT, R110, 0x53, PT ;  /* 0x000000536e00780c */ /* 0x000fe40003f64270 */
[----:B------:R-:W-:Y:S02]  /*183b0*/  PRMT R128, RZ, 0x7610, R128 ;  /* 0x00007610ff807816 */ /* 0x000fe40000000080 */
[----:B------:R-:W-:Y:S01]  /*183c0*/  IADD3 R141, P6, PT, R141, R72, RZ ;  /* 0x000000488d8d7210 */ /* 0x000fe20007fde0ff */
[----:B--2---:R-:W-:-:S08]  /*183d0*/  IMAD.X R4, R4, 0x1, R71, P5 ;  /* 0x0000000104047824 */ /* 0x004fd000028e0647 */
[-C--:B------:R-:W-:Y:S01]  /*183e0*/  @P3 LOP3.LUT R5, R5, R4.reuse, RZ, 0x3c, !PT ;  /* 0x0000000405053212 */ /* 0x080fe200078e3cff */
[----:B------:R0:W-:Y:S03]  /*183f0*/  STL [R1+0x62c], R4 ;  /* 0x00062c0401007387 */ /* 0x0001e60000100800 */
[----:B0-----:R-:W-:-:S04]  /*18400*/  @P3 LOP3.LUT R4, R5, R4, RZ, 0x3c, !PT ;  /* 0x0000000405043212 */ /* 0x001fc800078e3cff */
[----:B------:R-:W-:Y:S01]  /*18410*/  @P3 LOP3.LUT R5, R5, R4, RZ, 0x3c, !PT ;  /* 0x0000000405053212 */ /* 0x000fe200078e3cff */
[----:B------:R0:W-:Y:S04]  /*18420*/  STL [R1+0x638], R141 ;  /* 0x0006388d01007387 */ /* 0x0001e80000100800 */
[----:B------:R1:W5:Y:S02]  /*18430*/  @P3 LDG.E.U16 R128, desc[UR20][R4.64] ;  /* 0x0000001404803981 */ /* 0x000364000c1e1500 */
[----:B-1----:R-:W-:Y:S02]  /*18440*/  IMAD.MOV.U32 R5, RZ, RZ, R141 ;  /* 0x000000ffff057224 */ /* 0x002fe400078e008d */
[----:B0-----:R-:W5:Y:S04]  /*18450*/  LDL.LU R141, [R1+0xa2c] ;  /* 0x000a2c00018d7983 */ /* 0x001f680000300800 */
[----:B------:R-:W2:Y:S01]  /*18460*/  LDL.LU R4, [R1+0x634] ;  /* 0x0006340001047983 */ /* 0x000ea20000300800 */
[----:B------:R-:W-:-:S02]  /*18470*/  ISETP.GT.AND P4, PT, R110, 0x54, PT ;  /* 0x000000546e00780c */ /* 0x000fc40003f84270 */
[----:B------:R-:W-:-:S05]  /*18480*/  IADD3 R69, P5, PT, R69, R72, RZ ;  /* 0x0000004845457210 */ /* 0x000fca0007fbe0ff */
[----:B------:R-:W-:Y:S01]  /*18490*/  STL [R1+0x640], R69 ;  /* 0x0006404501007387 */ /* 0x000fe20000100800 */
[----:B------:R-:W-:Y:S02]  /*184a0*/  ISETP.GT.AND P1, PT, R110, 0x55, PT ;  /* 0x000000556e00780c */ /* 0x000fe40003f24270 */
[----:B------:R-:W-:Y:S01]  /*184b0*/  PRMT R127, RZ, 0x7610, R127 ;  /* 0x00007610ff7f7816 */ /* 0x000fe2000000007f */
[--C-:B----4-:R-:W-:Y:S01]  /*184c0*/  IMAD.X R70, R70, 0x1, R71.reuse, P5 ;  /* 0x0000000146467824 */ /* 0x110fe200028e0647 */
[----:B------:R-:W-:Y:S01]  /*184d0*/  PRMT R126, RZ, 0x7610, R126 ;  /* 0x00007610ff7e7816 */ /* 0x000fe2000000007e */
[----:B--2---:R-:W-:-:S05]  /*184e0*/  IMAD.X R4, R4, 0x1, R71, P6 ;  /* 0x0000000104047824 */ /* 0x004fca00030e0647 */
[-C--:B------:R-:W-:Y:S01]  /*184f0*/  @P4 LOP3.LUT R5, R5, R4.reuse, RZ, 0x3c, !PT ;  /* 0x0000000405054212 */ /* 0x080fe200078e3cff */
[----:B------:R0:W-:Y:S03]  /*18500*/  STL [R1+0x634], R4 ;  /* 0x0006340401007387 */ /* 0x0001e60000100800 */
[----:B0-----:R-:W-:-:S04]  /*18510*/  @P4 LOP3.LUT R4, R5, R4, RZ, 0x3c, !PT ;  /* 0x0000000405044212 */ /* 0x001fc800078e3cff */
[----:B------:R-:W-:-:S05]  /*18520*/  @P4 LOP3.LUT R5, R5, R4, RZ, 0x3c, !PT ;  /* 0x0000000405054212 */ /* 0x000fca00078e3cff */
[----:B------:R0:W5:Y:S02]  /*18530*/  @P4 LDG.E.U16 R127, desc[UR20][R4.64] ;  /* 0x00000014047f4981 */ /* 0x000164000c1e1500 */
[----:B0-----:R-:W-:Y:S02]  /*18540*/  IMAD.MOV.U32 R4, RZ, RZ, R70 ;  /* 0x000000ffff047224 */ /* 0x001fe400078e0046 */
[----:B------:R-:W-:-:S05]  /*18550*/  IMAD.MOV.U32 R5, RZ, RZ, R69 ;  /* 0x000000ffff057224 */ /* 0x000fca00078e0045 */
[----:B------:R-:W-:-:S04]  /*18560*/  @P1 LOP3.LUT R5, R5, R4, RZ, 0x3c, !PT ;  /* 0x0000000405051212 */ /* 0x000fc800078e3cff */
[C---:B------:R-:W-:Y:S02]  /*18570*/  @P1 LOP3.LUT R4, R5.reuse, R4, RZ, 0x3c, !PT ;  /* 0x0000000405041212 */ /* 0x040fe400078e3cff */
[----:B------:R-:W-:Y:S02]  /*18580*/  IADD3 R68, P4, PT, R68, R72, RZ ;  /* 0x0000004844447210 */ /* 0x000fe40007f9e0ff */
[----:B------:R-:W-:Y:S01]  /*18590*/  @P1 LOP3.LUT R5, R5, R4, RZ, 0x3c, !PT ;  /* 0x0000000405051212 */ /* 0x000fe200078e3cff */
[----:B------:R0:W-:Y:S04]  /*185a0*/  STL [R1+0x63c], R70 ;  /* 0x00063c4601007387 */ /* 0x0001e80000100800 */
[----:B------:R1:W5:Y:S04]  /*185b0*/  @P1 LDG.E.U16 R126, desc[UR20][R4.64] ;  /* 0x00000014047e1981 */ /* 0x000368000c1e1500 */
[----:B0-----:R-:W5:Y:S04]  /*185c0*/  LDL.LU R70, [R1+0xa28] ;  /* 0x000a280001467983 */ /* 0x001f680000300800 */
[----:B------:R-:W5:Y:S01]  /*185d0*/  LDL.LU R69, [R1+0xa24] ;  /* 0x000a240001457983 */ /* 0x000f620000300800 */
[----:B-1----:R-:W-:-:S03]  /*185e0*/  IMAD.MOV.U32 R5, RZ, RZ, R68 ;  /* 0x000000ffff057224 */ /* 0x002fc600078e0044 */
[----:B------:R0:W-:Y:S04]  /*185f0*/  STL [R1+0x648], R68 ;  /* 0x0006484401007387 */ /* 0x0001e80000100800 */
[----:B0-----:R-:W5:Y:S04]  /*18600*/  LDL.LU R68, [R1+0xa20] ;  /* 0x000a200001447983 */ /* 0x001f680000300800 */
[----:B------:R-:W2:Y:S01]  /*18610*/  LDL.LU R4, [R1+0x644] ;  /* 0x0006440001047983 */ /* 0x000ea20000300800 */
[----:B------:R-:W-:Y:S02]  /*18620*/  ISETP.GT.AND P3, PT, R110, 0x56, PT ;  /* 0x000000566e00780c */ /* 0x000fe40003f64270 */
[----:B------:R-:W-:Y:S01]  /*18630*/  PRMT R125, RZ, 0x7610, R125 ;  /* 0x00007610ff7d7816 */ /* 0x000fe2000000007d */
[----:B--2---:R-:W-:-:S10]  /*18640*/  IMAD.X R4, R4, 0x1, R71, P4 ;  /* 0x0000000104047824 */ /* 0x004fd400020e0647 */
[-C--:B------:R-:W-:Y:S01]  /*18650*/  @P3 LOP3.LUT R5, R5, R4.reuse, RZ, 0x3c, !PT ;  /* 0x0000000405053212 */ /* 0x080fe200078e3cff */
[----:B------:R0:W-:Y:S03]  /*18660*/  STL [R1+0x644], R4 ;  /* 0x0006440401007387 */ /* 0x0001e60000100800 */
[----:B0-----:R-:W-:-:S04]  /*18670*/  @P3 LOP3.LUT R4, R5, R4, RZ, 0x3c, !PT ;  /* 0x0000000405043212 */ /* 0x001fc800078e3cff */
[----:B------:R-:W-:-:S05]  /*18680*/  @P3 LOP3.LUT R5, R5, R4, RZ, 0x3c, !PT ;  /* 0x0000000405053212 */ /* 0x000fca00078e3cff */
[----:B------:R0:W5:Y:S04]  /*18690*/  @P3 LDG.E.U16 R125, desc[UR20][R4.64] ;  /* 0x00000014047d3981 */ /* 0x000168000c1e1500 */
[----:B------:R-:W2:Y:S01]  /*186a0*/  LDL.LU R5, [R1+0x64c] ;  /* 0x00064c0001057983 */ /* 0x000ea20000300800 */
[----:B------:R-:W-:Y:S02]  /*186b0*/  ISETP.GT.AND P5, PT, R110, 0x57, PT ;  /* 0x000000576e00780c */ /* 0x000fe40003fa4270 */
[----:B---3--:R-:W-:Y:S02]  /*186c0*/  IADD3 R0, P1, PT, R0, R72, RZ ;  /* 0x0000004800007210 */ /* 0x008fe40007f3e0ff */
[----:B------:R-:W-:-:S03]  /*186d0*/  PRMT R124, RZ, 0x7610, R124 ;  /* 0x00007610ff7c7816 */ /* 0x000fc6000000007c */
[----:B------:R1:W-:Y:S06]  /*186e0*/  STL [R1+0x650], R0 ;  /* 0x0006500001007387 */ /* 0x0003ec0000100800 */
[----:B0-----:R-:W-:Y:S02]  /*186f0*/  @P5 IMAD.MOV.U32 R4, RZ, RZ, R0 ;  /* 0x000000ffff045224 */ /* 0x001fe400078e0000 */
[----:B--2---:R-:W-:-:S05]  /*18700*/  IMAD.X R5, R5, 0x1, R71, P1 ;  /* 0x0000000105057824 */ /* 0x004fca00008e0647 */
[----:B------:R0:W-:Y:S04]  /*18710*/  STL [R1+0x64c], R5 ;  /* 0x00064c0501007387 */ /* 0x0001e80000100800 */
[----:B-1----:R-:W5:Y:S04]  /*18720*/  LDL.LU R0, [R1+0xa1c] ;  /* 0x000a1c0001007983 */ /* 0x002f680000300800 */
[----:B------:R1:W5:Y:S04]  /*18730*/  @P5 LDG.E.U16 R124, desc[UR20][R4.64] ;  /* 0x00000014047c5981 */ /* 0x000368000c1e1500 */
[----:B------:R-:W2:Y:S04]  /*18740*/  LDL.LU R4, [R1+0x654] ;  /* 0x0006540001047983 */ /* 0x000ea80000300800 */
[----:B0-----:R-:W1:Y:S01]  /*18750*/  LDL.LU R5, [R1+0x658] ;  /* 0x0006580001057983 */ /* 0x001e620000300800 */
[----:B------:R-:W-:-:S02]  /*18760*/  ISETP.GT.AND P3, PT, R110, 0x58, PT ;  /* 0x000000586e00780c */ /* 0x000fc40003f64270 */
[----:B------:R-:W-:Y:S02]  /*18770*/  PRMT R123, RZ, 0x7610, R123 ;  /* 0x00007610ff7b7816 */ /* 0x000fe4000000007b */
[----:B-1----:R-:W-:-:S05]  /*18780*/  IADD3 R5, P1, PT, R5, R72, RZ ;  /* 0x0000004805057210 */ /* 0x002fca0007f3e0ff */
[----:B--2---:R-:W-:Y:S01]  /*18790*/  IMAD.X R4, R4, 0x1, R71, P1 ;  /* 0x0000000104047824 */ /* 0x004fe200008e0647 */
[----:B------:R0:W-:Y:S04]  /*187a0*/  STL [R1+0x658], R5 ;  /* 0x0006580501007387 */ /* 0x0001e80000100800 */
[----:B------:R1:W-:Y:S01]  /*187b0*/  STL [R1+0x654], R4 ;  /* 0x0006540401007387 */ /* 0x0003e20000100800 */
[----:B0-----:R-:W-:-:S04]  /*187c0*/  @P3 LOP3.LUT R5, R5, R4, RZ, 0x3c, !PT ;  /* 0x0000000405053212 */ /* 0x001fc800078e3cff */
[----:B-1----:R-:W-:-:S04]  /*187d0*/  @P3 LOP3.LUT R4, R5, R4, RZ, 0x3c, !PT ;  /* 0x0000000405043212 */ /* 0x002fc800078e3cff */
[----:B------:R-:W-:-:S05]  /*187e0*/  @P3 LOP3.LUT R5, R5, R4, RZ, 0x3c, !PT ;  /* 0x0000000405053212 */ /* 0x000fca00078e3cff */
[----:B------:R0:W5:Y:S04]  /*187f0*/  @P3 LDG.E.U16 R123, desc[UR20][R4.64] ;  /* 0x00000014047b3981 */ /* 0x000168000c1e1500 */
[----:B------:R-:W2:Y:S04]  /*18800*/  LDL.LU R4, [R1+0x65c] ;  /* 0x00065c0001047983 */ /* 0x000ea80000300800 */
[----:B------:R-:W0:Y:S01]  /*18810*/  LDL.LU R5, [R1+0x660] ;  /* 0x0006600001057983 */ /* 0x000e220000300800 */
[----:B------:R-:W-:Y:S02]  /*18820*/  ISETP.GT.AND P3, PT, R110, 0x59, PT ;  /* 0x000000596e00780c */ /* 0x000fe40003f64270 */
[----:B------:R-:W-:-:S02]  /*18830*/  PRMT R122, RZ, 0x7610, R122 ;  /* 0x00007610ff7a7816 */ /* 0x000fc4000000007a */
[----:B0-----:R-:W-:-:S05]  /*18840*/  IADD3 R5, P1, PT, R5, R72, RZ ;  /* 0x0000004805057210 */ /* 0x001fca0007f3e0ff */
        /* <DEDUP_REMOVED lines=454> */
[----:B------:R-:W-:Y:S01]  /*1a4b0*/  PRMT R73, RZ, 0x7610, R73 ;  /* 0x00007610ff497816 */ /* 0x000fe20000000049 */
[----:B------:R-:W-:Y:S01]  /*1a4c0*/  USHF.L.U32 UR4, UR4, 0x1f, URZ ;  /* 0x0000001f04047899 */ /* 0x000fe200080006ff */
[----:B0-----:R-:W-:-:S05]  /*1a4d0*/  IADD3 R5, P1, PT, R5, R72, RZ ;  /* 0x0000004805057210 */ /* 0x001fca0007f3e0ff */
[----:B--2---:R-:W-:Y:S01]  /*1a4e0*/  IMAD.X R4, R4, 0x1, R71, P1 ;  /* 0x0000000104047824 */ /* 0x004fe200008e0647 */
[----:B------:R0:W-:Y:S04]  /*1a4f0*/  STL [R1+0x790], R5 ;  /* 0x0007900501007387 */ /* 0x0001e80000100800 */
[----:B------:R1:W-:Y:S01]  /*1a500*/  STL [R1+0x78c], R4 ;  /* 0x00078c0401007387 */ /* 0x0003e20000100800 */
[----:B0-----:R-:W-:-:S04]  /*1a510*/  @P3 LOP3.LUT R5, R5, R4, RZ, 0x3c, !PT ;  /* 0x0000000405053212 */ /* 0x001fc800078e3cff */
[----:B-1----:R-:W-:-:S04]  /*1a520*/  @P3 LOP3.LUT R4, R5, R4, RZ, 0x3c, !PT ;  /* 0x0000000405043212 */ /* 0x002fc800078e3cff */
[----:B------:R-:W-:-:S05]  /*1a530*/  @P3 LOP3.LUT R5, R5, R4, RZ, 0x3c, !PT ;  /* 0x0000000405053212 */ /* 0x000fca00078e3cff */
[----:B------:R0:W5:Y:S02]  /*1a540*/  @P3 LDG.E.U16 R73, desc[UR20][R4.64] ;  /* 0x0000001404493981 */ /* 0x000164000c1e1500 */
[----:B0-----:R-:W0:Y:S02]  /*1a550*/  S2R R5, SR_TID.X ;  /* 0x0000000000057919 */ /* 0x001e240000002100 */
[----:B0-----:R-:W-:Y:S01]  /*1a560*/  LOP3.LUT R4, R5, 0x7f, RZ, 0xc0, !PT ;  /* 0x0000007f05047812 */ /* 0x001fe200078ec0ff */
[----:B------:R-:W-:-:S04]  /*1a570*/  IMAD.U32 R5, RZ, RZ, UR4 ;  /* 0x00000004ff057e24 */ /* 0x000fc8000f8e00ff */
[----:B------:R-:W0:Y:S01]  /*1a580*/  SYNCS.PHASECHK.TRANS64.TRYWAIT P3, [UR6], R5 ;  /* 0x00000005ff0075a7 */ /* 0x000e220008061106 */
[----:B------:R-:W-:Y:S02]  /*1a590*/  ISETP.GE.AND P1, PT, R4, R110, PT ;  /* 0x0000006e0400720c */ /* 0x000fe40003f26270 */
[----:B------:R-:W-:Y:S01]  /*1a5a0*/  PRMT R4, R109, 0x5410, R111 ;  /* 0x000054106d047816 */ /* 0x000fe2000000006f */
[----:B0-----:R-:W-:Y:S10]  /*1a5b0*/  @!P3 BRA `(.L_x_9) ;  /* 0x000000a0008cb947 */ /* 0x001ff40003800000 */
.L_x_17:
[----:B------:R0:W-:Y:S04]  /*1a5c0*/  STL [R1+0xa38], R111 ;  /* 0x000a386f01007387 */ /* 0x0001e80000100800 */
[----:B0-----:R-:W2:Y:S04]  /*1a5d0*/  LDL.LU R111, [R1+0x18] ;  /* 0x00001800016f7983 */ /* 0x001ea80000300800 */
[----:B-----5:R0:W-:Y:S04]  /*1a5e0*/  STL [R1+0xa34], R68 ;  /* 0x000a344401007387 */ /* 0x0201e80000100800 */
[----:B0-----:R-:W3:Y:S04]  /*1a5f0*/  LDL.LU R68, [R1+0x14] ;  /* 0x0000140001447983 */ /* 0x001ee80000300800 */
[----:B------:R0:W-:Y:S04]  /*1a600*/  STL [R1+0xa30], R140 ;  /* 0x000a308c01007387 */ /* 0x0001e80000100800 */
[----:B0-----:R-:W4:Y:S04]  /*1a610*/  LDL.LU R140, [R1+0x10] ;  /* 0x00001000018c7983 */ /* 0x001f280000300800 */
[----:B------:R0:W-:Y:S04]  /*1a620*/  STL [R1+0xa2c], R72 ;  /* 0x000a2c4801007387 */ /* 0x0001e80000100800 */
[----:B0-----:R-:W2:Y:S04]  /*1a630*/  LDL.LU R72, [R1+0xc] ;  /* 0x00000c0001487983 */ /* 0x001ea80000300800 */
[----:B------:R0:W-:Y:S04]  /*1a640*/  STL [R1+0xa28], R71 ;  /* 0x000a284701007387 */ /* 0x0001e80000100800 */
[----:B0-----:R-:W2:Y:S04]  /*1a650*/  LDL.LU R71, [R1] ;  /* 0x0000000001477983 */ /* 0x001ea80000300800 */
[----:B------:R0:W-:Y:S04]  /*1a660*/  STL [R1+0xa24], R3 ;  /* 0x000a240301007387 */ /* 0x0001e80000100800 */
[----:B0-----:R-:W2:Y:S04]  /*1a670*/  LDL.LU R3, [R1+0x8] ;  /* 0x0000080001037983 */ /* 0x001ea80000300800 */
[----:B------:R0:W-:Y:S04]  /*1a680*/  STL [R1+0xa20], R2 ;  /* 0x000a200201007387 */ /* 0x0001e80000100800 */
[----:B0-----:R-:W2:Y:S01]  /*1a690*/  LDL.LU R2, [R1+0x4] ;  /* 0x0000040001027983 */ /* 0x001ea20000300800 */
[----:B------:R-:W-:-:S02]  /*1a6a0*/  PRMT R26, R26, 0x5410, R53 ;  /* 0x000054101a1a7816 */ /* 0x000fc40000000035 */
[----:B------:R-:W-:Y:S01]  /*1a6b0*/  PRMT R27, R27, 0x5410, R52 ;  /* 0x000054101b1b7816 */ /* 0x000fe20000000034 */
[----:B------:R-:W-:Y:S01]  /*1a6c0*/  STL [R1+0xa1c], R0 ;  /* 0x000a1c0001007387 */ /* 0x000fe20000100800 */
        /* <DEDUP_REMOVED lines=61> */
[-C--:B------:R-:W-:Y:S02]  /*1aaa0*/  IADD3 R142, P4, PT, R142, R70.reuse, RZ ;  /* 0x000000468e8e7210 */ /* 0x080fe40007f9e0ff */
[----:B------:R0:W-:Y:S01]  /*1aab0*/  STTM.x64 tmem[UR10+0x80], R4 ;  /* 0x00008004000079ed */ /* 0x0001e2000834000a */
[----:B------:R-:W1:Y:S01]  /*1aac0*/  FENCE.VIEW.ASYNC.T ;  /* 0x00000000000073c6 */ /* 0x000e620000000200 */
[----:B------:R-:W-:Y:S01]  /*1aad0*/  IADD3 R144, P3, PT, R144, R70, RZ ;  /* 0x0000004690907210 */ /* 0x000fe20007f7e0ff */
[----:B------:R-:W-:Y:S01]  /*1aae0*/  IMAD.X R141, R141, 0x1, R69, P4 ;  /* 0x000000018d8d7824 */ /* 0x000fe200020e0645 */
[----:B------:R-:W-:-:S02]  /*1aaf0*/  PRMT R110, RZ, 0x7610, R110 ;  /* 0x00007610ff6e7816 */ /* 0x000fc4000000006e */
[-C--:B------:R-:W-:Y:S01]  /*1ab00*/  IADD3 R146, P4, PT, R146, R70.reuse, RZ ;  /* 0x0000004692927210 */ /* 0x080fe20007f9e0ff */
[--C-:B------:R-:W-:Y:S01]  /*1ab10*/  IMAD.X R143, R143, 0x1, R69.reuse, P3 ;  /* 0x000000018f8f7824 */ /* 0x100fe200018e0645 */
[----:B------:R-:W-:Y:S02]  /*1ab20*/  PRMT R108, RZ, 0x7610, R108 ;  /* 0x00007610ff6c7816 */ /* 0x000fe4000000006c */
[----:B------:R-:W-:Y:S01]  /*1ab30*/  IADD3 R148, P3, PT, R148, R70, RZ ;  /* 0x0000004694947210 */ /* 0x000fe20007f7e0ff */
[----:B------:R-:W-:Y:S01]  /*1ab40*/  IMAD.X R145, R145, 0x1, R69, P4 ;  /* 0x0000000191917824 */ /* 0x000fe200020e0645 */
[----:B------:R-:W-:-:S03]  /*1ab50*/  PRMT R106, RZ, 0x7610, R106 ;  /* 0x00007610ff6a7816 */ /* 0x000fc6000000006a */
[--C-:B------:R-:W-:Y:S01]  /*1ab60*/  IMAD.X R147, R147, 0x1, R69.reuse, P3 ;  /* 0x0000000193937824 */ /* 0x100fe200018e0645 */
[-C--:B------:R-:W-:Y:S02]  /*1ab70*/  IADD3 R150, P3, PT, R150, R70.reuse, RZ ;  /* 0x0000004696967210 */ /* 0x080fe40007f7e0ff */
[----:B------:R-:W-:Y:S02]  /*1ab80*/  PRMT R104, RZ, 0x7610, R104 ;  /* 0x00007610ff687816 */ /* 0x000fe40000000068 */
        /* <DEDUP_REMOVED lines=18> */
[----:B------:R-:W-:Y:S01]  /*1acb0*/  IADD3 R164, P4, PT, R164, R70, RZ ;  /* 0x00000046a4a47210 */ /* 0x000fe20007f9e0ff */
[----:B------:R-:W-:Y:S01]  /*1acc0*/  IMAD.X R161, R161, 0x1, R69, P3 ;  /* 0x00000001a1a17824 */ /* 0x000fe200018e0645 */
[----:B------:R-:W-:-:S03]  /*1acd0*/  PRMT R90, RZ, 0x7610, R90 ;  /* 0x00007610ff5a7816 */ /* 0x000fc6000000005a */
[----:B------:R-:W-:Y:S01]  /*1ace0*/  IMAD.X R163, R163, 0x1, R69, P4 ;  /* 0x00000001a3a37824 */ /* 0x000fe200020e0645 */
[----:B------:R-:W-:Y:S02]  /*1acf0*/  PRMT R88, RZ, 0x7610, R88 ;  /* 0x00007610ff587816 */ /* 0x000fe40000000058 */
[----:B------:R-:W-:Y:S01]  /*1ad00*/  PRMT R86, RZ, 0x7610, R86 ;  /* 0x00007610ff567816 */ /* 0x000fe20000000056 */
[----:B0-----:R-:W-:Y:S02]  /*1ad10*/  @!P1 IMAD.MOV.U32 R4, RZ, RZ, R142 ;  /* 0x000000ffff049224 */ /* 0x001fe400078e008e */
[----:B------:R-:W-:Y:S01]  /*1ad20*/  @!P1 IMAD.MOV.U32 R5, RZ, RZ, R141 ;  /* 0x000000ffff059224 */ /* 0x000fe200078e008d */
[----:B-1----:R-:W-:Y:S06]  /*1ad30*/  BAR.SYNC.DEFER_BLOCKING 0x0 ;  /* 0x0000000000007b1d */ /* 0x002fec0000010000 */
[----:B------:R0:W3:Y:S02]  /*1ad40*/  @!P1 LDG.E.U16 R110, desc[UR20][R4.64] ;  /* 0x00000014046e9981 */ /* 0x0000e4000c1e1500 */
[----:B0-----:R-:W-:-:S02]  /*1ad50*/  @!P1 IMAD.MOV.U32 R4, RZ, RZ, R144 ;  /* 0x000000ffff049224 */ /* 0x001fc400078e0090 */
[----:B------:R-:W-:-:S05]  /*1ad60*/  @!P1 IMAD.MOV.U32 R5, RZ, RZ, R143 ;  /* 0x000000ffff059224 */ /* 0x000fca00078e008f */
[----:B------:R0:W3:Y:S02]  /*1ad70*/  @!P1 LDG.E.U16 R108, desc[UR20][R4.64] ;  /* 0x00000014046c9981 */ /* 0x0000e4000c1e1500 */
[----:B0-----:R-:W-:Y:S02]  /*1ad80*/  @!P1 IMAD.MOV.U32 R4, RZ, RZ, R146 ;  /* 0x000000ffff049224 */ /* 0x001fe400078e0092 */
        /* <DEDUP_REMOVED lines=19> */
[----:B------:R0:W3:Y:S01]  /*1aec0*/  @!P1 LDG.E.U16 R94, desc[UR20][R4.64] ;  /* 0x00000014045e9981 */ /* 0x0000e2000c1e1500 */
[----:B--2---:R-:W-:Y:S01]  /*1aed0*/  IADD3 R71, P3, PT, R71, R70, RZ ;  /* 0x0000004647477210 */ /* 0x004fe20007f7e0ff */
[----:B0-----:R-:W-:Y:S02]  /*1aee0*/  @!P1 IMAD.MOV.U32 R4, RZ, RZ, R160 ;  /* 0x000000ffff049224 */ /* 0x001fe400078e00a0 */
[----:B------:R-:W-:-:S05]  /*1aef0*/  @!P1 IMAD.MOV.U32 R5, RZ, RZ, R159 ;  /* 0x000000ffff059224 */ /* 0x000fca00078e009f */
[----:B------:R0:W2:Y:S01]  /*1af00*/  @!P1 LDG.E.U16 R92, desc[UR20][R4.64] ;  /* 0x00000014045c9981 */ /* 0x0000a2000c1e1500 */
[----:B------:R-:W-:Y:S01]  /*1af10*/  IMAD.X R165, R165, 0x1, R69, P3 ;  /* 0x00000001a5a57824 */ /* 0x000fe200018e0645 */
[-C--:B------:R-:W-:Y:S02]  /*1af20*/  IADD3 R3, P3, PT, R3, R70.reuse, RZ ;  /* 0x0000004603037210 */ /* 0x080fe40007f7e0ff */
[----:B----4-:R-:W-:Y:S01]  /*1af30*/  IADD3 R140, P4, PT, R140, R70, RZ ;  /* 0x000000468c8c7210 */ /* 0x010fe20007f9e0ff */
[----:B------:R1:W-:Y:S01]  /*1af40*/  STL [R1], R71 ;  /* 0x0000004701007387 */ /* 0x0003e20000100800 */
[----:B0-----:R-:W-:Y:S02]  /*1af50*/  @!P1 IMAD.MOV.U32 R4, RZ, RZ, R162 ;  /* 0x000000ffff049224 */ /* 0x001fe400078e00a2 */
[----:B------:R-:W-:-:S05]  /*1af60*/  @!P1 IMAD.MOV.U32 R5, RZ, RZ, R161 ;  /* 0x000000ffff059224 */ /* 0x000fca00078e00a1 */
[----:B------:R0:W4:Y:S01]  /*1af70*/  @!P1 LDG.E.U16 R90, desc[UR20][R4.64] ;  /* 0x00000014045a9981 */ /* 0x000122000c1e1500 */
[----:B------:R-:W-:Y:S01]  /*1af80*/  IMAD.X R2, R2, 0x1, R69, P3 ;  /* 0x0000000102027824 */ /* 0x000fe200018e0645 */
[----:B------:R-:W-:Y:S01]  /*1af90*/  IADD3 R111, P3, PT, R111, R70, RZ ;  /* 0x000000466f6f7210 */ /* 0x000fe20007f7e0ff */
[----:B0-----:R-:W-:Y:S02]  /*1afa0*/  @!P1 IMAD.MOV.U32 R4, RZ, RZ, R164 ;  /* 0x000000ffff049224 */ /* 0x001fe400078e00a4 */
[----:B------:R-:W-:-:S05]  /*1afb0*/  @!P1 IMAD.MOV.U32 R5, RZ, RZ, R163 ;  /* 0x000000ffff059224 */ /* 0x000fca00078e00a3 */
[----:B------:R0:W2:Y:S01]  /*1afc0*/  @!P1 LDG.E.U16 R88, desc[UR20][R4.64] ;  /* 0x0000001404589981 */ /* 0x0000a2000c1e1500 */
[----:B------:R-:W-:Y:S02]  /*1afd0*/  IMAD.X R72, R72, 0x1, R69, P4 ;  /* 0x0000000148487824 */ /* 0x000fe400020e0645 */
[----:B0-----:R-:W-:Y:S02]  /*1afe0*/  @!P1 IMAD.MOV.U32 R4, RZ, RZ, R71 ;  /* 0x000000ffff049224 */ /* 0x001fe400078e0047 */
[----:B-1----:R-:W2:Y:S01]  /*1aff0*/  LDL.LU R71, [R1+0x20] ;  /* 0x0000200001477983 */ /* 0x002ea20000300800 */
[----:B------:R-:W-:-:S03]  /*1b000*/  @!P1 IMAD.MOV.U32 R5, RZ, RZ, R165 ;  /* 0x000000ffff059224 */ /* 0x000fc600078e00a5 */
[----:B------:R-:W4:Y:S04]  /*1b010*/  LDL.LU R32, [R1+0x28] ;  /* 0x0000280001207983 */ /* 0x000f280000300800 */
[----:B------:R0:W-:Y:S04]  /*1b020*/  STL [R1+0x8], R3 ;  /* 0x0000080301007387 */ /* 0x0001e80000100800 */
[----:B------:R-:W-:Y:S04]  /*1b030*/  STL [R1+0x10], R140 ;  /* 0x0000108c01007387 */ /* 0x000fe80000100800 */
[----:B------:R-:W-:Y:S04]  /*1b040*/  STL [R1+0x4], R2 ;  /* 0x0000040201007387 */ /* 0x000fe80000100800 */
[----:B------:R-:W-:Y:S04]  /*1b050*/  STL [R1+0x18], R111 ;  /* 0x0000186f01007387 */ /* 0x000fe80000100800 */
[----:B------:R1:W4:Y:S04]  /*1b060*/  @!P1 LDG.E.U16 R86, desc[UR20][R4.64] ;  /* 0x0000001404569981 */ /* 0x000328000c1e1500 */
[----:B------:R-:W4:Y:S04]  /*1b070*/  LDL.LU R83, [R1+0x1c] ;  /* 0x00001c0001537983 */ /* 0x000f280000300800 */
[----:B------:R-:W-:Y:S01]  /*1b080*/  STL [R1+0xc], R72 ;  /* 0x00000c4801007387 */ /* 0x000fe20000100800 */
[----:B-1----:R-:W-:-:S03]  /*1b090*/  @!P1 IMAD.MOV.U32 R4, RZ, RZ, R3 ;  /* 0x000000ffff049224 */ /* 0x002fc600078e0003 */
[----:B0-----:R-:W4:Y:S01]  /*1b0a0*/  LDL.LU R3, [R1+0x30] ;  /* 0x0000300001037983 */ /* 0x001f220000300800 */
[----:B------:R-:W-:Y:S01]  /*1b0b0*/  PRMT R84, RZ, 0x7610, R84 ;  /* 0x00007610ff547816 */ /* 0x000fe20000000054 */
[----:B------:R-:W-:Y:S01]  /*1b0c0*/  @!P1 IMAD.MOV.U32 R5, RZ, RZ, R2 ;  /* 0x000000ffff059224 */ /* 0x000fe200078e0002 */
[----:B------:R-:W-:Y:S01]  /*1b0d0*/  PRMT R22, RZ, 0x7610, R22 ;  /* 0x00007610ff167816 */ /* 0x000fe20000000016 */
[----:B---3--:R-:W-:Y:S01]  /*1b0e0*/  IMAD.X R68, R68, 0x1, R69, P3 ;  /* 0x0000000144447824 */ /* 0x008fe200018e0645 */
[----:B------:R-:W3:Y:S04]  /*1b0f0*/  LDL.LU R82, [R1+0x24] ;  /* 0x0000240001527983 */ /* 0x000ee80000300800 */
[----:B------:R0:W3:Y:S04]  /*1b100*/  @!P1 LDG.E.U16 R84, desc[UR20][R4.64] ;  /* 0x0000001404549981 */ /* 0x0000e8000c1e1500 */
[----:B------:R1:W-:Y:S01]  /*1b110*/  STL [R1+0x14], R68 ;  /* 0x0000144401007387 */ /* 0x0003e20000100800 */
[----:B0-----:R-:W-:-:S02]  /*1b120*/  @!P1 IMAD.MOV.U32 R4, RZ, RZ, R140 ;  /* 0x000000ffff049224 */ /* 0x001fc400078e008c */
[----:B------:R-:W-:-:S05]  /*1b130*/  @!P1 IMAD.MOV.U32 R5, RZ, RZ, R72 ;  /* 0x000000ffff059224 */ /* 0x000fca00078e0048 */
[----:B------:R0:W3:Y:S01]  /*1b140*/  @!P1 LDG.E.U16 R22, desc[UR20][R4.64] ;  /* 0x0000001404169981 */ /* 0x0000e2000c1e1500 */
[----:B------:R-:W-:Y:S01]  /*1b150*/  PRMT R12, RZ, 0x7610, R12 ;  /* 0x00007610ff0c7816 */ /* 0x000fe2000000000c */
[----:B0-----:R-:W-:Y:S02]  /*1b160*/  @!P1 IMAD.MOV.U32 R5, RZ, RZ, R68 ;  /* 0x000000ffff059224 */ /* 0x001fe400078e0044 */
[----:B-1----:R-:W3:Y:S01]  /*1b170*/  LDL.LU R68, [R1+0x2c] ;  /* 0x00002c0001447983 */ /* 0x002ee20000300800 */
[----:B------:R-:W-:-:S03]  /*1b180*/  @!P1 IMAD.MOV.U32 R4, RZ, RZ, R111 ;  /* 0x000000ffff049224 */ /* 0x000fc600078e006f */
[----:B------:R-:W3:Y:S04]  /*1b190*/  LDL.LU R72, [R1+0x34] ;  /* 0x0000340001487983 */ /* 0x000ee80000300800 */
[----:B------:R0:W3:Y:S01]  /*1b1a0*/  @!P1 LDG.E.U16 R12, desc[UR20][R4.64] ;  /* 0x00000014040c9981 */ /* 0x0000e2000c1e1500 */
[-C--:B--2---:R-:W-:Y:S02]  /*1b1b0*/  IADD3 R71, P3, PT, R71, R70.reuse, RZ ;  /* 0x0000004647477210 */ /* 0x084fe40007f7e0ff */
[----:B----4-:R-:W-:-:S03]  /*1b1c0*/  IADD3 R32, P4, PT, R32, R70, RZ ;  /* 0x0000004620207210 */ /* 0x010fc60007f9e0ff */
[----:B------:R1:W-:Y:S04]  /*1b1d0*/  STL [R1+0x20], R71 ;  /* 0x0000204701007387 */ /* 0x0003e80000100800 */
[----:B------:R-:W2:Y:S04]  /*1b1e0*/  LDL.LU R2, [R1+0x38] ;  /* 0x0000380001027983 */ /* 0x000ea80000300800 */
[----:B------:R-:W4:Y:S01]  /*1b1f0*/  LDL.LU R33, [R1+0x40] ;  /* 0x0000400001217983 */ /* 0x000f220000300800 */
[----:B0-----:R-:W-:-:S03]  /*1b200*/  @!P1 IMAD.MOV.U32 R4, RZ, RZ, R71 ;  /* 0x000000ffff049224 */ /* 0x001fc600078e0047 */
[----:B------:R-:W4:Y:S04]  /*1b210*/  LDL.LU R0, [R1+0x48] ;  /* 0x0000480001007983 */ /* 0x000f280000300800 */
[----:B------:R0:W-:Y:S01]  /*1b220*/  STL [R1+0x28], R32 ;  /* 0x0000282001007387 */ /* 0x0001e20000100800 */
[----:B------:R-:W-:Y:S01]  /*1b230*/  IMAD.X R83, R83, 0x1, R69, P3 ;  /* 0x0000000153537824 */ /* 0x000fe200018e0645 */
[----:B------:R-:W-:-:S04]  /*1b240*/  IADD3 R3, P3, PT, R3, R70, RZ ;  /* 0x0000004603037210 */ /* 0x000fc80007f7e0ff */
[----:B------:R-:W-:Y:S04]  /*1b250*/  STL [R1+0x1c], R83 ;  /* 0x00001c5301007387 */ /* 0x000fe80000100800 */
[----:B------:R-:W-:Y:S04]  /*1b260*/  STL [R1+0x30], R3 ;  /* 0x0000300301007387 */ /* 0x000fe80000100800 */
[----:B-1----:R-:W4:Y:S01]  /*1b270*/  LDL.LU R71, [R1+0x3c] ;  /* 0x00003c0001477983 */ /* 0x002f220000300800 */
[----:B------:R-:W-:Y:S01]  /*1b280*/  PRMT R81, RZ, 0x7610, R81 ;  /* 0x00007610ff517816 */ /* 0x000fe20000000051 */
[----:B------:R-:W-:-:S02]  /*1b290*/  @!P1 IMAD.MOV.U32 R5, RZ, RZ, R83 ;  /* 0x000000ffff059224 */ /* 0x000fc400078e0053 */
[----:B---3--:R-:W-:Y:S01]  /*1b2a0*/  IMAD.X R82, R82, 0x1, R69, P4 ;  /* 0x0000000152527824 */ /* 0x008fe200020e0645 */
[----:B------:R-:W-:Y:S02]  /*1b2b0*/  PRMT R67, RZ, 0x7610, R67 ;  /* 0x00007610ff437816 */ /* 0x000fe40000000043 */
[----:B------:R1:W3:Y:S04]  /*1b2c0*/  @!P1 LDG.E.U16 R81, desc[UR20][R4.64] ;  /* 0x0000001404519981 */ /* 0x0002e8000c1e1500 */
[----:B------:R-:W-:Y:S01]  /*1b2d0*/  STL [R1+0x24], R82 ;  /* 0x0000245201007387 */ /* 0x000fe20000100800 */
[----:B-1----:R-:W-:Y:S02]  /*1b2e0*/  @!P1 IMAD.MOV.U32 R4, RZ, RZ, R32 ;  /* 0x000000ffff049224 */ /* 0x002fe400078e0020 */
[----:B------:R-:W-:Y:S01]  /*1b2f0*/  @!P1 IMAD.MOV.U32 R5, RZ, RZ, R82 ;  /* 0x000000ffff059224 */ /* 0x000fe200078e0052 */
[----:B0-----:R-:W3:Y:S01]  /*1b300*/  LDL.LU R32, [R1+0x44] ;  /* 0x0000440001207983 */ /* 0x001ee20000300800 */
[----:B------:R-:W-:-:S03]  /*1b310*/  PRMT R58, RZ, 0x7610, R58 ;  /* 0x00007610ff3a7816 */ /* 0x000fc6000000003a */
[----:B------:R0:W3:Y:S01]  /*1b320*/  @!P1 LDG.E.U16 R67, desc[UR20][R4.64] ;  /* 0x0000001404439981 */ /* 0x0000e2000c1e1500 */
[----:B------:R-:W-:-:S05]  /*1b330*/  IMAD.X R68, R68, 0x1, R69, P3 ;  /* 0x0000000144447824 */ /* 0x000fca00018e0645 */
[----:B------:R1:W-:Y:S01]  /*1b340*/  STL [R1+0x2c], R68 ;  /* 0x00002c4401007387 */ /* 0x0003e20000100800 */
[----:B0-----:R-:W-:Y:S02]  /*1b350*/  @!P1 IMAD.MOV.U32 R5, RZ, RZ, R68 ;  /* 0x000000ffff059224 */ /* 0x001fe400078e0044 */
[----:B------:R-:W-:-:S05]  /*1b360*/  @!P1 IMAD.MOV.U32 R4, RZ, RZ, R3 ;  /* 0x000000ffff049224 */ /* 0x000fca00078e0003 */
[----:B------:R0:W3:Y:S04]  /*1b370*/  @!P1 LDG.E.U16 R58, desc[UR20][R4.64] ;  /* 0x00000014043a9981 */ /* 0x0000e8000c1e1500 */
[----:B-1----:R-:W3:Y:S04]  /*1b380*/  LDL.LU R68, [R1+0x50] ;  /* 0x0000500001447983 */ /* 0x002ee80000300800 */
[----:B------:R-:W3:Y:S01]  /*1b390*/  LDL.LU R3, [R1+0x58] ;  /* 0x0000580001037983 */ /* 0x000ee20000300800 */
[-C--:B--2---:R-:W-:Y:S02]  /*1b3a0*/  IADD3 R2, P3, PT, R2, R70.reuse, RZ ;  /* 0x0000004602027210 */ /* 0x084fe40007f7e0ff */
[----:B----4-:R-:W-:-:S03]  /*1b3b0*/  IADD3 R33, P4, PT, R33, R70, RZ ;  /* 0x0000004621217210 */ /* 0x010fc60007f9e0ff */
[----:B------:R-:W-:Y:S01]  /*1b3c0*/  IMAD.X R72, R72, 0x1, R69, P3 ;  /* 0x0000000148487824 */ /* 0x000fe200018e0645 */
[----:B------:R1:W-:Y:S01]  /*1b3d0*/  STL [R1+0x38], R2 ;  /* 0x0000380201007387 */ /* 0x0003e20000100800 */
[----:B------:R-:W-:-:S03]  /*1b3e0*/  IADD3 R0, P3, PT, R0, R70, RZ ;  /* 0x0000004600007210 */ /* 0x000fc60007f7e0ff */
[----:B------:R-:W-:Y:S01]  /*1b3f0*/  STL [R1+0x40], R33 ;  /* 0x0000402101007387 */ /* 0x000fe20000100800 */
[----:B0-----:R-:W-:-:S03]  /*1b400*/  @!P1 IMAD.MOV.U32 R4, RZ, RZ, R2 ;  /* 0x000000ffff049224 */ /* 0x001fc600078e0002 */
[----:B------:R-:W-:Y:S04]  /*1b410*/  STL [R1+0x34], R72 ;  /* 0x0000344801007387 */ /* 0x000fe80000100800 */
[----:B------:R-:W-:Y:S04]  /*1b420*/  STL [R1+0x48], R0 ;  /* 0x0000480001007387 */ /* 0x000fe80000100800 */
[----:B------:R-:W2:Y:S01]  /*1b430*/  LDL.LU R83, [R1+0x4c] ;  /* 0x00004c0001537983 */ /* 0x000ea20000300800 */
[----:B------:R-:W-:-:S05]  /*1b440*/  IMAD.X R71, R71, 0x1, R69, P4 ;  /* 0x0000000147477824 */ /* 0x000fca00020e0645 */
[----:B------:R0:W-:Y:S04]  /*1b450*/  STL [R1+0x3c], R71 ;  /* 0x00003c4701007387 */ /* 0x0001e80000100800 */
[----:B-1----:R-:W4:Y:S01]  /*1b460*/  LDL.LU R2, [R1+0x60] ;  /* 0x0000600001027983 */ /* 0x002f220000300800 */
[----:B------:R-:W-:Y:S01]  /*1b470*/  PRMT R49, RZ, 0x7610, R49 ;  /* 0x00007610ff317816 */ /* 0x000fe20000000031 */
[----:B------:R-:W-:Y:S01]  /*1b480*/  @!P1 IMAD.MOV.U32 R5, RZ, RZ, R72 ;  /* 0x000000ffff059224 */ /* 0x000fe200078e0048 */
[----:B------:R-:W-:Y:S01]  /*1b490*/  PRMT R40, RZ, 0x7610, R40 ;  /* 0x00007610ff287816 */ /* 0x000fe20000000028 */
[----:B------:R-:W4:Y:S04]  /*1b4a0*/  LDL.LU R82, [R1+0x54] ;  /* 0x0000540001527983 */ /* 0x000f280000300800 */
[----:B------:R1:W4:Y:S01]  /*1b4b0*/  @!P1 LDG.E.U16 R49, desc[UR20][R4.64] ;  /* 0x0000001404319981 */ /* 0x000322000c1e1500 */
[----:B---3--:R-:W-:-:S02]  /*1b4c0*/  IMAD.X R32, R32, 0x1, R69, P3 ;  /* 0x0000000120207824 */ /* 0x008fc400018e0645 */
[----:B-1----:R-:W-:Y:S02]  /*1b4d0*/  @!P1 IMAD.MOV.U32 R4, RZ, RZ, R33 ;  /* 0x000000ffff049224 */ /* 0x002fe400078e0021 */
[----:B------:R-:W-:Y:S01]  /*1b4e0*/  @!P1 IMAD.MOV.U32 R5, RZ, RZ, R71 ;  /* 0x000000ffff059224 */ /* 0x000fe200078e0047 */
[----:B------:R1:W-:Y:S01]  /*1b4f0*/  STL [R1+0x44], R32 ;  /* 0x0000442001007387 */ /* 0x0003e20000100800 */
[----:B------:R-:W-:-:S03]  /*1b500*/  PRMT R31, RZ, 0x7610, R31 ;  /* 0x00007610ff1f7816 */ /* 0x000fc6000000001f */
[----:B0-----:R-:W3:Y:S04]  /*1b510*/  LDL.LU R71, [R1+0x5c] ;  /* 0x00005c0001477983 */ /* 0x001ee80000300800 */
[----:B------:R0:W3:Y:S04]  /*1b520*/  @!P1 LDG.E.U16 R40, desc[UR20][R4.64] ;  /* 0x0000001404289981 */ /* 0x0000e8000c1e1500 */
[----:B------:R-:W3:Y:S01]  /*1b530*/  LDL.LU R72, [R1+0x64] ;  /* 0x0000640001487983 */ /* 0x000ee20000300800 */
[-C--:B------:R-:W-:Y:S01]  /*1b540*/  IADD3 R68, P3, PT, R68, R70.reuse, RZ ;  /* 0x0000004644447210 */ /* 0x080fe20007f7e0ff */
[----:B0-----:R-:W-:Y:S01]  /*1b550*/  @!P1 IMAD.MOV.U32 R5, RZ, RZ, R32 ;  /* 0x000000ffff059224 */ /* 0x001fe200078e0020 */
[----:B------:R-:W-:-:S03]  /*1b560*/  IADD3 R3, P4, PT, R3, R70, RZ ;  /* 0x0000004603037210 */ /* 0x000fc60007f9e0ff */
[----:B------:R0:W-:Y:S01]  /*1b570*/  STL [R1+0x50], R68 ;  /* 0x0000504401007387 */ /* 0x0001e20000100800 */
[----:B------:R-:W-:-:S03]  /*1b580*/  @!P1 IMAD.MOV.U32 R4, RZ, RZ, R0 ;  /* 0x000000ffff049224 */ /* 0x000fc600078e0000 */
[----:B-1----:R-:W3:Y:S04]  /*1b590*/  LDL.LU R32, [R1+0x68] ;  /* 0x0000680001207983 */ /* 0x002ee80000300800 */
[----:B------:R-:W3:Y:S04]  /*1b5a0*/  LDL.LU R33, [R1+0x70] ;  /* 0x0000700001217983 */ /* 0x000ee80000300800 */
[----:B------:R-:W3:Y:S04]  /*1b5b0*/  LDL.LU R0, [R1+0x78] ;  /* 0x0000780001007983 */ /* 0x000ee80000300800 */
[----:B------:R1:W-:Y:S04]  /*1b5c0*/  STL [R1+0x58], R3 ;  /* 0x0000580301007387 */ /* 0x0003e80000100800 */
[----:B------:R0:W3:Y:S02]  /*1b5d0*/  @!P1 LDG.E.U16 R31, desc[UR20][R4.64] ;  /* 0x00000014041f9981 */ /* 0x0000e4000c1e1500 */
[----:B0-----:R-:W-:-:S02]  /*1b5e0*/  @!P1 IMAD.MOV.U32 R4, RZ, RZ, R68 ;  /* 0x000000ffff049224 */ /* 0x001fc400078e0044 */
[----:B--2---:R-:W-:-:S05]  /*1b5f0*/  IMAD.X R83, R83, 0x1, R69, P3 ;  /* 0x0000000153537824 */ /* 0x004fca00018e0645 */
[----:B------:R-:W-:Y:S01]  /*1b600*/  STL [R1+0x4c], R83 ;  /* 0x00004c5301007387 */ /* 0x000fe20000100800 */
[----:B----4-:R-:W-:-:S05]  /*1b610*/  IADD3 R2, P3, PT, R2, R70, RZ ;  /* 0x0000004602027210 */ /* 0x010fca0007f7e0ff */
[----:B------:R-:W-:Y:S04]  /*1b620*/  STL [R1+0x60], R2 ;  /* 0x0000600201007387 */ /* 0x000fe80000100800 */
[----:B------:R-:W2:Y:S01]  /*1b630*/  LDL.LU R68, [R1+0x6c] ;  /* 0x00006c0001447983 */ /* 0x000ea20000300800 */
[----:B------:R-:W-:Y:S01]  /*1b640*/  PRMT R21, RZ, 0x7610, R21 ;  /* 0x00007610ff157816 */ /* 0x000fe20000000015 */
[----:B------:R-:W-:Y:S02]  /*1b650*/  @!P1 IMAD.MOV.U32 R5, RZ, RZ, R83 ;  /* 0x000000ffff059224 */ /* 0x000fe400078e0053 */
[----:B------:R-:W-:Y:S01]  /*1b660*/  IMAD.X R82, R82, 0x1, R69, P4 ;  /* 0x0000000152527824 */ /* 0x000fe200020e0645 */
[----:B------:R-:W-:Y:S02]  /*1b670*/  PRMT R11, RZ, 0x7610, R11 ;  /* 0x00007610ff0b7816 */ /* 0x000fe4000000000b */
[----:B------:R0:W4:Y:S04]  /*1b680*/  @!P1 LDG.E.U16 R21, desc[UR20][R4.64] ;  /* 0x0000001404159981 */ /* 0x000128000c1e1500 */
[----:B------:R-:W-:Y:S01]  /*1b690*/  STL [R1+0x54], R82 ;  /* 0x0000545201007387 */ /* 0x000fe20000100800 */
[----:B---3--:R-:W-:-:S02]  /*1b6a0*/  IMAD.X R71, R71, 0x1, R69, P3 ;  /* 0x0000000147477824 */ /* 0x008fc400018e0645 */
[----:B0-----:R-:W-:Y:S02]  /*1b6b0*/  @!P1 IMAD.MOV.U32 R4, RZ, RZ, R3 ;  /* 0x000000ffff049224 */ /* 0x001fe400078e0003 */
[----:B------:R-:W-:Y:S01]  /*1b6c0*/  @!P1 IMAD.MOV.U32 R5, RZ, RZ, R82 ;  /* 0x000000ffff059224 */ /* 0x000fe200078e0052 */
[----:B-1----:R-:W3:Y:S01]  /*1b6d0*/  LDL.LU R3, [R1+0x74] ;  /* 0x0000740001037983 */ /* 0x002ee20000300800 */
[----:B------:R-:W-:-:S03]  /*1b6e0*/  PRMT R80, RZ, 0x7610, R80 ;  /* 0x00007610ff507816 */ /* 0x000fc60000000050 */
[----:B------:R0:W4:Y:S04]  /*1b6f0*/  @!P1 LDG.E.U16 R11, desc[UR20][R4.64] ;  /* 0x00000014040b9981 */ /* 0x000128000c1e1500 */
[----:B------:R1:W-:Y:S01]  /*1b700*/  STL [R1+0x5c], R71 ;  /* 0x00005c4701007387 */ /* 0x0003e20000100800 */
[-C--:B------:R-:W-:Y:S01]  /*1b710*/  IADD3 R32, P3, PT, R32, R70.reuse, RZ ;  /* 0x0000004620207210 */ /* 0x080fe20007f7e0ff */
[----:B0-----:R-:W-:Y:S01]  /*1b720*/  @!P1 IMAD.MOV.U32 R5, RZ, RZ, R71 ;  /* 0x000000ffff059224 */ /* 0x001fe200078e0047 */
[----:B------:R-:W-:-:S03]  /*1b730*/  IADD3 R33, P4, PT, R33, R70, RZ ;  /* 0x0000004621217210 */ /* 0x000fc60007f9e0ff */
[----:B------:R-:W-:Y:S01]  /*1b740*/  IMAD.X R72, R72, 0x1, R69, P3 ;  /* 0x0000000148487824 */ /* 0x000fe200018e0645 */
[----:B-1----:R-:W4:Y:S01]  /*1b750*/  LDL.LU R71, [R1+0x80] ;  /* 0x0000800001477983 */ /* 0x002f220000300800 */
[----:B------:R-:W-:Y:S01]  /*1b760*/  @!P1 IMAD.MOV.U32 R4, RZ, RZ, R2 ;  /* 0x000000ffff049224 */ /* 0x000fe200078e0002 */
[----:B------:R-:W-:Y:S02]  /*1b770*/  IADD3 R0, P3, PT, R0, R70, RZ ;  /* 0x0000004600007210 */ /* 0x000fe40007f7e0ff */
[----:B------:R-:W4:Y:S04]  /*1b780*/  LDL.LU R2, [R1+0x88] ;  /* 0x0000880001027983 */ /* 0x000f280000300800 */
[----:B------:R0:W-:Y:S04]  /*1b790*/  STL [R1+0x68], R32 ;  /* 0x0000682001007387 */ /* 0x0001e80000100800 */
[----:B------:R-:W-:Y:S04]  /*1b7a0*/  STL [R1+0x70], R33 ;  /* 0x0000702101007387 */ /* 0x000fe80000100800 */
[----:B------:R-:W-:Y:S04]  /*1b7b0*/  STL [R1+0x64], R72 ;  /* 0x0000644801007387 */ /* 0x000fe80000100800 */
[----:B------:R-:W-:Y:S04]  /*1b7c0*/  STL [R1+0x78], R0 ;  /* 0x0000780001007387 */ /* 0x000fe80000100800 */
[----:B------:R1:W4:Y:S04]  /*1b7d0*/  @!P1 LDG.E.U16 R80, desc[UR20][R4.64] ;  /* 0x0000001404509981 */ /* 0x000328000c1e1500 */
[----:B------:R-:W4:Y:S01]  /*1b7e0*/  LDL.LU R83, [R1+0x7c] ;  /* 0x00007c0001537983 */ /* 0x000f220000300800 */
[----:B-1----:R-:W-:-:S02]  /*1b7f0*/  @!P1 IMAD.MOV.U32 R4, RZ, RZ, R32 ;  /* 0x000000ffff049224 */ /* 0x002fc400078e0020 */
[----:B--2---:R-:W-:-:S05]  /*1b800*/  IMAD.X R68, R68, 0x1, R69, P4 ;  /* 0x0000000144447824 */ /* 0x004fca00020e0645 */
[----:B------:R1:W-:Y:S04]  /*1b810*/  STL [R1+0x6c], R68 ;  /* 0x00006c4401007387 */ /* 0x0003e80000100800 */
[----:B0-----:R-:W2:Y:S01]  /*1b820*/  LDL.LU R32, [R1+0x90] ;  /* 0x0000900001207983 */ /* 0x001ea20000300800 */
[----:B------:R-:W-:Y:S01]  /*1b830*/  PRMT R66, RZ, 0x7610, R66 ;  /* 0x00007610ff427816 */ /* 0x000fe20000000042 */
[----:B------:R-:W-:Y:S01]  /*1b840*/  @!P1 IMAD.MOV.U32 R5, RZ, RZ, R72 ;  /* 0x000000ffff059224 */ /* 0x000fe200078e0048 */
[----:B------:R-:W-:Y:S01]  /*1b850*/  PRMT R57, RZ, 0x7610, R57 ;  /* 0x00007610ff397816 */ /* 0x000fe20000000039 */
[----:B------:R-:W2:Y:S04]  /*1b860*/  LDL.LU R82, [R1+0x84] ;  /* 0x0000840001527983 */ /* 0x000ea80000300800 */
[----:B------:R0:W2:Y:S01]  /*1b870*/  @!P1 LDG.E.U16 R66, desc[UR20][R4.64] ;  /* 0x0000001404429981 */ /* 0x0000a2000c1e1500 */
[----:B---3--:R-:W-:-:S02]  /*1b880*/  IMAD.X R3, R3, 0x1, R69, P3 ;  /* 0x0000000103037824 */ /* 0x008fc400018e0645 */
[----:B0-----:R-:W-:Y:S02]  /*1b890*/  @!P1 IMAD.MOV.U32 R4, RZ, RZ, R33 ;  /* 0x000000ffff049224 */ /* 0x001fe400078e0021 */
[----:B------:R-:W-:Y:S01]  /*1b8a0*/  @!P1 IMAD.MOV.U32 R5, RZ, RZ, R68 ;  /* 0x000000ffff059224 */ /* 0x000fe200078e0044 */
[----:B------:R0:W-:Y:S01]  /*1b8b0*/  STL [R1+0x74], R3 ;  /* 0x0000740301007387 */ /* 0x0001e20000100800 */
[----:B------:R-:W-:-:S03]  /*1b8c0*/  PRMT R48, RZ, 0x7610, R48 ;  /* 0x00007610ff307816 */ /* 0x000fc60000000030 */
[----:B-1----:R-:W3:Y:S04]  /*1b8d0*/  LDL.LU R68, [R1+0x8c] ;  /* 0x00008c0001447983 */ /* 0x002ee80000300800 */
[----:B------:R1:W3:Y:S04]  /*1b8e0*/  @!P1 LDG.E.U16 R57, desc[UR20][R4.64] ;  /* 0x0000001404399981 */ /* 0x0002e8000c1e1500 */
[----:B------:R-:W3:Y:S01]  /*1b8f0*/  LDL.LU R72, [R1+0x94] ;  /* 0x0000940001487983 */ /* 0x000ee20000300800 */
[-C--:B----4-:R-:W-:Y:S02]  /*1b900*/  IADD3 R71, P3, PT, R71, R70.reuse, RZ ;  /* 0x0000004647477210 */ /* 0x090fe40007f7e0ff */
[----:B------:R-:W-:Y:S01]  /*1b910*/  IADD3 R2, P4, PT, R2, R70, RZ ;  /* 0x0000004602027210 */ /* 0x000fe20007f9e0ff */
[----:B-1----:R-:W-:-:S02]  /*1b920*/  @!P1 IMAD.MOV.U32 R5, RZ, RZ, R3 ;  /* 0x000000ffff059224 */ /* 0x002fc400078e0003 */
[----:B------:R1:W-:Y:S01]  /*1b930*/  STL [R1+0x80], R71 ;  /* 0x0000804701007387 */ /* 0x0003e20000100800 */
[----:B------:R-:W-:-:S03]  /*1b940*/  @!P1 IMAD.MOV.U32 R4, RZ, RZ, R0 ;  /* 0x000000ffff049224 */ /* 0x000fc600078e0000 */
[----:B0-----:R-:W4:Y:S04]  /*1b950*/  LDL.LU R3, [R1+0x98] ;  /* 0x0000980001037983 */ /* 0x001f280000300800 */
[----:B------:R-:W4:Y:S04]  /*1b960*/  LDL.LU R33, [R1+0xa0] ;  /* 0x0000a00001217983 */ /* 0x000f280000300800 */
[----:B------:R-:W4:Y:S04]  /*1b970*/  LDL.LU R0, [R1+0xa8] ;  /* 0x0000a80001007983 */ /* 0x000f280000300800 */
[----:B------:R0:W-:Y:S04]  /*1b980*/  STL [R1+0x88], R2 ;  /* 0x0000880201007387 */ /* 0x0001e80000100800 */
[----:B------:R0:W4:Y:S01]  /*1b990*/  @!P1 LDG.E.U16 R48, desc[UR20][R4.64] ;  /* 0x0000001404309981 */ /* 0x000122000c1e1500 */
[----:B------:R-:W-:-:S05]  /*1b9a0*/  IMAD.X R83, R83, 0x1, R69, P3 ;  /* 0x0000000153537824 */ /* 0x000fca00018e0645 */
[----:B------:R-:W-:Y:S01]  /*1b9b0*/  STL [R1+0x7c], R83 ;  /* 0x00007c5301007387 */ /* 0x000fe20000100800 */
[----:B0-----:R-:W-:Y:S01]  /*1b9c0*/  @!P1 IMAD.MOV.U32 R4, RZ, RZ, R71 ;  /* 0x000000ffff049224 */ /* 0x001fe200078e0047 */
[----:B--2---:R-:W-:-:S05]  /*1b9d0*/  IADD3 R32, P3, PT, R32, R70, RZ ;  /* 0x0000004620207210 */ /* 0x004fca0007f7e0ff */
[----:B------:R-:W-:Y:S04]  /*1b9e0*/  STL [R1+0x90], R32 ;  /* 0x0000902001007387 */ /* 0x000fe80000100800 */
[----:B-1----:R-:W2:Y:S01]  /*1b9f0*/  LDL.LU R71, [R1+0x9c] ;  /* 0x00009c0001477983 */ /* 0x002ea20000300800 */
[----:B------:R-:W-:Y:S01]  /*1ba00*/  PRMT R39, RZ, 0x7610, R39 ;  /* 0x00007610ff277816 */ /* 0x000fe20000000027 */
[----:B------:R-:W-:Y:S02]  /*1ba10*/  @!P1 IMAD.MOV.U32 R5, RZ, RZ, R83 ;  /* 0x000000ffff059224 */ /* 0x000fe400078e0053 */
[--C-:B------:R-:W-:Y:S01]  /*1ba20*/  IMAD.X R82, R82, 0x1, R69.reuse, P4 ;  /* 0x0000000152527824 */ /* 0x100fe200020e0645 */
[----:B------:R-:W-:Y:S02]  /*1ba30*/  PRMT R30, RZ, 0x7610, R30 ;  /* 0x00007610ff1e7816 */ /* 0x000fe4000000001e */
[----:B------:R0:W2:Y:S04]  /*1ba40*/  @!P1 LDG.E.U16 R39, desc[UR20][R4.64] ;  /* 0x0000001404279981 */ /* 0x0000a8000c1e1500 */
[----:B------:R-:W-:Y:S01]  /*1ba50*/  STL [R1+0x84], R82 ;  /* 0x0000845201007387 */ /* 0x000fe20000100800 */
[----:B---3--:R-:W-:-:S02]  /*1ba60*/  IMAD.X R68, R68, 0x1, R69, P3 ;  /* 0x0000000144447824 */ /* 0x008fc400018e0645 */
[----:B0-----:R-:W-:Y:S02]  /*1ba70*/  @!P1 IMAD.MOV.U32 R4, RZ, RZ, R2 ;  /* 0x000000ffff049224 */ /* 0x001fe400078e0002 */
[----:B------:R-:W-:Y:S01]  /*1ba80*/  @!P1 IMAD.MOV.U32 R5, RZ, RZ, R82 ;  /* 0x000000ffff059224 */ /* 0x000fe200078e0052 */
[----:B------:R-:W3:Y:S01]  /*1ba90*/  LDL.LU R2, [R1+0xa4] ;  /* 0x0000a40001027983 */ /* 0x000ee20000300800 */
[----:B------:R-:W-:-:S03]  /*1baa0*/  PRMT R20, RZ, 0x7610, R20 ;  /* 0x00007610ff147816 */ /* 0x000fc60000000014 */
[----:B------:R0:W3:Y:S04]  /*1bab0*/  @!P1 LDG.E.U16 R30, desc[UR20][R4.64] ;  /* 0x00000014041e9981 */ /* 0x0000e8000c1e1500 */
[----:B------:R1:W-:Y:S01]  /*1bac0*/  STL [R1+0x8c], R68 ;  /* 0x00008c4401007387 */ /* 0x0003e20000100800 */
[-C--:B----4-:R-:W-:Y:S01]  /*1bad0*/  IADD3 R3, P3, PT, R3, R70.reuse, RZ ;  /* 0x0000004603037210 */ /* 0x090fe20007f7e0ff */
        /* <DEDUP_REMOVED lines=28> */
[----:B------:R1:W3:Y:S01]  /*1bca0*/  @!P1 LDG.E.U16 R79, desc[UR20][R4.64] ;  /* 0x00000014044f9981 */ /* 0x0002e2000c1e1500 */
[----:B----4-:R-:W-:-:S03]  /*1bcb0*/  IADD3 R68, P3, PT, R68, R70, RZ ;  /* 0x0000004644447210 */ /* 0x010fc60007f7e0ff */
[----:B------:R-:W4:Y:S01]  /*1bcc0*/  LDL.LU R72, [R1+0xc4] ;  /* 0x0000c40001487983 */ /* 0x000f220000300800 */
[----:B------:R-:W-:-:S03]  /*1bcd0*/  IADD3 R32, P4, PT, R32, R70, RZ ;  /* 0x0000004620207210 */ /* 0x000fc60007f9e0ff */
[----:B------:R2:W-:Y:S01]  /*1bce0*/  STL [R1+0xb0], R68 ;  /* 0x0000b04401007387 */ /* 0x0005e20000100800 */
[----:B-1----:R-:W-:-:S03]  /*1bcf0*/  @!P1 IMAD.MOV.U32 R5, RZ, RZ, R2 ;  /* 0x000000ffff059224 */ /* 0x002fc600078e0002 */
[----:B0-----:R-:W4:Y:S01]  /*1bd00*/  LDL.LU R2, [R1+0xc8] ;  /* 0x0000c80001027983 */ /* 0x001f220000300800 */
[----:B------:R-:W-:-:S03]  /*1bd10*/  @!P1 IMAD.MOV.U32 R4, RZ, RZ, R0 ;  /* 0x000000ffff049224 */ /* 0x000fc600078e0000 */
[----:B------:R-:W4:Y:S04]  /*1bd20*/  LDL.LU R33, [R1+0xd0] ;  /* 0x0000d00001217983 */ /* 0x000f280000300800 */
[----:B------:R-:W4:Y:S04]  /*1bd30*/  LDL.LU R0, [R1+0xd8] ;  /* 0x0000d80001007983 */ /* 0x000f280000300800 */
[----:B------:R0:W-:Y:S04]  /*1bd40*/  STL [R1+0xb8], R32 ;  /* 0x0000b82001007387 */ /* 0x0001e80000100800 */
[----:B------:R1:W4:Y:S01]  /*1bd50*/  @!P1 LDG.E.U16 R65, desc[UR20][R4.64] ;  /* 0x0000001404419981 */ /* 0x000322000c1e1500 */
[----:B------:R-:W-:-:S05]  /*1bd60*/  IMAD.X R83, R83, 0x1, R69, P3 ;  /* 0x0000000153537824 */ /* 0x000fca00018e0645 */
[----:B------:R-:W-:Y:S01]  /*1bd70*/  STL [R1+0xac], R83 ;  /* 0x0000ac5301007387 */ /* 0x000fe20000100800 */
[----:B-1----:R-:W-:Y:S01]  /*1bd80*/  @!P1 IMAD.MOV.U32 R4, RZ, RZ, R68 ;  /* 0x000000ffff049224 */ /* 0x002fe200078e0044 */
[----:B--2---:R-:W-:-:S05]  /*1bd90*/  IADD3 R3, P3, PT, R3, R70, RZ ;  /* 0x0000004603037210 */ /* 0x004fca0007f7e0ff */
[----:B------:R-:W-:Y:S04]  /*1bda0*/  STL [R1+0xc0], R3 ;  /* 0x0000c00301007387 */ /* 0x000fe80000100800 */
[----:B------:R-:W2:Y:S01]  /*1bdb0*/  LDL.LU R68, [R1+0xcc] ;  /* 0x0000cc0001447983 */ /* 0x000ea20000300800 */
[----:B------:R-:W-:Y:S01]  /*1bdc0*/  PRMT R56, RZ, 0x7610, R56 ;  /* 0x00007610ff387816 */ /* 0x000fe20000000038 */
[----:B------:R-:W-:Y:S02]  /*1bdd0*/  @!P1 IMAD.MOV.U32 R5, RZ, RZ, R83 ;  /* 0x000000ffff059224 */ /* 0x000fe400078e0053 */
[----:B------:R-:W-:Y:S01]  /*1bde0*/  IMAD.X R82, R82, 0x1, R69, P4 ;  /* 0x0000000152527824 */ /* 0x000fe200020e0645 */
[----:B------:R-:W-:Y:S02]  /*1bdf0*/  PRMT R47, RZ, 0x7610, R47 ;  /* 0x00007610ff2f7816 */ /* 0x000fe4000000002f */
[----:B------:R1:W2:Y:S04]  /*1be00*/  @!P1 LDG.E.U16 R56, desc[UR20][R4.64] ;  /* 0x0000001404389981 */ /* 0x0002a8000c1e1500 */
[----:B------:R-:W-:Y:S01]  /*1be10*/  STL [R1+0xb4], R82 ;  /* 0x0000b45201007387 */ /* 0x000fe20000100800 */
[----:B---3--:R-:W-:-:S02]  /*1be20*/  IMAD.X R71, R71, 0x1, R69, P3 ;  /* 0x0000000147477824 */ /* 0x008fc400018e0645 */
[----:B-1----:R-:W-:Y:S02]  /*1be30*/  @!P1 IMAD.MOV.U32 R4, RZ, RZ, R32 ;  /* 0x000000ffff049224 */ /* 0x002fe400078e0020 */
[----:B------:R-:W-:Y:S01]  /*1be40*/  @!P1 IMAD.MOV.U32 R5, RZ, RZ, R82 ;  /* 0x000000ffff059224 */ /* 0x000fe200078e0052 */
[----:B0-----:R-:W3:Y:S01]  /*1be50*/  LDL.LU R32, [R1+0xd4] ;  /* 0x0000d40001207983 */ /* 0x001ee20000300800 */
[----:B------:R-:W-:-:S03]  /*1be60*/  PRMT R38, RZ, 0x7610, R38 ;  /* 0x00007610ff267816 */ /* 0x000fc60000000026 */
[----:B------:R0:W3:Y:S01]  /*1be70*/  @!P1 LDG.E.U16 R47, desc[UR20][R4.64] ;  /* 0x00000014042f9981 */ /* 0x0000e2000c1e1500 */
[----:B----4-:R-:W-:-:S03]  /*1be80*/  IADD3 R2, P3, PT, R2, R70, RZ ;  /* 0x0000004602027210 */ /* 0x010fc60007f7e0ff */
[----:B------:R1:W-:Y:S01]  /*1be90*/  STL [R1+0xbc], R71 ;  /* 0x0000bc4701007387 */ /* 0x0003e20000100800 */
[-C--:B------:R-:W-:Y:S01]  /*1bea0*/  IADD3 R33, P4, PT, R33, R70.reuse, RZ ;  /* 0x0000004621217210 */ /* 0x080fe20007f9e0ff */
[----:B0-----:R-:W-:Y:S02]  /*1beb0*/  @!P1 IMAD.MOV.U32 R5, RZ, RZ, R71 ;  /* 0x000000ffff059224 */ /* 0x001fe400078e0047 */
[----:B------:R-:W-:Y:S01]  /*1bec0*/  IMAD.X R72, R72, 0x1, R69, P3 ;  /* 0x0000000148487824 */ /* 0x000fe200018e0645 */
[----:B------:R-:W-:Y:S01]  /*1bed0*/  IADD3 R0, P3, PT, R0, R70, RZ ;  /* 0x0000004600007210 */ /* 0x000fe20007f7e0ff */
[----:B------:R-:W-:Y:S01]  /*1bee0*/  @!P1 IMAD.MOV.U32 R4, RZ, RZ, R3 ;  /* 0x000000ffff049224 */ /* 0x000fe200078e0003 */
[----:B-1----:R-:W4:Y:S04]  /*1bef0*/  LDL.LU R71, [R1+0xe0] ;  /* 0x0000e00001477983 */ /* 0x002f280000300800 */
        /* <DEDUP_REMOVED lines=102> */
[--C-:B------:R-:W-:Y:S01]  /*1c560*/  IMAD.X R82, R82, 0x1, R69.reuse, P4 ;  /* 0x0000000152527824 */ /* 0x100fe200020e0645 */
        /* <DEDUP_REMOVED lines=59> */
[----:B------:R-:W-:Y:S01]  /*1c920*/  IMAD.X R82, R82, 0x1, R69, P4 ;  /* 0x0000000152527824 */ /* 0x000fe200020e0645 */
        /* <DEDUP_REMOVED lines=20> */
[----:B------:R1:W-:Y:S04]  /*1ca70*/  STL [R1+0x174], R72 ;  /* 0x0001744801007387 */ /* 0x0003e80000100800 */
[----:B------:R-:W-:Y:S04]  /*1ca80*/  STL [R1+0x188], R0 ;  /* 0x0001880001007387 */ /* 0x000fe80000100800 */
[----:B------:R0:W4:Y:S04]  /*1ca90*/  @!P1 LDG.E.U16 R17, desc[UR20][R4.64] ;  /* 0x0000001404119981 */ /* 0x000128000c1e1500 */
[----:B------:R-:W4:Y:S01]  /*1caa0*/  LDL.LU R83, [R1+0x18c] ;  /* 0x00018c0001537983 */ /* 0x000f220000300800 */
[----:B0-----:R-:W-:-:S02]  /*1cab0*/  @!P1 IMAD.MOV.U32 R4, RZ, RZ, R2 ;  /* 0x000000ffff049224 */ /* 0x001fc400078e0002 */
[----:B--2---:R-:W-:-:S05]  /*1cac0*/  IMAD.X R71, R71, 0x1, R69, P4 ;  /* 0x0000000147477824 */ /* 0x004fca00020e0645 */
[----:B------:R0:W-:Y:S04]  /*1cad0*/  STL [R1+0x17c], R71 ;  /* 0x00017c4701007387 */ /* 0x0001e80000100800 */
[----:B------:R-:W2:Y:S01]  /*1cae0*/  LDL.LU R2, [R1+0x1a0] ;  /* 0x0001a00001027983 */ /* 0x000ea20000300800 */
        /* <DEDUP_REMOVED lines=87> */
[----:B------:R0:W-:Y:S04]  /*1d060*/  STL [R1+0x1d0], R32 ;  /* 0x0001d02001007387 */ /* 0x0001e80000100800 */
        /* <DEDUP_REMOVED lines=10> */
[----:B------:R-:W3:Y:S01]  /*1d110*/  LDL.LU R2, [R1+0x1e4] ;  /* 0x0001e40001027983 */ /* 0x000ee20000300800 */
[----:B------:R-:W-:-:S03]  /*1d120*/  PRMT R52, RZ, 0x7610, R52 ;  /* 0x00007610ff347816 */ /* 0x000fc60000000034 */
[----:B------:R1:W3:Y:S04]  /*1d130*/  @!P1 LDG.E.U16 R61, desc[UR20][R4.64] ;  /* 0x00000014043d9981 */ /* 0x0002e8000c1e1500 */
[----:B------:R0:W-:Y:S01]  /*1d140*/  STL [R1+0x1cc], R68 ;  /* 0x0001cc4401007387 */ /* 0x0001e20000100800 */
[-C--:B----4-:R-:W-:Y:S01]  /*1d150*/  IADD3 R3, P3, PT, R3, R70.reuse, RZ ;  /* 0x0000004603037210 */ /* 0x090fe20007f7e0ff */
[----:B-1----:R-:W-:Y:S02]  /*1d160*/  @!P1 IMAD.MOV.U32 R4, RZ, RZ, R32 ;  /* 0x000000ffff049224 */ /* 0x002fe400078e0020 */
[----:B0-----:R-:W4:Y:S01]  /*1d170*/  LDL.LU R32, [R1+0x1f0] ;  /* 0x0001f00001207983 */ /* 0x001f220000300800 */
[----:B------:R-:W-:Y:S01]  /*1d180*/  IADD3 R71, P4, PT, R71, R70, RZ ;  /* 0x0000004647477210 */ /* 0x000fe20007f9e0ff */
[----:B------:R-:W-:-:S02]  /*1d190*/  @!P1 IMAD.MOV.U32 R5, RZ, RZ, R68 ;  /* 0x000000ffff059224 */ /* 0x000fc400078e0044 */
[----:B------:R-:W-:Y:S01]  /*1d1a0*/  IMAD.X R33, R33, 0x1, R69, P3 ;  /* 0x0000000121217824 */ /* 0x000fe200018e0645 */
[----:B------:R-:W-:Y:S01]  /*1d1b0*/  IADD3 R0, P3, PT, R0, R70, RZ ;  /* 0x0000004600007210 */ /* 0x000fe20007f7e0ff */
[----:B------:R-:W4:Y:S04]  /*1d1c0*/  LDL.LU R68, [R1+0x1f8] ;  /* 0x0001f80001447983 */ /* 0x000f280000300800 */
[----:B------:R-:W-:Y:S04]  /*1d1d0*/  STL [R1+0x1d8], R3 ;  /* 0x0001d80301007387 */ /* 0x000fe80000100800 */
[----:B------:R-:W-:Y:S04]  /*1d1e0*/  STL [R1+0x1e0], R71 ;  /* 0x0001e04701007387 */ /* 0x000fe80000100800 */
[----:B------:R0:W4:Y:S04]  /*1d1f0*/  @!P1 LDG.E.U16 R52, desc[UR20][R4.64] ;  /* 0x0000001404349981 */ /* 0x000128000c1e1500 */
[----:B------:R1:W-:Y:S04]  /*1d200*/  STL [R1+0x1d4], R33 ;  /* 0x0001d42101007387 */ /* 0x0003e80000100800 */
[----:B------:R2:W-:Y:S01]  /*1d210*/  STL [R1+0x1e8], R0 ;  /* 0x0001e80001007387 */ /* 0x0005e20000100800 */
[----:B0-----:R-:W-:-:S02]  /*1d220*/  @!P1 IMAD.MOV.U32 R5, RZ, RZ, R33 ;  /* 0x000000ffff059224 */ /* 0x001fc400078e0021 */
[----:B------:R-:W-:Y:S01]  /*1d230*/  @!P1 IMAD.MOV.U32 R4, RZ, RZ, R3 ;  /* 0x000000ffff049224 */ /* 0x000fe200078e0003 */
[----:B-1----:R-:W4:Y:S01]  /*1d240*/  LDL.LU R33, [R1+0x1ec] ;  /* 0x0001ec0001217983 */ /* 0x002f220000300800 */
[----:B--2---:R-:W-:-:S05]  /*1d250*/  IMAD.X R72, R72, 0x1, R69, P4 ;  /* 0x0000000148487824 */ /* 0x004fca00020e0645 */
[----:B------:R0:W-:Y:S04]  /*1d260*/  STL [R1+0x1dc], R72 ;  /* 0x0001dc4801007387 */ /* 0x0001e80000100800 */
[----:B------:R-:W2:Y:S04]  /*1d270*/  LDL.LU R3, [R1+0x200] ;  /* 0x0002000001037983 */ /* 0x000ea80000300800 */
[----:B------:R-:W2:Y:S01]  /*1d280*/  LDL.LU R111, [R1+0x1f4] ;  /* 0x0001f400016f7983 */ /* 0x000ea20000300800 */
[----:B------:R-:W-:Y:S02]  /*1d290*/  PRMT R43, RZ, 0x7610, R43 ;  /* 0x00007610ff2b7816 */ /* 0x000fe4000000002b */
[----:B------:R-:W-:-:S04]  /*1d2a0*/  PRMT R34, RZ, 0x7610, R34 ;  /* 0x00007610ff227816 */ /* 0x000fc80000000022 */
[----:B------:R1:W2:Y:S01]  /*1d2b0*/  @!P1 LDG.E.U16 R43, desc[UR20][R4.64] ;  /* 0x00000014042b9981 */ /* 0x0002a2000c1e1500 */
[----:B---3--:R-:W-:-:S05]  /*1d2c0*/  IMAD.X R2, R2, 0x1, R69, P3 ;  /* 0x0000000102027824 */ /* 0x008fca00018e0645 */
[----:B------:R3:W-:Y:S01]  /*1d2d0*/  STL [R1+0x1e4], R2 ;  /* 0x0001e40201007387 */ /* 0x0007e20000100800 */
[----:B-1----:R-:W-:Y:S02]  /*1d2e0*/  @!P1 IMAD.MOV.U32 R4, RZ, RZ, R71 ;  /* 0x000000ffff049224 */ /* 0x002fe400078e0047 */
[----:B------:R-:W-:Y:S01]  /*1d2f0*/  @!P1 IMAD.MOV.U32 R5, RZ, RZ, R72 ;  /* 0x000000ffff059224 */ /* 0x000fe200078e0048 */
[----:B------:R-:W2:Y:S04]  /*1d300*/  LDL.LU R71, [R1+0x1fc] ;  /* 0x0001fc0001477983 */ /* 0x000ea80000300800 */
[----:B------:R1:W2:Y:S01]  /*1d310*/  @!P1 LDG.E.U16 R34, desc[UR20][R4.64] ;  /* 0x0000001404229981 */ /* 0x0002a2000c1e1500 */
[----:B----4-:R-:W-:-:S03]  /*1d320*/  IADD3 R32, P3, PT, R32, R70, RZ ;  /* 0x0000004620207210 */ /* 0x010fc60007f7e0ff */
[----:B------:R-:W4:Y:S04]  /*1d330*/  LDL.LU R82, [R1+0x204] ;  /* 0x0002040001527983 */ /* 0x000f280000300800 */
[----:B------:R3:W-:Y:S01]  /*1d340*/  STL [R1+0x1f0], R32 ;  /* 0x0001f02001007387 */ /* 0x0007e20000100800 */
[----:B-1----:R-:W-:-:S03]  /*1d350*/  @!P1 IMAD.MOV.U32 R4, RZ, RZ, R0 ;  /* 0x000000ffff049224 */ /* 0x002fc600078e0000 */
[----:B------:R-:W4:Y:S01]  /*1d360*/  LDL.LU R0, [R1+0x208] ;  /* 0x0002080001007983 */ /* 0x000f220000300800 */
[----:B------:R-:W-:Y:S01]  /*1d370*/  IADD3 R68, P4, PT, R68, R70, RZ ;  /* 0x0000004644447210 */ /* 0x000fe20007f9e0ff */
[----:B------:R-:W-:Y:S02]  /*1d380*/  @!P1 IMAD.MOV.U32 R5, RZ, RZ, R2 ;  /* 0x000000ffff059224 */ /* 0x000fe400078e0002 */
[----:B0-----:R-:W4:Y:S04]  /*1d390*/  LDL.LU R72, [R1+0x210] ;  /* 0x0002100001487983 */ /* 0x001f280000300800 */
[----:B---3--:R-:W3:Y:S01]  /*1d3a0*/  LDL.LU R2, [R1+0x218] ;  /* 0x0002180001027983 */ /* 0x008ee20000300800 */
[----:B------:R-:W-:-:S03]  /*1d3b0*/  PRMT R15, RZ, 0x7610, R15 ;  /* 0x00007610ff0f7816 */ /* 0x000fc6000000000f */
[----:B------:R0:W-:Y:S01]  /*1d3c0*/  STL [R1+0x1f8], R68 ;  /* 0x0001f84401007387 */ /* 0x0001e20000100800 */
[----:B------:R-:W-:-:S05]  /*1d3d0*/  IMAD.X R33, R33, 0x1, R69, P3 ;  /* 0x0000000121217824 */ /* 0x000fca00018e0645 */
[----:B------:R1:W-:Y:S04]  /*1d3e0*/  STL [R1+0x1ec], R33 ;  /* 0x0001ec2101007387 */ /* 0x0003e80000100800 */
[----:B------:R0:W3:Y:S02]  /*1d3f0*/  @!P1 LDG.E.U16 R15, desc[UR20][R32.64] ;  /* 0x00000014200f9981 */ /* 0x0000e4000c1e1500 */
[----:B0-----:R-:W-:Y:S01]  /*1d400*/  @!P1 IMAD.MOV.U32 R32, RZ, RZ, R68 ;  /* 0x000000ffff209224 */ /* 0x001fe200078e0044 */
[----:B--2---:R-:W-:-:S05]  /*1d410*/  IADD3 R3, P3, PT, R3, R70, RZ ;  /* 0x0000004603037210 */ /* 0x004fca0007f7e0ff */
[----:B------:R-:W-:Y:S01]  /*1d420*/  STL [R1+0x200], R3 ;  /* 0x0002000301007387 */ /* 0x000fe20000100800 */
[----:B------:R-:W-:-:S03]  /*1d430*/  IMAD.X R111, R111, 0x1, R69, P4 ;  /* 0x000000016f6f7824 */ /* 0x000fc600020e0645 */
[----:B------:R-:W2:Y:S04]  /*1d440*/  LDL.LU R83, [R1+0x20c] ;  /* 0x00020c0001537983 */ /* 0x000ea80000300800 */
[----:B------:R-:W-:Y:S04]  /*1d450*/  STL [R1+0x1f4], R111 ;  /* 0x0001f46f01007387 */ /* 0x000fe80000100800 */
[----:B------:R-:W2:Y:S01]  /*1d460*/  LDL.LU R68, [R1+0x214] ;  /* 0x0002140001447983 */ /* 0x000ea20000300800 */
[----:B------:R-:W-:Y:S01]  /*1d470*/  PRMT R25, RZ, 0x7610, R25 ;  /* 0x00007610ff197816 */ /* 0x000fe20000000019 */
[----:B-1----:R-:W-:-:S05]  /*1d480*/  @!P1 IMAD.MOV.U32 R33, RZ, RZ, R111 ;  /* 0x000000ffff219224 */ /* 0x002fca00078e006f */
[----:B------:R0:W2:Y:S01]  /*1d490*/  @!P1 LDG.E.U16 R25, desc[UR20][R4.64] ;  /* 0x0000001404199981 */ /* 0x0000a2000c1e1500 */
[----:B------:R-:W-:Y:S01]  /*1d4a0*/  IMAD.X R71, R71, 0x1, R69, P3 ;  /* 0x0000000147477824 */ /* 0x000fe200018e0645 */
[----:B------:R-:W-:Y:S02]  /*1d4b0*/  PRMT R74, RZ, 0x7610, R74 ;  /* 0x00007610ff4a7816 */ /* 0x000fe4000000004a */
[----:B0-----:R-:W-:Y:S02]  /*1d4c0*/  PRMT R5, RZ, 0x7610, R5 ;  /* 0x00007610ff057816 */ /* 0x001fe40000000005 */
[----:B------:R0:W-:Y:S01]  /*1d4d0*/  STL [R1+0x1fc], R71 ;  /* 0x0001fc4701007387 */ /* 0x0001e20000100800 */
[----:B----4-:R-:W-:-:S03]  /*1d4e0*/  IADD3 R0, P3, PT, R0, R70, RZ ;  /* 0x0000004600007210 */ /* 0x010fc60007f7e0ff */
[----:B------:R1:W4:Y:S01]  /*1d4f0*/  @!P1 LDG.E.U16 R5, desc[UR20][R32.64] ;  /* 0x0000001420059981 */ /* 0x000322000c1e1500 */
[-C--:B------:R-:W-:Y:S01]  /*1d500*/  IADD3 R72, P4, PT, R72, R70.reuse, RZ ;  /* 0x0000004648487210 */ /* 0x080fe20007f9e0ff */
[----:B------:R-:W-:Y:S01]  /*1d510*/  IMAD.X R82, R82, 0x1, R69, P3 ;  /* 0x0000000152527824 */ /* 0x000fe200018e0645 */
[----:B---3--:R-:W-:Y:S01]  /*1d520*/  IADD3 R2, P3, PT, R2, R70, RZ ;  /* 0x0000004602027210 */ /* 0x008fe20007f7e0ff */
[----:B-1----:R-:W-:Y:S02]  /*1d530*/  @!P1 IMAD.MOV.U32 R32, RZ, RZ, R3 ;  /* 0x000000ffff209224 */ /* 0x002fe400078e0003 */
[----:B------:R-:W-:Y:S02]  /*1d540*/  @!P1 IMAD.MOV.U32 R33, RZ, RZ, R71 ;  /* 0x000000ffff219224 */ /* 0x000fe400078e0047 */
[----:B0-----:R-:W3:Y:S04]  /*1d550*/  LDL.LU R71, [R1+0x220] ;  /* 0x0002200001477983 */ /* 0x001ee80000300800 */
[----:B------:R-:W4:Y:S04]  /*1d560*/  LDL.LU R3, [R1+0x228] ;  /* 0x0002280001037983 */ /* 0x000f280000300800 */
[----:B------:R-:W-:Y:S04]  /*1d570*/  STL [R1+0x208], R0 ;  /* 0x0002080001007387 */ /* 0x000fe80000100800 */
[----:B------:R-:W-:Y:S04]  /*1d580*/  STL [R1+0x210], R72 ;  /* 0x0002104801007387 */ /* 0x000fe80000100800 */
[----:B------:R0:W4:Y:S04]  /*1d590*/  @!P1 LDG.E.U16 R74, desc[UR20][R32.64] ;  /* 0x00000014204a9981 */ /* 0x000128000c1e1500 */
[----:B------:R1:W-:Y:S04]  /*1d5a0*/  STL [R1+0x204], R82 ;  /* 0x0002045201007387 */ /* 0x0003e80000100800 */
[----:B------:R-:W-:Y:S01]  /*1d5b0*/  STL [R1+0x218], R2 ;  /* 0x0002180201007387 */ /* 0x000fe20000100800 */
[----:B0-----:R-:W-:-:S03]  /*1d5c0*/  @!P1 IMAD.MOV.U32 R33, RZ, RZ, R82 ;  /* 0x000000ffff219224 */ /* 0x001fc600078e0052 */
[----:B-1----:R-:W4:Y:S01]  /*1d5d0*/  LDL.LU R82, [R1+0x21c] ;  /* 0x00021c0001527983 */ /* 0x002f220000300800 */
[----:B------:R-:W-:Y:S02]  /*1d5e0*/  @!P1 IMAD.MOV.U32 R32, RZ, RZ, R0 ;  /* 0x000000ffff209224 */ /* 0x000fe400078e0000 */
[----:B--2---:R-:W-:-:S05]  /*1d5f0*/  IMAD.X R83, R83, 0x1, R69, P4 ;  /* 0x0000000153537824 */ /* 0x004fca00020e0645 */
[----:B------:R-:W-:Y:S04]  /*1d600*/  STL [R1+0x20c], R83 ;  /* 0x00020c5301007387 */ /* 0x000fe80000100800 */
[----:B------:R-:W2:Y:S01]  /*1d610*/  LDL.LU R0, [R1+0x230] ;  /* 0x0002300001007983 */ /* 0x000ea20000300800 */
[----:B------:R-:W-:-:S03]  /*1d620*/  IMAD.X R68, R68, 0x1, R69, P3 ;  /* 0x0000000144447824 */ /* 0x000fc600018e0645 */
[----:B------:R-:W2:Y:S04]  /*1d630*/  LDL.LU R140, [R1+0x224] ;  /* 0x00022400018c7983 */ /* 0x000ea80000300800 */
[----:B------:R0:W-:Y:S04]  /*1d640*/  STL [R1+0x214], R68 ;  /* 0x0002144401007387 */ /* 0x0001e80000100800 */
[----:B------:R-:W2:Y:S01]  /*1d650*/  LDL.LU R111, [R1+0x22c] ;  /* 0x00022c00016f7983 */ /* 0x000ea20000300800 */
[----:B------:R-:W-:Y:S02]  /*1d660*/  PRMT R60, RZ, 0x7610, R60 ;  /* 0x00007610ff3c7816 */ /* 0x000fe4000000003c */
[----:B------:R-:W-:Y:S01]  /*1d670*/  PRMT R51, RZ, 0x7610, R51 ;  /* 0x00007610ff337816 */ /* 0x000fe20000000033 */
[----:B------:R-:W2:Y:S04]  /*1d680*/  LDL.LU R139, [R1+0x234] ;  /* 0x00023400018b7983 */ /* 0x000ea80000300800 */
[----:B------:R1:W2:Y:S01]  /*1d690*/  @!P1 LDG.E.U16 R60, desc[UR20][R32.64] ;  /* 0x00000014203c9981 */ /* 0x0002a2000c1e1500 */
[----:B------:R-:W-:Y:S01]  /*1d6a0*/  PRMT R42, RZ, 0x7610, R42 ;  /* 0x00007610ff2a7816 */ /* 0x000fe2000000002a */
[----:B-1----:R-:W-:-:S02]  /*1d6b0*/  @!P1 IMAD.MOV.U32 R32, RZ, RZ, R72 ;  /* 0x000000ffff209224 */ /* 0x002fc400078e0048 */
[----:B------:R-:W-:Y:S01]  /*1d6c0*/  @!P1 IMAD.MOV.U32 R33, RZ, RZ, R83 ;  /* 0x000000ffff219224 */ /* 0x000fe200078e0053 */
[----:B---3--:R-:W-:-:S04]  /*1d6d0*/  IADD3 R71, P3, PT, R71, R70, RZ ;  /* 0x0000004647477210 */ /* 0x008fc80007f7e0ff */
[----:B------:R1:W3:Y:S01]  /*1d6e0*/  @!P1 LDG.E.U16 R51, desc[UR20][R32.64] ;  /* 0x0000001420339981 */ /* 0x0002e2000c1e1500 */
[----:B----4-:R-:W-:-:S03]  /*1d6f0*/  IADD3 R3, P4, PT, R3, R70, RZ ;  /* 0x0000004603037210 */ /* 0x010fc60007f9e0ff */
[----:B------:R-:W-:Y:S04]  /*1d700*/  STL [R1+0x220], R71 ;  /* 0x0002204701007387 */ /* 0x000fe80000100800 */
[----:B------:R-:W4:Y:S01]  /*1d710*/  LDL.LU R72, [R1+0x238] ;  /* 0x0002380001487983 */ /* 0x000f220000300800 */
[----:B-1----:R-:W-:Y:S02]  /*1d720*/  @!P1 IMAD.MOV.U32 R32, RZ, RZ, R2 ;  /* 0x000000ffff209224 */ /* 0x002fe400078e0002 */
[----:B------:R-:W-:Y:S02]  /*1d730*/  @!P1 IMAD.MOV.U32 R33, RZ, RZ, R68 ;  /* 0x000000ffff219224 */ /* 0x000fe400078e0044 */
[----:B0-----:R-:W3:Y:S04]  /*1d740*/  LDL.LU R68, [R1+0x240] ;  /* 0x0002400001447983 */ /* 0x001ee80000300800 */
[----:B------:R-:W3:Y:S04]  /*1d750*/  LDL.LU R2, [R1+0x248] ;  /* 0x0002480001027983 */ /* 0x000ee80000300800 */
[----:B------:R0:W3:Y:S01]  /*1d760*/  @!P1 LDG.E.U16 R42, desc[UR20][R32.64] ;  /* 0x00000014202a9981 */ /* 0x0000e2000c1e1500 */
[----:B------:R-:W-:-:S03]  /*1d770*/  IMAD.X R82, R82, 0x1, R69, P3 ;  /* 0x0000000152527824 */ /* 0x000fc600018e0645 */
[----:B------:R-:W-:Y:S01]  /*1d780*/  STL [R1+0x228], R3 ;  /* 0x0002280301007387 */ /* 0x000fe20000100800 */
[----:B0-----:R-:W-:Y:S01]  /*1d790*/  PRMT R33, RZ, 0x7610, R33 ;  /* 0x00007610ff217816 */ /* 0x001fe20000000021 */
[----:B------:R-:W-:Y:S02]  /*1d7a0*/  @!P1 IMAD.MOV.U32 R83, RZ, RZ, R82 ;  /* 0x000000ffff539224 */ /* 0x000fe400078e0052 */
[----:B------:R0:W-:Y:S01]  /*1d7b0*/  STL [R1+0x21c], R82 ;  /* 0x00021c5201007387 */ /* 0x0001e20000100800 */
[----:B------:R-:W-:Y:S01]  /*1d7c0*/  PRMT R24, RZ, 0x7610, R24 ;  /* 0x00007610ff187816 */ /* 0x000fe20000000018 */
[----:B0-----:R-:W-:-:S05]  /*1d7d0*/  @!P1 IMAD.MOV.U32 R82, RZ, RZ, R71 ;  /* 0x000000ffff529224 */ /* 0x001fca00078e0047 */
[----:B------:R0:W3:Y:S02]  /*1d7e0*/  @!P1 LDG.E.U16 R33, desc[UR20][R82.64] ;  /* 0x0000001452219981 */ /* 0x0000e4000c1e1500 */
[----:B0-----:R-:W-:Y:S01]  /*1d7f0*/  @!P1 IMAD.MOV.U32 R82, RZ, RZ, R3 ;  /* 0x000000ffff529224 */ /* 0x001fe200078e0003 */
[----:B--2---:R-:W-:Y:S01]  /*1d800*/  IADD3 R0, P3, PT, R0, R70, RZ ;  /* 0x0000004600007210 */ /* 0x004fe20007f7e0ff */
[----:B------:R-:W-:-:S04]  /*1d810*/  IMAD.X R140, R140, 0x1, R69, P4 ;  /* 0x000000018c8c7824 */ /* 0x000fc800020e0645 */
[----:B------:R-:W-:Y:S01]  /*1d820*/  STL [R1+0x230], R0 ;  /* 0x0002300001007387 */ /* 0x000fe20000100800 */
[----:B------:R-:W-:-:S03]  /*1d830*/  @!P1 IMAD.MOV.U32 R83, RZ, RZ, R140 ;  /* 0x000000ffff539224 */ /* 0x000fc600078e008c */
[----:B------:R-:W2:Y:S01]  /*1d840*/  LDL.LU R71, [R1+0x23c] ;  /* 0x00023c0001477983 */ /* 0x000ea20000300800 */
[----:B------:R-:W-:-:S03]  /*1d850*/  IMAD.X R111, R111, 0x1, R69, P3 ;  /* 0x000000016f6f7824 */ /* 0x000fc600018e0645 */
[----:B------:R-:W-:Y:S04]  /*1d860*/  STL [R1+0x224], R140 ;  /* 0x0002248c01007387 */ /* 0x000fe80000100800 */
[----:B------:R-:W2:Y:S04]  /*1d870*/  LDL.LU R3, [R1+0x244] ;  /* 0x0002440001037983 */ /* 0x000ea80000300800 */
[----:B------:R0:W2:Y:S04]  /*1d880*/  @!P1 LDG.E.U16 R24, desc[UR20][R82.64] ;  /* 0x0000001452189981 */ /* 0x0000a8000c1e1500 */
[----:B------:R1:W-:Y:S01]  /*1d890*/  STL [R1+0x22c], R111 ;  /* 0x00022c6f01007387 */ /* 0x0003e20000100800 */
[----:B0-----:R-:W-:-:S03]  /*1d8a0*/  @!P1 IMAD.MOV.U32 R83, RZ, RZ, R111 ;  /* 0x000000ffff539224 */ /* 0x001fc600078e006f */
[----:B-1----:R-:W2:Y:S01]  /*1d8b0*/  LDL.LU R111, [R1+0x250] ;  /* 0x00025000016f7983 */ /* 0x002ea20000300800 */
[----:B------:R-:W-:Y:S01]  /*1d8c0*/  PRMT R14, RZ, 0x7610, R14 ;  /* 0x00007610ff0e7816 */ /* 0x000fe2000000000e */
[----:B------:R-:W-:Y:S01]  /*1d8d0*/  @!P1 IMAD.MOV.U32 R82, RZ, RZ, R0 ;  /* 0x000000ffff529224 */ /* 0x000fe200078e0000 */
[----:B------:R-:W-:Y:S01]  /*1d8e0*/  PRMT R4, RZ, 0x7610, R4 ;  /* 0x00007610ff047816 */ /* 0x000fe20000000004 */
[----:B------:R-:W2:Y:S04]  /*1d8f0*/  LDL.LU R0, [R1+0x258] ;  /* 0x0002580001007983 */ /* 0x000ea80000300800 */
[----:B------:R0:W2:Y:S01]  /*1d900*/  @!P1 LDG.E.U16 R14, desc[UR20][R82.64] ;  /* 0x00000014520e9981 */ /* 0x0000a2000c1e1500 */
[----:B----4-:R-:W-:-:S05]  /*1d910*/  IADD3 R72, P3, PT, R72, R70, RZ ;  /* 0x0000004648487210 */ /* 0x010fca0007f7e0ff */
[----:B------:R-:W-:Y:S01]  /*1d920*/  IMAD.X R139, R139, 0x1, R69, P3 ;  /* 0x000000018b8b7824 */ /* 0x000fe200018e0645 */
[-C--:B---3--:R-:W-:Y:S01]  /*1d930*/  IADD3 R68, P4, PT, R68, R70.reuse, RZ ;  /* 0x0000004644447210 */ /* 0x088fe20007f9e0ff */
[----:B0-----:R-:W-:Y:S02]  /*1d940*/  @!P1 IMAD.MOV.U32 R82, RZ, RZ, R72 ;  /* 0x000000ffff529224 */ /* 0x001fe400078e0048 */
[----:B------:R-:W-:Y:S01]  /*1d950*/  @!P1 IMAD.MOV.U32 R83, RZ, RZ, R139 ;  /* 0x000000ffff539224 */ /* 0x000fe200078e008b */
[----:B------:R-:W-:Y:S01]  /*1d960*/  IADD3 R2, P3, PT, R2, R70, RZ ;  /* 0x0000004602027210 */ /* 0x000fe20007f7e0ff */
[----:B------:R0:W-:Y:S01]  /*1d970*/  STL [R1+0x238], R72 ;  /* 0x0002384801007387 */ /* 0x0001e20000100800 */
[----:B------:R-:W-:-:S03]  /*1d980*/  PRMT R73, RZ, 0x7610, R73 ;  /* 0x00007610ff497816 */ /* 0x000fc60000000049 */
[----:B------:R1:W3:Y:S04]  /*1d990*/  @!P1 LDG.E.U16 R4, desc[UR20][R82.64] ;  /* 0x0000001452049981 */ /* 0x0002e8000c1e1500 */
[----:B------:R4:W-:Y:S04]  /*1d9a0*/  STL [R1+0x240], R68 ;  /* 0x0002404401007387 */ /* 0x0009e80000100800 */
[----:B------:R-:W-:Y:S01]  /*1d9b0*/  STL [R1+0x234], R139 ;  /* 0x0002348b01007387 */ /* 0x000fe20000100800 */
[----:B-1----:R-:W-:-:S03]  /*1d9c0*/  @!P1 IMAD.MOV.U32 R82, RZ, RZ, R68 ;  /* 0x000000ffff529224 */ /* 0x002fc600078e0044 */
[----:B------:R-:W-:Y:S01]  /*1d9d0*/  STL [R1+0x248], R2 ;  /* 0x0002480201007387 */ /* 0x000fe20000100800 */
[----:B------:R-:W-:-:S03]  /*1d9e0*/  PRMT R59, RZ, 0x7610, R59 ;  /* 0x00007610ff3b7816 */ /* 0x000fc6000000003b */
[----:B0-----:R-:W3:Y:S01]  /*1d9f0*/  LDL.LU R72, [R1+0x260] ;  /* 0x0002600001487983 */ /* 0x001ee20000300800 */
[----:B--2---:R-:W-:-:S04]  /*1da00*/  IMAD.X R71, R71, 0x1, R69, P4 ;  /* 0x0000000147477824 */ /* 0x004fc800020e0645 */
[----:B------:R-:W-:Y:S01]  /*1da10*/  @!P1 IMAD.MOV.U32 R83, RZ, RZ, R71 ;  /* 0x000000ffff539224 */ /* 0x000fe200078e0047 */
[----:B------:R0:W-:Y:S01]  /*1da20*/  STL [R1+0x23c], R71 ;  /* 0x00023c4701007387 */ /* 0x0001e20000100800 */
[----:B------:R-:W-:-:S03]  /*1da30*/  IMAD.X R3, R3, 0x1, R69, P3 ;  /* 0x0000000103037824 */ /* 0x000fc600018e0645 */
[----:B----4-:R-:W2:Y:S04]  /*1da40*/  LDL.LU R68, [R1+0x254] ;  /* 0x0002540001447983 */ /* 0x010ea80000300800 */
[----:B------:R1:W4:Y:S04]  /*1da50*/  @!P1 LDG.E.U16 R73, desc[UR20][R82.64] ;  /* 0x0000001452499981 */ /* 0x000328000c1e1500 */
[----:B------:R0:W-:Y:S04]  /*1da60*/  STL [R1+0x244], R3 ;  /* 0x0002440301007387 */ /* 0x0001e80000100800 */
[----:B------:R-:W3:Y:S01]  /*1da70*/  LDL.LU R140, [R1+0x25c] ;  /* 0x00025c00018c7983 */ /* 0x000ee20000300800 */
[----:B-1----:R-:W-:Y:S01]  /*1da80*/  @!P1 IMAD.MOV.U32 R82, RZ, RZ, R2 ;  /* 0x000000ffff529224 */ /* 0x002fe200078e0002 */
[----:B------:R-:W-:Y:S01]  /*1da90*/  IADD3 R111, P3, PT, R111, R70, RZ ;  /* 0x000000466f6f7210 */ /* 0x000fe20007f7e0ff */
[----:B------:R-:W-:Y:S01]  /*1daa0*/  @!P1 IMAD.MOV.U32 R83, RZ, RZ, R3 ;  /* 0x000000ffff539224 */ /* 0x000fe200078e0003 */
[----:B0-----:R-:W3:Y:S04]  /*1dab0*/  LDL.LU R71, [R1+0x268] ;  /* 0x0002680001477983 */ /* 0x001ee80000300800 */
[----:B------:R0:W-:Y:S04]  /*1dac0*/  STL [R1+0x250], R111 ;  /* 0x0002506f01007387 */ /* 0x0001e80000100800 */
[----:B------:R-:W3:Y:S04]  /*1dad0*/  LDL.LU R3, [R1+0x26c] ;  /* 0x00026c0001037983 */ /* 0x000ee80000300800 */
[----:B------:R-:W3:Y:S04]  /*1dae0*/  LDL.LU R2, [R1+0x270] ;  /* 0x0002700001027983 */ /* 0x000ee80000300800 */
[----:B------:R1:W3:Y:S04]  /*1daf0*/  @!P1 LDG.E.U16 R59, desc[UR20][R82.64] ;  /* 0x00000014523b9981 */ /* 0x0002e8000c1e1500 */
[----:B------:R-:W3:Y:S01]  /*1db00*/  LDL.LU R139, [R1+0x278] ;  /* 0x00027800018b7983 */ /* 0x000ee20000300800 */
[----:B-1----:R-:W-:-:S03]  /*1db10*/  IMAD.MOV.U32 R83, RZ, RZ, R111 ;  /* 0x000000ffff537224 */ /* 0x002fc600078e006f */
[----:B0-----:R-:W3:Y:S04]  /*1db20*/  LDL.LU R111, [R1+0xa38] ;  /* 0x000a3800016f7983 */ /* 0x001ee80000300800 */
[----:B------:R-:W3:Y:S01]  /*1db30*/  LDL.LU R82, [R1+0x24c] ;  /* 0x00024c0001527983 */ /* 0x000ee20000300800 */
[----:B------:R-:W-:-:S05]  /*1db40*/  IADD3 R0, P4, PT, R0, R70, RZ ;  /* 0x0000004600007210 */ /* 0x000fca0007f9e0ff */
[----:B------:R-:W-:Y:S01]  /*1db50*/  STL [R1+0x258], R0 ;  /* 0x0002580001007387 */ /* 0x000fe20000100800 */
[----:B------:R-:W-:Y:S02]  /*1db60*/  PRMT R50, RZ, 0x7610, R50 ;  /* 0x00007610ff327816 */ /* 0x000fe40000000032 */
[----:B------:R-:W-:Y:S02]  /*1db70*/  PRMT R41, RZ, 0x7610, R41 ;  /* 0x00007610ff297816 */ /* 0x000fe40000000029 */
[----:B------:R-:W-:Y:S01]  /*1db80*/  PRMT R32, RZ, 0x7610, R32 ;  /* 0x00007610ff207816 */ /* 0x000fe20000000020 */
[--C-:B--2---:R-:W-:Y:S02]  /*1db90*/  IMAD.X R68, R68, 0x1, R69.reuse, P4 ;  /* 0x0000000144447824 */ /* 0x104fe400020e0645 */
[----:B---3--:R-:W-:-:S05]  /*1dba0*/  IMAD.X R82, R82, 0x1, R69, P3 ;  /* 0x0000000152527824 */ /* 0x008fca00018e0645 */
[----:B------:R-:W-:Y:S01]  /*1dbb0*/  @!P1 LOP3.LUT R83, R83, R82, RZ, 0x3c, !PT ;  /* 0x0000005253539212 */ /* 0x000fe200078e3cff */
[----:B------:R0:W-:Y:S01]  /*1dbc0*/  STL [R1+0x24c], R82 ;  /* 0x00024c5201007387 */ /* 0x0001e20000100800 */
[----:B------:R-:W-:Y:S02]  /*1dbd0*/  IADD3 R72, P3, PT, R72, R70, RZ ;  /* 0x0000004648487210 */ /* 0x000fe40007f7e0ff */
[----:B0-----:R-:W-:-:S04]  /*1dbe0*/  @!P1 LOP3.LUT R82, R83, R82, RZ, 0x3c, !PT ;  /* 0x0000005253529212 */ /* 0x001fc800078e3cff */
[----:B------:R-:W-:Y:S01]  /*1dbf0*/  @!P1 LOP3.LUT R83, R83, R82, RZ, 0x3c, !PT ;  /* 0x0000005253539212 */ /* 0x000fe200078e3cff */
[----:B------:R-:W-:-:S04]  /*1dc00*/  IMAD.X R140, R140, 0x1, R69, P3 ;  /* 0x000000018c8c7824 */ /* 0x000fc800018e0645 */
[----:B------:R0:W2:Y:S02]  /*1dc10*/  @!P1 LDG.E.U16 R50, desc[UR20][R82.64] ;  /* 0x0000001452329981 */ /* 0x0000a4000c1e1500 */
[----:B0-----:R-:W-:Y:S02]  /*1dc20*/  @!P1 IMAD.MOV.U32 R82, RZ, RZ, R0 ;  /* 0x000000ffff529224 */ /* 0x001fe400078e0000 */
[----:B------:R-:W-:-:S05]  /*1dc30*/  @!P1 IMAD.MOV.U32 R83, RZ, RZ, R68 ;  /* 0x000000ffff539224 */ /* 0x000fca00078e0044 */
[----:B------:R0:W3:Y:S02]  /*1dc40*/  @!P1 LDG.E.U16 R41, desc[UR20][R82.64] ;  /* 0x0000001452299981 */ /* 0x0000e4000c1e1500 */
[----:B0-----:R-:W-:Y:S02]  /*1dc50*/  IMAD.MOV.U32 R82, RZ, RZ, R140 ;  /* 0x000000ffff527224 */ /* 0x001fe400078e008c */
[----:B------:R-:W-:-:S05]  /*1dc60*/  IMAD.MOV.U32 R83, RZ, RZ, R72 ;  /* 0x000000ffff537224 */ /* 0x000fca00078e0048 */
[-C--:B------:R-:W-:Y:S01]  /*1dc70*/  @!P1 LOP3.LUT R83, R83, R82.reuse, RZ, 0x3c, !PT ;  /* 0x0000005253539212 */ /* 0x080fe200078e3cff */
[----:B------:R-:W-:Y:S03]  /*1dc80*/  STL [R1+0x260], R72 ;  /* 0x0002604801007387 */ /* 0x000fe60000100800 */
[----:B------:R-:W-:Y:S01]  /*1dc90*/  @!P1 LOP3.LUT R82, R83, R82, RZ, 0x3c, !PT ;  /* 0x0000005253529212 */ /* 0x000fe200078e3cff */
[----:B------:R0:W-:Y:S01]  /*1dca0*/  STL [R1+0x254], R68 ;  /* 0x0002544401007387 */ /* 0x0001e20000100800 */
[----:B------:R-:W-:Y:S02]  /*1dcb0*/  IADD3 R71, P4, PT, R71, R70, RZ ;  /* 0x0000004647477210 */ /* 0x000fe40007f9e0ff */
[----:B------:R-:W-:-:S05]  /*1dcc0*/  @!P1 LOP3.LUT R83, R83, R82, RZ, 0x3c, !PT ;  /* 0x0000005253539212 */ /* 0x000fca00078e3cff */
[----:B------:R1:W2:Y:S04]  /*1dcd0*/  @!P1 LDG.E.U16 R32, desc[UR20][R82.64] ;  /* 0x0000001452209981 */ /* 0x0002a8000c1e1500 */
[----:B0-----:R-:W2:Y:S04]  /*1dce0*/  LDL.LU R68, [R1+0xa34] ;  /* 0x000a340001447983 */ /* 0x001ea80000300800 */
[----:B------:R-:W2:Y:S04]  /*1dcf0*/  LDL.LU R0, [R1+0x280] ;  /* 0x0002800001007983 */ /* 0x000ea80000300800 */
[----:B------:R0:W-:Y:S01]  /*1dd00*/  STL [R1+0x25c], R140 ;  /* 0x00025c8c01007387 */ /* 0x0001e20000100800 */
[----:B-1----:R-:W-:-:S03]  /*1dd10*/  IMAD.MOV.U32 R83, RZ, RZ, R71 ;  /* 0x000000ffff537224 */ /* 0x002fc600078e0047 */
[----:B0-----:R-:W5:Y:S04]  /*1dd20*/  LDL.LU R140, [R1+0xa30] ;  /* 0x000a3000018c7983 */ /* 0x001f680000300800 */
[----:B------:R-:W5:Y:S04]  /*1dd30*/  LDL.LU R72, [R1+0xa2c] ;  /* 0x000a2c0001487983 */ /* 0x000f680000300800 */
[----:B------:R0:W-:Y:S04]  /*1dd40*/  STL [R1+0x268], R71 ;  /* 0x0002684701007387 */ /* 0x0001e80000100800 */
[----:B0-----:R-:W5:Y:S04]  /*1dd50*/  LDL.LU R71, [R1+0xa28] ;  /* 0x000a280001477983 */ /* 0x001f680000300800 */
[----:B------:R-:W2:Y:S01]  /*1dd60*/  LDL.LU R82, [R1+0x264] ;  /* 0x0002640001527983 */ /* 0x000ea20000300800 */
[----:B------:R-:W-:-:S05]  /*1dd70*/  IADD3 R2, P3, PT, R2, R70, RZ ;  /* 0x0000004602027210 */ /* 0x000fca0007f7e0ff */
[----:B------:R-:W-:Y:S01]  /*1dd80*/  STL [R1+0x270], R2 ;  /* 0x0002700201007387 */ /* 0x000fe20000100800 */
[----:B------:R-:W-:Y:S01]  /*1dd90*/  PRMT R23, RZ, 0x7610, R23 ;  /* 0x00007610ff177816 */ /* 0x000fe20000000017 */
[----:B------:R-:W-:Y:S01]  /*1dda0*/  IMAD.X R3, R3, 0x1, R69, P3 ;  /* 0x0000000103037824 */ /* 0x000fe200018e0645 */
[----:B------:R-:W-:Y:S02]  /*1ddb0*/  PRMT R13, RZ, 0x7610, R13 ;  /* 0x00007610ff0d7816 */ /* 0x000fe4000000000d */
[----:B------:R-:W-:Y:S01]  /*1ddc0*/  IADD3 R139, P3, PT, R139, R70, RZ ;  /* 0x000000468b8b7210 */ /* 0x000fe20007f7e0ff */
[----:B--2---:R-:W-:-:S05]  /*1ddd0*/  IMAD.X R82, R82, 0x1, R69, P4 ;  /* 0x0000000152527824 */ /* 0x004fca00020e0645 */
[-C--:B------:R-:W-:Y:S01]  /*1dde0*/  @!P1 LOP3.LUT R83, R83, R82.reuse, RZ, 0x3c, !PT ;  /* 0x0000005253539212 */ /* 0x080fe200078e3cff */
[----:B------:R0:W-:Y:S03]  /*1ddf0*/  STL [R1+0x264], R82 ;  /* 0x0002645201007387 */ /* 0x0001e60000100800 */
[----:B0-----:R-:W-:-:S04]  /*1de00*/  @!P1 LOP3.LUT R82, R83, R82, RZ, 0x3c, !PT ;  /* 0x0000005253529212 */ /* 0x001fc800078e3cff */
[----:B------:R-:W-:Y:S01]  /*1de10*/  @!P1 LOP3.LUT R83, R83, R82, RZ, 0x3c, !PT ;  /* 0x0000005253539212 */ /* 0x000fe200078e3cff */
[----:B------:R0:W-:Y:S04]  /*1de20*/  STL [R1+0x26c], R3 ;  /* 0x00026c0301007387 */ /* 0x0001e80000100800 */
[----:B------:R1:W2:Y:S02]  /*1de30*/  @!P1 LDG.E.U16 R23, desc[UR20][R82.64] ;  /* 0x0000001452179981 */ /* 0x0002a4000c1e1500 */
[----:B-1----:R-:W-:Y:S02]  /*1de40*/  @!P1 IMAD.MOV.U32 R82, RZ, RZ, R2 ;  /* 0x000000ffff529224 */ /* 0x002fe400078e0002 */
[----:B------:R-:W-:Y:S02]  /*1de50*/  @!P1 IMAD.MOV.U32 R83, RZ, RZ, R3 ;  /* 0x000000ffff539224 */ /* 0x000fe400078e0003 */
[----:B0-----:R-:W5:Y:S04]  /*1de60*/  LDL.LU R3, [R1+0xa24] ;  /* 0x000a240001037983 */ /* 0x001f680000300800 */
[----:B------:R-:W5:Y:S04]  /*1de70*/  LDL.LU R2, [R1+0xa20] ;  /* 0x000a200001027983 */ /* 0x000f680000300800 */
[----:B------:R0:W-:Y:S04]  /*1de80*/  STL [R1+0x278], R139 ;  /* 0x0002788b01007387 */ /* 0x0001e80000100800 */
[----:B------:R1:W2:Y:S04]  /*1de90*/  @!P1 LDG.E.U16 R13, desc[UR20][R82.64] ;  /* 0x00000014520d9981 */ /* 0x0002a8000c1e1500 */
[----:B------:R-:W2:Y:S01]  /*1dea0*/  LDL.LU R83, [R1+0x274] ;  /* 0x0002740001537983 */ /* 0x000ea20000300800 */
[----:B------:R-:W-:Y:S01]  /*1deb0*/  PRMT R85, RZ, 0x7610, R85 ;  /* 0x00007610ff557816 */ /* 0x000fe20000000055 */
[----:B-1----:R-:W-:-:S02]  /*1dec0*/  @!P1 IMAD.MOV.U32 R82, RZ, RZ, R139 ;  /* 0x000000ffff529224 */ /* 0x002fc400078e008b */
[----:B--2---:R-:W-:-:S05]  /*1ded0*/  IMAD.X R83, R83, 0x1, R69, P3 ;  /* 0x0000000153537824 */ /* 0x004fca00018e0645 */
[----:B------:R1:W-:Y:S04]  /*1dee0*/  STL [R1+0x274], R83 ;  /* 0x0002745301007387 */ /* 0x0003e80000100800 */
[----:B0-----:R-:W2:Y:S04]  /*1def0*/  LDL.LU R139, [R1+0x298] ;  /* 0x00029800018b7983 */ /* 0x001ea80000300800 */
[----:B------:R0:W2:Y:S04]  /*1df00*/  @!P1 LDG.E.U16 R85, desc[UR20][R82.64] ;  /* 0x0000001452559981 */ /* 0x0000a8000c1e1500 */
[----:B-1----:R-:W2:Y:S01]  /*1df10*/  LDL.LU R83, [R1+0x27c] ;  /* 0x00027c0001537983 */ /* 0x002ea20000300800 */
[----:B------:R-:W-:-:S02]  /*1df20*/  IADD3 R0, P3, PT, R0, R70, RZ ;  /* 0x0000004600007210 */ /* 0x000fc40007f7e0ff */
[----:B------:R-:W-:-:S03]  /*1df30*/  PRMT R87, RZ, 0x7610, R87 ;  /* 0x00007610ff577816 */ /* 0x000fc60000000057 */
[----:B0-----:R-:W-:Y:S01]  /*1df40*/  @!P1 IMAD.MOV.U32 R82, RZ, RZ, R0 ;  /* 0x000000ffff529224 */ /* 0x001fe200078e0000 */
[----:B------:R0:W-:Y:S01]  /*1df50*/  STL [R1+0x280], R0 ;  /* 0x0002800001007387 */ /* 0x0001e20000100800 */
[----:B--2---:R-:W-:-:S05]  /*1df60*/  IMAD.X R83, R83, 0x1, R69, P3 ;  /* 0x0000000153537824 */ /* 0x004fca00018e0645 */
[----:B------:R1:W-:Y:S04]  /*1df70*/  STL [R1+0x27c], R83 ;  /* 0x00027c5301007387 */ /* 0x0003e80000100800 */
[----:B0-----:R-:W5:Y:S04]  /*1df80*/  LDL.LU R0, [R1+0xa1c] ;  /* 0x000a1c0001007983 */ /* 0x001f680000300800 */
[----:B------:R0:W2:Y:S04]  /*1df90*/  @!P1 LDG.E.U16 R87, desc[UR20][R82.64] ;  /* 0x0000001452579981 */ /* 0x0000a8000c1e1500 */
[----:B------:R-:W2:Y:S04]  /*1dfa0*/  LDL.LU R82, [R1+0x284] ;  /* 0x0002840001527983 */ /* 0x000ea80000300800 */
[----:B-1----:R-:W0:Y:S01]  /*1dfb0*/  LDL.LU R83, [R1+0x288] ;  /* 0x0002880001537983 */ /* 0x002e220000300800 */
[----:B------:R-:W-:-:S02]  /*1dfc0*/  PRMT R89, RZ, 0x7610, R89 ;  /* 0x00007610ff597816 */ /* 0x000fc40000000059 */
[----:B0-----:R-:W-:-:S05]  /*1dfd0*/  IADD3 R83, P3, PT, R83, R70, RZ ;  /* 0x0000004653537210 */ /* 0x001fca0007f7e0ff */
[----:B--2---:R-:W-:Y:S01]  /*1dfe0*/  IMAD.X R82, R82, 0x1, R69, P3 ;  /* 0x0000000152527824 */ /* 0x004fe200018e0645 */
[----:B------:R0:W-:Y:S04]  /*1dff0*/  STL [R1+0x288], R83 ;  /* 0x0002885301007387 */ /* 0x0001e80000100800 */
[----:B------:R1:W-:Y:S01]  /*1e000*/  STL [R1+0x284], R82 ;  /* 0x0002845201007387 */ /* 0x0003e20000100800 */
[----:B0-----:R-:W-:-:S04]  /*1e010*/  @!P1 LOP3.LUT R83, R83, R82, RZ, 0x3c, !PT ;  /* 0x0000005253539212 */ /* 0x001fc800078e3cff */
[----:B-1----:R-:W-:-:S04]  /*1e020*/  @!P1 LOP3.LUT R82, R83, R82, RZ, 0x3c, !PT ;  /* 0x0000005253529212 */ /* 0x002fc800078e3cff */
[----:B------:R-:W-:-:S05]  /*1e030*/  @!P1 LOP3.LUT R83, R83, R82, RZ, 0x3c, !PT ;  /* 0x0000005253539212 */ /* 0x000fca00078e3cff */
[----:B------:R0:W2:Y:S04]  /*1e040*/  @!P1 LDG.E.U16 R89, desc[UR20][R82.64] ;  /* 0x0000001452599981 */ /* 0x0000a8000c1e1500 */
[----:B------:R-:W2:Y:S04]  /*1e050*/  LDL.LU R82, [R1+0x28c] ;  /* 0x00028c0001527983 */ /* 0x000ea80000300800 */
[----:B------:R-:W0:Y:S01]  /*1e060*/  LDL.LU R83, [R1+0x290] ;  /* 0x0002900001537983 */ /* 0x000e220000300800 */
[----:B------:R-:W-:Y:S02]  /*1e070*/  PRMT R91, RZ, 0x7610, R91 ;  /* 0x00007610ff5b7816 */ /* 0x000fe4000000005b */
        /* <DEDUP_REMOVED lines=8> */
[----:B------:R-:W2:Y:S01]  /*1e100*/  LDL.LU R83, [R1+0x294] ;  /* 0x0002940001537983 */ /* 0x000ea20000300800 */
[----:B------:R-:W-:Y:S02]  /*1e110*/  IADD3 R139, P3, PT, R139, R70, RZ ;  /* 0x000000468b8b7210 */ /* 0x000fe40007f7e0ff */
[----:B------:R-:W-:-:S03]  /*1e120*/  PRMT R93, RZ, 0x7610, R93 ;  /* 0x00007610ff5d7816 */ /* 0x000fc6000000005d */
[----:B0-----:R-:W-:Y:S01]  /*1e130*/  @!P1 IMAD.MOV.U32 R82, RZ, RZ, R139 ;  /* 0x000000ffff529224 */ /* 0x001fe200078e008b */
[----:B------:R0:W-:Y:S01]  /*1e140*/  STL [R1+0x298], R139 ;  /* 0x0002988b01007387 */ /* 0x0001e20000100800 */
[----:B--2---:R-:W-:-:S05]  /*1e150*/  IMAD.X R83, R83, 0x1, R69, P3 ;  /* 0x0000000153537824 */ /* 0x004fca00018e0645 */
[----:B------:R1:W-:Y:S04]  /*1e160*/  STL [R1+0x294], R83 ;  /* 0x0002945301007387 */ /* 0x0003e80000100800 */
[----:B0-----:R-:W2:Y:S04]  /*1e170*/  LDL.LU R139, [R1+0x2b8] ;  /* 0x0002b800018b7983 */ /* 0x001ea80000300800 */
        /* <DEDUP_REMOVED lines=374> */
[----:B------:R0:W-:Y:S02]  /*1f8e0*/  STL [R1+0x118], R139 ;  /* 0x0001188b01007387 */ /* 0x0001e40000100800 */
[----:B0-----:R-:W-:Y:S01]  /*1f8f0*/  LOP3.LUT R139, R68, 0x10, RZ, 0x3c, !PT ;  /* 0x00000010448b7812 */ /* 0x001fe200078e3cff */
[----:B--2---:R-:W-:-:S05]  /*1f900*/  IMAD.X R83, R83, 0x1, R69, P3 ;  /* 0x0000000153537824 */ /* 0x004fca00018e0645 */
[----:B------:R0:W2:Y:S01]  /*1f910*/  @!P1 LDG.E.U16 R138, desc[UR20][R82.64] ;  /* 0x00000014528a9981 */ /* 0x0000a2000c1e1500 */
[----:B------:R-:W-:Y:S06]  /*1f920*/  BAR.SYNC.DEFER_BLOCKING 0x0 ;  /* 0x0000000000007b1d */ /* 0x000fec0000010000 */
[----:B------:R0:W-:Y:S04]  /*1f930*/  STL [R1+0x114], R83 ;  /* 0x0001145301007387 */ /* 0x0001e80000100800 */
        /* <DEDUP_REMOVED lines=58> */
[----:B------:R-:W-:-:S03]  /*1fce0*/  LOP3.LUT R59, R68, 0x40, RZ, 0x3c, !PT ;  /* 0x00000040443b7812 */ /* 0x000fc600078e3cff */
[----:B------:R-:W-:Y:S04]  /*1fcf0*/  STS.U16 [R139+UR9+0xa180], R43 ;  /* 0x00a1802b8b007988 */ /* 0x000fe80008000409 */
[----:B------:R-:W-:Y:S04]  /*1fd00*/  STS.U16 [R139+UR9+0xa580], R42 ;  /* 0x00a5802a8b007988 */ /* 0x000fe80008000409 */
[----:B---3--:R1:W-:Y:S04]  /*1fd10*/  STS.U16 [R139+UR9+0xa980], R41 ;  /* 0x00a980298b007988 */ /* 0x0083e80008000409 */
        /* <DEDUP_REMOVED lines=29> */
[----:B------:R3:W-:Y:S01]  /*1fef0*/  STS.U16 [R50+UR9+0x9e80], R26 ;  /* 0x009e801a32007988 */ /* 0x0007e20008000409 */
[----:B-1----:R-:W-:-:S03]  /*1ff00*/  LOP3.LUT R41, R68, 0x60, RZ, 0x3c, !PT ;  /* 0x0000006044297812 */ /* 0x002fc600078e3cff */
        /* <DEDUP_REMOVED lines=16> */
[----:B0-----:R-:W-:-:S03]  /*20010*/  LOP3.LUT R32, R68, 0x70, RZ, 0x3c, !PT ;  /* 0x0000007044207812 */ /* 0x001fc600078e3cff */
        /* <DEDUP_REMOVED lines=23> */
[----:B--2---:R3:W-:Y:S01]  /*20190*/  STS.U16 [R32+UR9+0xbf80], R138 ;  /* 0x00bf808a20007988 */ /* 0x0047e20008000409 */
[----:B------:R0:W-:Y:S06]  /*201a0*/  MEMBAR.ALL.CTA ;  /* 0x0000000000007992 */ /* 0x0001ec0000008000 */
[----:B0-----:R-:W0:Y:S01]  /*201b0*/  FENCE.VIEW.ASYNC.S ;  /* 0x00000000000073c6 */ /* 0x001e220000000000 */
[----:B------:R-:W-:-:S04]  /*201c0*/  ULEA UR6, UR18, UR9, 0x3 ;  /* 0x0000000912067291 */ /* 0x000fc8000f8e18ff */
[----:B------:R-:W-:Y:S01]  /*201d0*/  UIADD3 UR6, UPT, UPT, UR6, 0x10000, URZ ;  /* 0x0001000006067890 */ /* 0x000fe2000fffe0ff */
[----:B0-----:R-:W-:Y:S06]  /*201e0*/  BAR.SYNC.DEFER_BLOCKING 0x0 ;  /* 0x0000000000007b1d */ /* 0x001fec0000010000 */
[----:B---3--:R-:W-:Y:S05]  /*201f0*/  @P0 BRA `(.L_x_10) ;  /* 0x0000000000900947 */ /* 0x008fea0003800000 */
[----:B------:R-:W-:Y:S02]  /*20200*/  UIADD3 UR19, UPT, UPT, UR8, 0x88, URZ ;  /* 0x0000008808137890 */ /* 0x000fe4000fffe0ff */
[----:B------:R-:W-:Y:S02]  /*20210*/  UIADD3 UR36, UPT, UPT, UR8, 0x90, URZ ;  /* 0x0000009008247890 */ /* 0x000fe4000fffe0ff */
[----:B------:R-:W-:Y:S02]  /*20220*/  UIADD3 UR37, UPT, UPT, UR8, 0x98, URZ ;  /* 0x0000009808257890 */ /* 0x000fe4000fffe0ff */
[----:B------:R-:W-:Y:S02]  /*20230*/  UIADD3 UR42, UPT, UPT, UR8, 0xa0, URZ ;  /* 0x000000a0082a7890 */ /* 0x000fe4000fffe0ff */
[----:B------:R-:W-:Y:S02]  /*20240*/  UIADD3 UR43, UPT, UPT, UR8, 0xa8, URZ ;  /* 0x000000a8082b7890 */ /* 0x000fe4000fffe0ff */
[----:B------:R-:W-:Y:S01]  /*20250*/  UIADD3 UR48, UPT, UPT, UR8, 0xb0, URZ ;  /* 0x000000b008307890 */ /* 0x000fe2000fffe0ff */
[----:B------:R-:W-:Y:S01]  /*20260*/  UMOV UR16, 0x0 ;  /* 0x0000000000107882 */ /* 0x000fe20000000000 */
[----:B------:R-:W-:Y:S01]  /*20270*/  UMOV UR17, 0x8200490 ;  /* 0x0820049000117882 */ /* 0x000fe20000000000 */
[----:B------:R-:W-:Y:S01]  /*20280*/  UMOV UR13, 0x40004040 ;  /* 0x40004040000d7882 */ /* 0x000fe20000000000 */
[----:B------:R-:W-:-:S02]  /*20290*/  UIADD3 UR49, UPT, UPT, UR8, 0xb8, URZ ;  /* 0x000000b808317890 */ /* 0x000fc4000fffe0ff */
[----:B------:R0:W-:Y:S01]  /*202a0*/  UTCHMMA tmem[UR11], gdesc[UR12], tmem[UR8], tmem[UR16], idesc[UR17], UPT ;  /* 0x00ff100c0b0079ea */ /* 0x0001e2000b800008 */
[----:B------:R-:W-:Y:S01]  /*202b0*/  UMOV UR34, 0x0 ;  /* 0x0000000000227882 */ /* 0x000fe20000000000 */
[----:B------:R-:W-:Y:S01]  /*202c0*/  UMOV UR35, 0x8200490 ;  /* 0x0820049000237882 */ /* 0x000fe20000000000 */
[----:B------:R-:W-:Y:S01]  /*202d0*/  UMOV UR38, 0x0 ;  /* 0x0000000000267882 */ /* 0x000fe20000000000 */
[----:B------:R-:W-:Y:S01]  /*202e0*/  UMOV UR39, 0x8200490 ;  /* 0x0820049000277882 */ /* 0x000fe20000000000 */
        /* <DEDUP_REMOVED lines=21> */
.L_x_10:
[----:B------:R-:W2:Y:S01]  /*20440*/  LDL R4, [R1+0x798] ;  /* 0x0007980001047983 */ /* 0x000ea20000100800 */
[----:B------:R-:W-:-:S04]  /*20450*/  UIADD3 UR18, UPT, UPT, UR18, 0x1, URZ ;  /* 0x0000000112127890 */ /* 0x000fc8000fffe0ff */
[----:B------:R-:W-:-:S04]  /*20460*/  UISETP.GT.AND UP1, UPT, UR18, 0x1, UPT ;  /* 0x000000011200788c */ /* 0x000fc8000bf24270 */
[----:B0-----:R-:W-:Y:S02]  /*20470*/  USEL UR4, URZ, 0x1, !UP1 ;  /* 0x00000001ff047887 */ /* 0x001fe4000c800000 */
[----:B------:R-:W-:Y:S02]  /*20480*/  USEL UR18, UR18, URZ, !UP1 ;  /* 0x000000ff12127287 */ /* 0x000fe4000c800000 */
[----:B------:R-:W-:-:S03]  /*20490*/  ULOP3.LUT UR7, UR5, UR4, URZ, 0x3c, !UPT ;  /* 0x0000000405077292 */ /* 0x000fc6000f8e3cff */
[----:B------:R-:W-:-:S04]  /*204a0*/  UMOV UR4, UR5 ;  /* 0x0000000500047c82 */ /* 0x000fc80008000000 */
[----:B------:R-:W-:Y:S01]  /*204b0*/  UMOV UR5, UR7 ;  /* 0x0000000700057c82 */ /* 0x000fe20008000000 */
[----:B--2--5:R-:W-:-:S13]  /*204c0*/  ISETP.NE.U32.AND P1, PT, R140, R4, PT ;  /* 0x000000048c00720c */ /* 0x024fda0003f25070 */
[----:B------:R-:W-:Y:S05]  /*204d0*/  @P1 BRA `(.L_x_11) ;  /* 0xffffff4400941947 */ /* 0x000fea000383ffff */
.L_x_8:
[----:B------:R-:W2:Y:S01]  /*204e0*/  LDL.LU R8, [R1+0x84c] ;  /* 0x00084c0001087983 */ /* 0x000ea20000300800 */
[----:B------:R-:W0:Y:S01]  /*204f0*/  LDC R9, c[0x0][0x3a0] ;  /* 0x0000e800ff097b82 */ /* 0x000e220000000800 */
[----:B------:R-:W2:Y:S02]  /*20500*/  LDCU.128 UR12, c[0x0][0x390] ;  /* 0x00007200ff0c77ac */ /* 0x000ea40008000c00 */
[----:B------:R-:W3:Y:S01]  /*20510*/  LDL.LU R5, [R1+0x868] ;  /* 0x0008680001057983 */ /* 0x000ee20000300800 */
[----:B------:R-:W1:Y:S03]  /*20520*/  LDCU UR5, c[0x0][0x3b8] ;  /* 0x00007700ff0577ac */ /* 0x000e660008000800 */
[----:B------:R-:W4:Y:S01]  /*20530*/  LDL.LU R7, [R1+0x864] ;  /* 0x0008640001077983 */ /* 0x000f220000300800 */
[----:B------:R-:W5:Y:S03]  /*20540*/  LDCU UR7, c[0x0][0x3b4] ;  /* 0x00007680ff0777ac */ /* 0x000f660008000800 */
[----:B------:R-:W4:Y:S01]  /*20550*/  LDL.LU R6, [R1+0x860] ;  /* 0x0008600001067983 */ /* 0x000f220000300800 */
[----:B-1----:R-:W-:-:S02]  /*20560*/  IMAD R4, R0, UR5, RZ ;  /* 0x0000000500047c24 */ /* 0x002fc4000f8e02ff */
[----:B0-----:R-:W-:-:S05]  /*20570*/  VIADD R9, R9, 0x7f ;  /* 0x0000007f09097836 */ /* 0x001fca0000000000 */
[----:B------:R-:W-:Y:S02]  /*20580*/  ISETP.GE.AND P6, PT, R9, 0x80, PT ;  /* 0x000000800900780c */ /* 0x000fe40003fc6270 */
[C---:B--2---:R-:W-:Y:S01]  /*20590*/  ISETP.GE.AND P1, PT, R8.reuse, UR14, PT ;  /* 0x0000000e08007c0c */ /* 0x044fe2000bf26270 */
[----:B-----5:R-:W-:-:S03]  /*205a0*/  IMAD R3, R8, UR7, RZ ;  /* 0x0000000708037c24 */ /* 0x020fc6000f8e02ff */
[----:B---3--:R-:W-:Y:S01]  /*205b0*/  ISETP.LT.AND P5, PT, R5, UR15, !P1 ;  /* 0x0000000f05007c0c */ /* 0x008fe2000cfa1270 */
[----:B------:R-:W-:Y:S01]  /*205c0*/  VIADD R5, R4, UR5 ;  /* 0x0000000504057c36 */ /* 0x000fe20008000000 */
[----:B------:R-:W-:Y:S02]  /*205d0*/  LEA R2, P4, R3, UR12, 0x1 ;  /* 0x0000000c03027c11 */ /* 0x000fe4000f8808ff */
[----:B----4-:R-:W-:Y:S02]  /*205e0*/  ISETP.LT.AND P3, PT, R7, UR15, !P1 ;  /* 0x0000000f07007c0c */ /* 0x010fe4000cf61270 */
[----:B------:R-:W-:Y:S02]  /*205f0*/  LEA.HI.X.SX32 R3, R3, UR13, 0x1, P4 ;  /* 0x0000000d03037c11 */ /* 0x000fe4000a0f0eff */
[----:B------:R-:W-:Y:S01]  /*20600*/  ISETP.LT.AND P0, PT, R6, UR15, !P1 ;  /* 0x0000000f06007c0c */ /* 0x000fe2000cf01270 */
[----:B------:R-:W-:-:S04]  /*20610*/  VIADD R6, R5, UR5 ;  /* 0x0000000505067c36 */ /* 0x000fc80008000000 */
[----:B------:R-:W-:Y:S01]  /*20620*/  VIADD R7, R6, UR5 ;  /* 0x0000000506077c36 */ /* 0x000fe20008000000 */
[----:B------:R-:W-:Y:S07]  /*20630*/  @!P6 BRA `(.L_x_12) ;  /* 0x000000000010e947 */ /* 0x000fee0003800000 */
[----:B------:R-:W-:-:S06]  /*20640*/  USHF.L.U32 UR4, UR4, 0x1f, URZ ;  /* 0x0000001f04047899 */ /* 0x000fcc00080006ff */
[----:B------:R-:W-:-:S04]  /*20650*/  IMAD.U32 R8, RZ, RZ, UR4 ;  /* 0x00000004ff087e24 */ /* 0x000fc8000f8e00ff */
[----:B------:R-:W0:Y:S02]  /*20660*/  SYNCS.PHASECHK.TRANS64.TRYWAIT P4, [UR6], R8 ;  /* 0x00000008ff0075a7 */ /* 0x000e240008081106 */
[----:B0-----:R-:W-:Y:S05]  /*20670*/  @!P4 BRA `(.L_x_13) ;  /* 0x000000400068c947 */ /* 0x001fea0003800000 */
.L_x_12:
[----:B------:R-:W2:Y:S01]  /*20680*/  LDL.LU R10, [R1+0x870] ;  /* 0x00087000010a7983 */ /* 0x000ea20000300800 */
[----:B------:R-:W-:Y:S01]  /*20690*/  BAR.SYNC.DEFER_BLOCKING 0x0 ;  /* 0x0000000000007b1d */ /* 0x000fe20000010000 */
[-C--:B------:R-:W-:Y:S01]  /*206a0*/  LEA R156, P4, R4, R2.reuse, 0x1 ;  /* 0x00000002049c7211 */ /* 0x080fe200078808ff */
[----:B------:R-:W-:Y:S01]  /*206b0*/  VIADD R8, R7, UR5 ;  /* 0x0000000507087c36 */ /* 0x000fe20008000000 */
[----:B------:R-:W-:-:S03]  /*206c0*/  LEA R154, P6, R5, R2, 0x1 ;  /* 0x00000002059a7211 */ /* 0x000fc600078c08ff */
[----:B------:R-:W0:Y:S01]  /*206d0*/  LDCU UR6, c[0x0][0x39c] ;  /* 0x00007380ff0677ac */ /* 0x000e220008000800 */
[----:B------:R-:W3:Y:S01]  /*206e0*/  LDL.LU R9, [R1+0x86c] ;  /* 0x00086c0001097983 */ /* 0x000ee20000300800 */
[-C--:B------:R-:W-:Y:S01]  /*206f0*/  LEA.HI.X.SX32 R157, R4, R3.reuse, 0x1, P4 ;  /* 0x00000003049d7211 */ /* 0x080fe200020f0eff */
[----:B------:R-:W-:Y:S01]  /*20700*/  VIADD R4, R8, UR5 ;  /* 0x0000000508047c36 */ /* 0x000fe20008000000 */
[----:B------:R-:W1:Y:S01]  /*20710*/  LDCU UR4, c[0x0][0x39c] ;  /* 0x00007380ff0477ac */ /* 0x000e620008000800 */
[----:B------:R-:W4:Y:S01]  /*20720*/  LDCU UR7, c[0x0][0x39c] ;  /* 0x00007380ff0777ac */ /* 0x000f220008000800 */
[----:B------:R-:W5:Y:S02]  /*20730*/  @!P2 SYNCS.CCTL.IV [UR9+0x10000] ;  /* 0x01000000ff00a9b1 */ /* 0x000f640008000009 */
[----:B-----5:R-:W-:Y:S01]  /*20740*/  BAR.SYNC.DEFER_BLOCKING 0x0 ;  /* 0x0000000000007b1d */ /* 0x020fe20000010000 */
[----:B------:R-:W-:Y:S01]  /*20750*/  LEA.HI.X.SX32 R155, R5, R3, 0x1, P6 ;  /* 0x00000003059b7211 */ /* 0x000fe200030f0eff */
[----:B------:R-:W-:Y:S01]  /*20760*/  VIADD R5, R4, UR5 ;  /* 0x0000000504057c36 */ /* 0x000fe20008000000 */
[----:B------:R-:W-:-:S02]  /*20770*/  LEA R134, P4, R6, R2, 0x1 ;  /* 0x0000000206867211 */ /* 0x000fc400078808ff */
[-C--:B------:R-:W-:Y:S02]  /*20780*/  LEA R136, P6, R7, R2.reuse, 0x1 ;  /* 0x0000000207887211 */ /* 0x080fe400078c08ff */
[-C--:B------:R-:W-:Y:S01]  /*20790*/  LEA.HI.X.SX32 R135, R6, R3.reuse, 0x1, P4 ;  /* 0x0000000306877211 */ /* 0x080fe200020f0eff */
[----:B------:R-:W-:Y:S01]  /*207a0*/  VIADD R6, R5, UR5 ;  /* 0x0000000505067c36 */ /* 0x000fe20008000000 */
[-C--:B------:R-:W-:Y:S01]  /*207b0*/  LEA R152, P4, R8, R2.reuse, 0x1 ;  /* 0x0000000208987211 */ /* 0x080fe200078808ff */
[----:B------:R-:W5:Y:S01]  /*207c0*/  LDL.LU R161, [R1+0x874] ;  /* 0x0008740001a17983 */ /* 0x000f620000300800 */
[-C--:B------:R-:W-:Y:S01]  /*207d0*/  LEA.HI.X.SX32 R137, R7, R3.reuse, 0x1, P6 ;  /* 0x0000000307897211 */ /* 0x080fe200030f0eff */
[----:B------:R-:W-:Y:S01]  /*207e0*/  VIADD R7, R6, UR5 ;  /* 0x0000000506077c36 */ /* 0x000fe20008000000 */
[----:B------:R-:W-:Y:S01]  /*207f0*/  LEA.HI.X.SX32 R153, R8, R3, 0x1, P4 ;  /* 0x0000000308997211 */ /* 0x000fe200020f0eff */
[----:B------:R-:W4:Y:S01]  /*20800*/  LDL.LU R159, [R1+0x878] ;  /* 0x00087800019f7983 */ /* 0x000f220000300800 */
[----:B------:R-:W-:Y:S01]  /*20810*/  LEA R148, P4, R5, R2, 0x1 ;  /* 0x0000000205947211 */ /* 0x000fe200078808ff */
[----:B------:R-:W-:-:S02]  /*20820*/  VIADD R8, R7, UR5 ;  /* 0x0000000507087c36 */ /* 0x000fc40008000000 */
[----:B------:R-:W4:Y:S01]  /*20830*/  LDL.LU R158, [R1+0x87c] ;  /* 0x00087c00019e7983 */ /* 0x000f220000300800 */
[-C--:B------:R-:W-:Y:S02]  /*20840*/  LEA.HI.X.SX32 R149, R5, R3.reuse, 0x1, P4 ;  /* 0x0000000305957211 */ /* 0x080fe400020f0eff */
[CC--:B------:R-:W-:Y:S01]  /*20850*/  LEA R144, P4, R7.reuse, R2.reuse, 0x1 ;  /* 0x0000000207907211 */ /* 0x0c0fe200078808ff */
[----:B------:R-:W4:Y:S01]  /*20860*/  LDL.LU R160, [R1+0x880] ;  /* 0x0008800001a07983 */ /* 0x000f220000300800 */
[----:B------:R-:W0:Y:S01]  /*20870*/  @!P2 SYNCS.CCTL.IV [UR9+0x10008] ;  /* 0x01000800ff00a9b1 */ /* 0x000e220008000009 */
[CC--:B------:R-:W-:Y:S01]  /*20880*/  LEA R150, P2, R4.reuse, R2.reuse, 0x1 ;  /* 0x0000000204967211 */ /* 0x0c0fe200078408ff */
[----:B------:R-:W0:Y:S01]  /*20890*/  LDCU UR9, c[0x0][0x39c] ;  /* 0x00007380ff0977ac */ /* 0x000e220008000800 */
[-C--:B------:R-:W-:Y:S02]  /*208a0*/  LEA.HI.X.SX32 R145, R7, R3.reuse, 0x1, P4 ;  /* 0x0000000307917211 */ /* 0x080fe400020f0eff */
[----:B------:R-:W-:Y:S01]  /*208b0*/  LEA.HI.X.SX32 R151, R4, R3, 0x1, P2 ;  /* 0x0000000304977211 */ /* 0x000fe200010f0eff */
[----:B------:R-:W-:Y:S01]  /*208c0*/  VIADD R4, R8, UR5 ;  /* 0x0000000508047c36 */ /* 0x000fe20008000000 */
[----:B------:R-:W-:-:S03]  /*208d0*/  LEA R146, P2, R6, R2, 0x1 ;  /* 0x0000000206927211 */ /* 0x000fc600078408ff */
[----:B------:R-:W-:Y:S01]  /*208e0*/  VIADD R133, R4, UR5 ;  /* 0x0000000504857c36 */ /* 0x000fe20008000000 */
[-C--:B------:R-:W-:Y:S02]  /*208f0*/  LEA.HI.X.SX32 R147, R6, R3.reuse, 0x1, P2 ;  /* 0x0000000306937211 */ /* 0x080fe400010f0eff */
[-C--:B------:R-:W-:Y:S02]  /*20900*/  LEA R140, P4, R4, R2.reuse, 0x1 ;  /* 0x00000002048c7211 */ /* 0x080fe400078808ff */
[-C--:B------:R-:W-:Y:S02]  /*20910*/  LEA R142, P2, R8, R2.reuse, 0x1 ;  /* 0x00000002088e7211 */ /* 0x080fe400078408ff */
[-C--:B------:R-:W-:Y:S02]  /*20920*/  LEA.HI.X.SX32 R141, R4, R3.reuse, 0x1, P4 ;  /* 0x00000003048d7211 */ /* 0x080fe400020f0eff */
[----:B------:R-:W-:Y:S02]  /*20930*/  LEA.HI.X.SX32 R143, R8, R3, 0x1, P2 ;  /* 0x00000003088f7211 */ /* 0x000fe400010f0eff */
[----:B------:R-:W-:-:S04]  /*20940*/  LEA R138, P2, R133, R2, 0x1 ;  /* 0x00000002858a7211 */ /* 0x000fc800078408ff */
[----:B------:R-:W-:Y:S02]  /*20950*/  LEA.HI.X.SX32 R139, R133, R3, 0x1, P2 ;  /* 0x00000003858b7211 */ /* 0x000fe400010f0eff */
[----:B------:R-:W-:Y:S02]  /*20960*/  ISETP.LT.AND P2, PT, R0, UR15, !P1 ;  /* 0x0000000f00007c0c */ /* 0x000fe4000cf41270 */
[----:B--2---:R-:W-:Y:S02]  /*20970*/  ISETP.LT.AND P6, PT, R10, UR15, !P1 ;  /* 0x0000000f0a007c0c */ /* 0x004fe4000cfc1270 */
[----:B---3--:R-:W-:Y:S02]  /*20980*/  ISETP.LT.AND P4, PT, R9, UR15, !P1 ;  /* 0x0000000f09007c0c */ /* 0x008fe4000cf81270 */
[----:B------:R-:W2:Y:S01]  /*20990*/  LDTM.x128 R4, tmem[UR10] ;  /* 0x0000000a000479ee */ /* 0x000ea200083c0000 */
[----:B------:R-:W-:Y:S01]  /*209a0*/  NOP ;  /* 0x0000000000007918 */ /* 0x000fe20000000000 */
[----:B--2---:R-:W-:-:S05]  /*209b0*/  F2FP.BF16.F32.PACK_AB R0, R5, R4 ;  /* 0x000000040500723e */ /* 0x004fca00000010ff */
[----:B------:R2:W-:Y:S02]  /*209c0*/  @P2 STG.E.U16 desc[UR20][R156.64], R0 ;  /* 0x000000009c002986 */ /* 0x0005e4000c101514 */
[----:B--2---:R-:W-:-:S05]  /*209d0*/  PRMT R0, R0, 0x7632, R0 ;  /* 0x0000763200007816 */ /* 0x004fca0000000000 */
[----:B------:R2:W-:Y:S02]  /*209e0*/  @P5 STG.E.U16 desc[UR20][R154.64], R0 ;  /* 0x000000009a005986 */ /* 0x0005e4000c101514 */
[----:B--2---:R-:W-:-:S05]  /*209f0*/  F2FP.BF16.F32.PACK_AB R0, R7, R6 ;  /* 0x000000060700723e */ /* 0x004fca00000010ff */
[----:B------:R2:W-:Y:S02]  /*20a00*/  @P3 STG.E.U16 desc[UR20][R134.64], R0 ;  /* 0x0000000086003986 */ /* 0x0005e4000c101514 */
[----:B--2---:R-:W-:-:S05]  /*20a10*/  PRMT R0, R0, 0x7632, R0 ;  /* 0x0000763200007816 */ /* 0x004fca0000000000 */
[----:B------:R2:W-:Y:S04]  /*20a20*/  @P0 STG.E.U16 desc[UR20][R136.64], R0 ;  /* 0x0000000088000986 */ /* 0x0005e8000c101514 */
[----:B--2---:R-:W2:Y:S04]  /*20a30*/  LDL.LU R137, [R1+0x884] ;  /* 0x0008840001897983 */ /* 0x004ea80000300800 */
[----:B------:R-:W3:Y:S01]  /*20a40*/  LDL.LU R136, [R1+0x888] ;  /* 0x0008880001887983 */ /* 0x000ee20000300800 */
[----:B------:R-:W-:Y:S01]  /*20a50*/  VIADD R133, R133, UR5 ;  /* 0x0000000585857c36 */ /* 0x000fe20008000000 */
[----:B------:R-:W-:-:S02]  /*20a60*/  P2R R132, PR, RZ, 0x40 ;  /* 0x00000040ff847803 */ /* 0x000fc40000000000 */
[----:B----4-:R-:W-:Y:S01]  /*20a70*/  ISETP.LT.AND P3, PT, R158, UR15, !P1 ;  /* 0x0000000f9e007c0c */ /* 0x010fe2000cf61270 */
[----:B------:R-:W4:Y:S01]  /*20a80*/  LDL.LU R165, [R1+0x890] ;  /* 0x0008900001a57983 */ /* 0x000f220000300800 */
[----:B------:R-:W-:Y:S02]  /*20a90*/  LEA R156, P6, R133, R2, 0x1 ;  /* 0x00000002859c7211 */ /* 0x000fe400078c08ff */
[----:B------:R-:W-:Y:S01]  /*20aa0*/  ISETP.LT.AND P5, PT, R159, UR15, !P1 ;  /* 0x0000000f9f007c0c */ /* 0x000fe2000cfa1270 */
[----:B------:R-:W4:Y:S01]  /*20ab0*/  LDL.LU R164, [R1+0x8a4] ;  /* 0x0008a40001a47983 */ /* 0x000f220000300800 */
[CC--:B------:R-:W-:Y:S01]  /*20ac0*/  LEA.HI.X.SX32 R157, R133.reuse, R3.reuse, 0x1, P6 ;  /* 0x00000003859d7211 */ /* 0x0c0fe200030f0eff */
[----:B------:R-:W-:Y:S01]  /*20ad0*/  VIADD R133, R133, UR5 ;  /* 0x0000000585857c36 */ /* 0x000fe20008000000 */
[----:B------:R-:W-:Y:S01]  /*20ae0*/  F2FP.BF16.F32.PACK_AB R0, R9, R8 ;  /* 0x000000080900723e */ /* 0x000fe200000010ff */
[----:B------:R-:W4:Y:S03]  /*20af0*/  LDL.LU R163, [R1+0x8b0] ;  /* 0x0008b00001a37983 */ /* 0x000f260000300800 */
[C---:B------:R-:W-:Y:S01]  /*20b00*/  LEA R4, P6, R133.reuse, R2, 0x1 ;  /* 0x0000000285047211 */ /* 0x040fe200078c08ff */
[----:B------:R-:W4:Y:S03]  /*20b10*/  LDL.LU R162, [R1+0x8c4] ;  /* 0x0008c40001a27983 */ /* 0x000f260000300800 */
[C---:B------:R-:W-:Y:S01]  /*20b20*/  LEA.HI.X.SX32 R5, R133.reuse, R3, 0x1, P6 ;  /* 0x0000000385057211 */ /* 0x040fe200030f0eff */
[----:B------:R-:W-:-:S05]  /*20b30*/  VIADD R133, R133, UR5 ;  /* 0x0000000585857c36 */ /* 0x000fca0008000000 */
[----:B------:R-:W-:-:S04]  /*20b40*/  LEA R154, P6, R133, R2, 0x1 ;  /* 0x00000002859a7211 */ /* 0x000fc800078c08ff */
        /* <DEDUP_REMOVED lines=12> */
[----:B------:R-:W-:Y:S02]  /*20c10*/  LEA.HI.X.SX32 R9, R133, R3, 0x1, P6 ;  /* 0x0000000385097211 */ /* 0x000fe400030f0eff */
[----:B------:R-:W-:Y:S02]  /*20c20*/  ISETP.NE.AND P6, PT, R132, RZ, PT ;  /* 0x000000ff8400720c */ /* 0x000fe40003fc5270 */
[----:B-----5:R-:W-:Y:S02]  /*20c30*/  ISETP.LT.AND P2, PT, R161, UR15, !P1 ;  /* 0x0000000fa1007c0c */ /* 0x020fe4000cf41270 */
[----:B------:R-:W-:Y:S01]  /*20c40*/  F2FP.BF16.F32.PACK_AB R10, R11, R10 ;  /* 0x0000000a0b0a723e */ /* 0x000fe200000010ff */
[----:B------:R-:W5:Y:S01]  /*20c50*/  LDL.LU R161, [R1+0x8d0] ;  /* 0x0008d00001a17983 */ /* 0x000f620000300800 */
[----:B------:R-:W-:-:S03]  /*20c60*/  ISETP.LT.AND P0, PT, R160, UR15, !P1 ;  /* 0x0000000fa0007c0c */ /* 0x000fc6000cf01270 */
[----:B------:R-:W5:Y:S04]  /*20c70*/  LDL.LU R160, [R1+0x8e4] ;  /* 0x0008e40001a07983 */ /* 0x000f680000300800 */
[----:B------:R0:W-:Y:S01]  /*20c80*/  @P6 STG.E.U16 desc[UR20][R152.64], R0 ;  /* 0x0000000098006986 */ /* 0x0001e2000c101514 */
[----:B------:R-:W-:Y:S02]  /*20c90*/  F2FP.BF16.F32.PACK_AB R12, R13, R12 ;  /* 0x0000000c0d0c723e */ /* 0x000fe400000010ff */
[----:B0-----:R-:W-:-:S05]  /*20ca0*/  PRMT R0, R0, 0x7632, R0 ;  /* 0x0000763200007816 */ /* 0x001fca0000000000 */
[----:B------:R0:W-:Y:S01]  /*20cb0*/  @P4 STG.E.U16 desc[UR20][R150.64], R0 ;  /* 0x0000000096004986 */ /* 0x0001e2000c101514 */
[----:B------:R-:W-:-:S03]  /*20cc0*/  F2FP.BF16.F32.PACK_AB R14, R15, R14 ;  /* 0x0000000e0f0e723e */ /* 0x000fc600000010ff */
[----:B------:R-:W-:Y:S01]  /*20cd0*/  @P2 STG.E.U16 desc[UR20][R148.64], R10 ;  /* 0x0000000a94002986 */ /* 0x000fe2000c101514 */
[----:B0-----:R-:W-:-:S05]  /*20ce0*/  PRMT R0, R10, 0x7632, R0 ;  /* 0x000076320a007816 */ /* 0x001fca0000000000 */
[----:B------:R0:W-:Y:S04]  /*20cf0*/  @P5 STG.E.U16 desc[UR20][R146.64], R0 ;  /* 0x0000000092005986 */ /* 0x0001e8000c101514 */
[----:B------:R-:W-:Y:S01]  /*20d00*/  @P3 STG.E.U16 desc[UR20][R144.64], R12 ;  /* 0x0000000c90003986 */ /* 0x000fe2000c101514 */
[----:B0-----:R-:W-:-:S05]  /*20d10*/  PRMT R0, R12, 0x7632, R0 ;  /* 0x000076320c007816 */ /* 0x001fca0000000000 */
[----:B------:R0:W-:Y:S02]  /*20d20*/  @P0 STG.E.U16 desc[UR20][R142.64], R0 ;  /* 0x000000008e000986 */ /* 0x0001e4000c101514 */
[----:B0-----:R-:W-:Y:S02]  /*20d30*/  PRMT R0, R14, 0x7632, R0 ;  /* 0x000076320e007816 */ /* 0x001fe40000000000 */
[----:B--2---:R-:W-:Y:S02]  /*20d40*/  ISETP.LT.AND P6, PT, R137, UR15, !P1 ;  /* 0x0000000f89007c0c */ /* 0x004fe4000cfc1270 */
[----:B------:R-:W1:Y:S01]  /*20d50*/  LDL.LU R137, [R1+0x7b4] ;  /* 0x0007b40001897983 */ /* 0x000e620000300800 */
[----:B---3--:R-:W-:-:S03]  /*20d60*/  ISETP.LT.AND P4, PT, R136, UR15, !P1 ;  /* 0x0000000f88007c0c */ /* 0x008fc6000cf81270 */
[----:B------:R-:W2:Y:S04]  /*20d70*/  LDL.LU R136, [R1+0x8e0] ;  /* 0x0008e00001887983 */ /* 0x000ea80000300800 */
[----:B------:R-:W3:Y:S04]  /*20d80*/  LDL.LU R132, [R1+0x8dc] ;  /* 0x0008dc0001847983 */ /* 0x000ee80000300800 */
[----:B------:R-:W2:Y:S04]  /*20d90*/  LDL.LU R11, [R1+0x8d8] ;  /* 0x0008d800010b7983 */ /* 0x000ea80000300800 */
[----:B------:R0:W-:Y:S04]  /*20da0*/  @P6 STG.E.U16 desc[UR20][R140.64], R14 ;  /* 0x0000000e8c006986 */ /* 0x0001e8000c101514 */
[----:B0-----:R-:W3:Y:S04]  /*20db0*/  LDL.LU R14, [R1+0x8d4] ;  /* 0x0008d400010e7983 */ /* 0x001ee80000300800 */
[----:B------:R-:W3:Y:S01]  /*20dc0*/  LDL.LU R13, [R1+0x8cc] ;  /* 0x0008cc00010d7983 */ /* 0x000ee20000300800 */
[----:B----4-:R-:W-:-:S02]  /*20dd0*/  ISETP.LT.AND P2, PT, R165, UR15, !P1 ;  /* 0x0000000fa5007c0c */ /* 0x010fc4000cf41270 */
[----:B------:R-:W-:Y:S02]  /*20de0*/  ISETP.LT.AND P5, PT, R164, UR15, !P1 ;  /* 0x0000000fa4007c0c */ /* 0x000fe4000cfa1270 */
[----:B------:R-:W-:Y:S02]  /*20df0*/  F2FP.BF16.F32.PACK_AB R16, R17, R16 ;  /* 0x000000101110723e */ /* 0x000fe400000010ff */
[----:B------:R-:W-:Y:S01]  /*20e00*/  ISETP.LT.AND P3, PT, R163, UR15, !P1 ;  /* 0x0000000fa3007c0c */ /* 0x000fe2000cf61270 */
[----:B------:R0:W-:Y:S01]  /*20e10*/  @P4 STG.E.U16 desc[UR20][R138.64], R0 ;  /* 0x000000008a004986 */ /* 0x0001e2000c101514 */
[----:B------:R-:W-:Y:S02]  /*20e20*/  ISETP.LT.AND P0, PT, R162, UR15, !P1 ;  /* 0x0000000fa2007c0c */ /* 0x000fe4000cf01270 */
[----:B------:R-:W-:Y:S01]  /*20e30*/  F2FP.BF16.F32.PACK_AB R18, R19, R18 ;  /* 0x000000121312723e */ /* 0x000fe200000010ff */
[----:B------:R-:W4:Y:S04]  /*20e40*/  LDL.LU R12, [R1+0x8e8] ;  /* 0x0008e800010c7983 */ /* 0x000f280000300800 */
[----:B------:R-:W-:Y:S01]  /*20e50*/  @P2 STG.E.U16 desc[UR20][R156.64], R16 ;  /* 0x000000109c002986 */ /* 0x000fe2000c101514 */
[----:B0-----:R-:W-:-:S02]  /*20e60*/  PRMT R0, R16, 0x7632, R0 ;  /* 0x0000763210007816 */ /* 0x001fc40000000000 */
[----:B------:R-:W-:-:S03]  /*20e70*/  F2FP.BF16.F32.PACK_AB R20, R21, R20 ;  /* 0x000000141514723e */ /* 0x000fc600000010ff */
[----:B------:R0:W-:Y:S04]  /*20e80*/  @P5 STG.E.U16 desc[UR20][R4.64], R0 ;  /* 0x0000000004005986 */ /* 0x0001e8000c101514 */
[----:B------:R-:W-:Y:S01]  /*20e90*/  @P3 STG.E.U16 desc[UR20][R154.64], R18 ;  /* 0x000000129a003986 */ /* 0x000fe2000c101514 */
[----:B0-----:R-:W-:Y:S02]  /*20ea0*/  PRMT R0, R18, 0x7632, R0 ;  /* 0x0000763212007816 */ /* 0x001fe40000000000 */
[----:B-----5:R-:W-:Y:S02]  /*20eb0*/  ISETP.LT.AND P6, PT, R161, UR15, !P1 ;  /* 0x0000000fa1007c0c */ /* 0x020fe4000cfc1270 */
[----:B------:R-:W-:Y:S01]  /*20ec0*/  ISETP.LT.AND P4, PT, R160, UR15, !P1 ;  /* 0x0000000fa0007c0c */ /* 0x000fe2000cf81270 */
[----:B------:R0:W-:Y:S10]  /*20ed0*/  @P0 STG.E.U16 desc[UR20][R6.64], R0 ;  /* 0x0000000006000986 */ /* 0x0001f4000c101514 */
[----:B------:R-:W-:Y:S01]  /*20ee0*/  @P6 STG.E.U16 desc[UR20][R134.64], R20 ;  /* 0x0000001486006986 */ /* 0x000fe2000c101514 */
[----:B0-----:R-:W-:-:S05]  /*20ef0*/  PRMT R0, R20, 0x7632, R0 ;  /* 0x0000763214007816 */ /* 0x001fca0000000000 */
[----:B------:R0:W-:Y:S01]  /*20f00*/  @P4 STG.E.U16 desc[UR20][R158.64], R0 ;  /* 0x000000009e004986 */ /* 0x0001e2000c101514 */
[----:B--2---:R-:W-:Y:S01]  /*20f10*/  ISETP.LT.AND P0, PT, R11, UR6, !P1 ;  /* 0x000000060b007c0c */ /* 0x004fe2000cf01270 */
[----:B------:R-:W-:Y:S02]  /*20f20*/  VIADD R133, R133, UR5 ;  /* 0x0000000585857c36 */ /* 0x000fe40008000000 */
[----:B------:R-:W2:Y:S01]  /*20f30*/  LDL.LU R11, [R1+0x8c8] ;  /* 0x0008c800010b7983 */ /* 0x000ea20000300800 */
[----:B-1----:R-:W-:Y:S01]  /*20f40*/  ISETP.LT.AND P2, PT, R137, UR4, !P1 ;  /* 0x0000000489007c0c */ /* 0x002fe2000cf41270 */
[----:B------:R-:W1:Y:S01]  /*20f50*/  LDCU UR4, c[0x0][0x39c] ;  /* 0x00007380ff0477ac */ /* 0x000e620008000800 */
[----:B------:R-:W-:Y:S01]  /*20f60*/  F2FP.BF16.F32.PACK_AB R22, R23, R22 ;  /* 0x000000161716723e */ /* 0x000fe200000010ff */
[----:B------:R-:W2:Y:S01]  /*20f70*/  LDCU UR6, c[0x0][0x39c] ;  /* 0x00007380ff0677ac */ /* 0x000ea20008000800 */
[----:B---3--:R-:W-:Y:S01]  /*20f80*/  ISETP.LT.AND P4, PT, R13, UR9, !P1 ;  /* 0x000000090d007c0c */ /* 0x008fe2000cf81270 */
[----:B0-----:R-:W-:Y:S01]  /*20f90*/  VIADD R0, R133, UR5 ;  /* 0x0000000585007c36 */ /* 0x001fe20008000000 */
[----:B------:R-:W3:Y:S01]  /*20fa0*/  LDL.LU R13, [R1+0x8ec] ;  /* 0x0008ec00010d7983 */ /* 0x000ee20000300800 */
[----:B-1----:R-:W-:Y:S01]  /*20fb0*/  ISETP.LT.AND P5, PT, R136, UR4, !P1 ;  /* 0x0000000488007c0c */ /* 0x002fe2000cfa1270 */
[----:B------:R-:W0:Y:S01]  /*20fc0*/  LDCU UR4, c[0x0][0x39c] ;  /* 0x00007380ff0477ac */ /* 0x000e220008000800 */
[----:B------:R-:W-:Y:S01]  /*20fd0*/  ISETP.LT.AND P6, PT, R14, UR7, !P1 ;  /* 0x000000070e007c0c */ /* 0x000fe2000cfc1270 */
[----:B------:R-:W5:Y:S01]  /*20fe0*/  LDL.LU R15, [R1+0x8f4] ;  /* 0x0008f400010f7983 */ /* 0x000f620000300800 */
[----:B------:R-:W3:Y:S01]  /*20ff0*/  LDCU UR7, c[0x0][0x39c] ;  /* 0x00007380ff0777ac */ /* 0x000ee20008000800 */
[----:B------:R-:W-:-:S02]  /*21000*/  F2FP.BF16.F32.PACK_AB R24, R25, R24 ;  /* 0x000000181918723e */ /* 0x000fc400000010ff */
[----:B------:R-:W-:Y:S01]  /*21010*/  F2FP.BF16.F32.PACK_AB R26, R27, R26 ;  /* 0x0000001a1b1a723e */ /* 0x000fe200000010ff */
[----:B------:R-:W1:Y:S01]  /*21020*/  LDCU UR9, c[0x0][0x39c] ;  /* 0x00007380ff0977ac */ /* 0x000e620008000800 */
[----:B0-----:R-:W-:Y:S01]  /*21030*/  ISETP.LT.AND P3, PT, R132, UR4, !P1 ;  /* 0x0000000484007c0c */ /* 0x001fe2000cf61270 */
[----:B------:R-:W4:Y:S03]  /*21040*/  LDCU UR4, c[0x0][0x39c] ;  /* 0x00007380ff0477ac */ /* 0x000f260008000800 */
[----:B------:R0:W-:Y:S01]  /*21050*/  @P5 STG.E.U16 desc[UR20][R8.64], R22 ;  /* 0x0000001608005986 */ /* 0x0001e2000c101514 */
[----:B------:R-:W-:-:S04]  /*21060*/  LEA R4, P5, R133, R2, 0x1 ;  /* 0x0000000285047211 */ /* 0x000fc800078a08ff */
[-C--:B------:R-:W-:Y:S02]  /*21070*/  LEA.HI.X.SX32 R5, R133, R3.reuse, 0x1, P5 ;  /* 0x0000000385057211 */ /* 0x080fe400028f0eff */
[----:B------:R-:W-:Y:S02]  /*21080*/  LEA R6, P5, R0, R2, 0x1 ;  /* 0x0000000200067211 */ /* 0x000fe400078a08ff */
[----:B0-----:R-:W-:Y:S01]  /*21090*/  PRMT R9, R22, 0x7632, R9 ;  /* 0x0000763216097816 */ /* 0x001fe20000000009 */
[C---:B------:R-:W-:Y:S01]  /*210a0*/  VIADD R8, R0.reuse, UR5 ;  /* 0x0000000500087c36 */ /* 0x040fe20008000000 */
[----:B------:R-:W-:-:S03]  /*210b0*/  LEA.HI.X.SX32 R7, R0, R3, 0x1, P5 ;  /* 0x0000000300077211 */ /* 0x000fc600028f0eff */
[----:B------:R0:W-:Y:S01]  /*210c0*/  @P3 STG.E.U16 desc[UR20][R4.64], R9 ;  /* 0x0000000904003986 */ /* 0x0001e2000c101514 */
[----:B----4-:R-:W-:Y:S01]  /*210d0*/  ISETP.LT.AND P3, PT, R12, UR4, !P1 ;  /* 0x000000040c007c0c */ /* 0x010fe2000cf61270 */
[C---:B------:R-:W-:Y:S01]  /*210e0*/  VIADD R0, R8.reuse, UR5 ;  /* 0x0000000508007c36 */ /* 0x040fe20008000000 */
[----:B------:R-:W5:Y:S01]  /*210f0*/  LDCU UR4, c[0x0][0x39c] ;  /* 0x00007380ff0477ac */ /* 0x000f620008000800 */
[----:B------:R-:W4:Y:S04]  /*21100*/  LDL.LU R12, [R1+0x900] ;  /* 0x00090000010c7983 */ /* 0x000f280000300800 */
[----:B------:R1:W-:Y:S01]  /*21110*/  @P0 STG.E.U16 desc[UR20][R6.64], R24 ;  /* 0x0000001806000986 */ /* 0x0003e2000c101514 */
[----:B0-----:R-:W-:-:S04]  /*21120*/  LEA R4, P5, R8, R2, 0x1 ;  /* 0x0000000208047211 */ /* 0x001fc800078a08ff */
[----:B------:R-:W-:Y:S02]  /*21130*/  LEA.HI.X.SX32 R5, R8, R3, 0x1, P5 ;  /* 0x0000000308057211 */ /* 0x000fe400028f0eff */
[----:B-1----:R-:W-:Y:S02]  /*21140*/  PRMT R7, R24, 0x7632, R7 ;  /* 0x0000763218077816 */ /* 0x002fe40000000007 */
[----:B------:R-:W-:-:S03]  /*21150*/  LEA R6, P5, R0, R2, 0x1 ;  /* 0x0000000200067211 */ /* 0x000fc600078a08ff */
[----:B------:R0:W-:Y:S02]  /*21160*/  @P6 STG.E.U16 desc[UR20][R4.64], R7 ;  /* 0x0000000704006986 */ /* 0x0001e4000c101514 */
[C---:B0-----:R-:W-:Y:S02]  /*21170*/  LEA.HI.X.SX32 R7, R0.reuse, R3, 0x1, P5 ;  /* 0x0000000300077211 */ /* 0x041fe400028f0eff */
[----:B--2---:R-:W-:Y:S01]  /*21180*/  ISETP.LT.AND P0, PT, R11, UR6, !P1 ;  /* 0x000000060b007c0c */ /* 0x004fe2000cf01270 */
[----:B------:R-:W-:Y:S01]  /*21190*/  VIADD R8, R0, UR5 ;  /* 0x0000000500087c36 */ /* 0x000fe20008000000 */
[----:B------:R-:W2:Y:S01]  /*211a0*/  LDL.LU R11, [R1+0x8fc] ;  /* 0x0008fc00010b7983 */ /* 0x000ea20000300800 */
[----:B------:R-:W4:Y:S03]  /*211b0*/  LDCU UR6, c[0x0][0x39c] ;  /* 0x00007380ff0677ac */ /* 0x000f260008000800 */
[----:B------:R-:W2:Y:S01]  /*211c0*/  LDL.LU R14, [R1+0x90c] ;  /* 0x00090c00010e7983 */ /* 0x000ea20000300800 */
[----:B---3--:R-:W-:-:S03]  /*211d0*/  ISETP.LT.AND P5, PT, R13, UR7, !P1 ;  /* 0x000000070d007c0c */ /* 0x008fc6000cfa1270 */
[----:B------:R-:W-:Y:S01]  /*211e0*/  @P4 STG.E.U16 desc[UR20][R6.64], R26 ;  /* 0x0000001a06004986 */ /* 0x000fe2000c101514 */
[C---:B------:R-:W-:Y:S01]  /*211f0*/  LEA R4, P6, R8.reuse, R2, 0x1 ;  /* 0x0000000208047211 */ /* 0x040fe200078c08ff */
[----:B------:R-:W0:Y:S02]  /*21200*/  LDCU UR7, c[0x0][0x39c] ;  /* 0x00007380ff0777ac */ /* 0x000e240008000800 */
[----:B------:R-:W3:Y:S01]  /*21210*/  LDL.LU R13, [R1+0x908] ;  /* 0x00090800010d7983 */ /* 0x000ee20000300800 */
[----:B------:R-:W-:Y:S02]  /*21220*/  LEA.HI.X.SX32 R5, R8, R3, 0x1, P6 ;  /* 0x0000000308057211 */ /* 0x000fe400030f0eff */
[----:B------:R-:W-:Y:S01]  /*21230*/  PRMT R0, R26, 0x7632, R0 ;  /* 0x000076321a007816 */ /* 0x000fe20000000000 */
[----:B------:R-:W-:Y:S01]  /*21240*/  VIADD R8, R8, UR5 ;  /* 0x0000000508087c36 */ /* 0x000fe20008000000 */
[----:B-----5:R-:W-:Y:S01]  /*21250*/  ISETP.LT.AND P4, PT, R15, UR4, !P1 ;  /* 0x000000040f007c0c */ /* 0x020fe2000cf81270 */
[----:B------:R-:W2:Y:S02]  /*21260*/  LDCU UR4, c[0x0][0x39c] ;  /* 0x00007380ff0477ac */ /* 0x000ea40008000800 */
[----:B------:R1:W-:Y:S01]  /*21270*/  @P3 STG.E.U16 desc[UR20][R4.64], R0 ;  /* 0x0000000004003986 */ /* 0x0003e2000c101514 */
[----:B------:R-:W-:Y:S01]  /*21280*/  F2FP.BF16.F32.PACK_AB R28, R29, R28 ;  /* 0x0000001c1d1c723e */ /* 0x000fe200000010ff */
[C---:B-1----:R-:W-:Y:S01]  /*21290*/  VIADD R0, R8.reuse, UR5 ;  /* 0x0000000508007c36 */ /* 0x042fe20008000000 */
[----:B------:R-:W-:-:S04]  /*212a0*/  LEA R4, P3, R8, R2, 0x1 ;  /* 0x0000000208047211 */ /* 0x000fc800078608ff */
[----:B------:R-:W-:Y:S02]  /*212b0*/  LEA R6, P6, R0, R2, 0x1 ;  /* 0x0000000200067211 */ /* 0x000fe400078c08ff */
[-C--:B------:R-:W-:Y:S02]  /*212c0*/  LEA.HI.X.SX32 R5, R8, R3.reuse, 0x1, P3 ;  /* 0x0000000308057211 */ /* 0x080fe400018f0eff */
[----:B------:R-:W-:Y:S02]  /*212d0*/  PRMT R8, R28, 0x7632, R8 ;  /* 0x000076321c087816 */ /* 0x000fe40000000008 */
[C---:B------:R-:W-:Y:S01]  /*212e0*/  LEA.HI.X.SX32 R7, R0.reuse, R3, 0x1, P6 ;  /* 0x0000000300077211 */ /* 0x040fe200030f0eff */
[----:B------:R-:W-:Y:S01]  /*212f0*/  VIADD R0, R0, UR5 ;  /* 0x0000000500007c36 */ /* 0x000fe20008000000 */
[----:B------:R1:W-:Y:S01]  /*21300*/  @P0 STG.E.U16 desc[UR20][R4.64], R28 ;  /* 0x0000001c04000986 */ /* 0x0003e2000c101514 */
[----:B----4-:R-:W-:-:S03]  /*21310*/  ISETP.LT.AND P3, PT, R12, UR6, !P1 ;  /* 0x000000060c007c0c */ /* 0x010fc6000cf61270 */
[----:B------:R4:W-:Y:S01]  /*21320*/  @P5 STG.E.U16 desc[UR20][R6.64], R8 ;  /* 0x0000000806005986 */ /* 0x0009e2000c101514 */
[----:B------:R-:W-:Y:S01]  /*21330*/  F2FP.BF16.F32.PACK_AB R30, R31, R30 ;  /* 0x0000001e1f1e723e */ /* 0x000fe200000010ff */
[----:B------:R-:W5:Y:S02]  /*21340*/  LDCU UR6, c[0x0][0x39c] ;  /* 0x00007380ff0677ac */ /* 0x000f640008000800 */
[----:B------:R-:W5:Y:S01]  /*21350*/  LDL.LU R12, [R1+0x910] ;  /* 0x00091000010c7983 */ /* 0x000f620000300800 */
[----:B-1----:R-:W-:-:S04]  /*21360*/  LEA R4, P5, R0, R2, 0x1 ;  /* 0x0000000200047211 */ /* 0x002fc800078a08ff */
[----:B------:R-:W-:Y:S02]  /*21370*/  LEA.HI.X.SX32 R5, R0, R3, 0x1, P5 ;  /* 0x0000000300057211 */ /* 0x000fe400028f0eff */
[----:B--2---:R-:W-:Y:S01]  /*21380*/  ISETP.LT.AND P0, PT, R11, UR4, !P1 ;  /* 0x000000040b007c0c */ /* 0x004fe2000cf01270 */
[----:B------:R-:W5:Y:S01]  /*21390*/  LDCU UR4, c[0x0][0x39c] ;  /* 0x00007380ff0477ac */ /* 0x000f620008000800 */
[----:B------:R-:W2:Y:S01]  /*213a0*/  LDL.LU R11, [R1+0x918] ;  /* 0x00091800010b7983 */ /* 0x000ea20000300800 */
[----:B0-----:R-:W-:Y:S01]  /*213b0*/  ISETP.LT.AND P6, PT, R14, UR7, !P1 ;  /* 0x000000070e007c0c */ /* 0x001fe2000cfc1270 */
[----:B------:R-:W-:Y:S02]  /*213c0*/  VIADD R0, R0, UR5 ;  /* 0x0000000500007c36 */ /* 0x000fe40008000000 */
[----:B------:R-:W2:Y:S01]  /*213d0*/  LDL.LU R14, [R1+0x924] ;  /* 0x00092400010e7983 */ /* 0x000ea20000300800 */
[----:B----4-:R-:W-:Y:S01]  /*213e0*/  PRMT R8, R30, 0x7632, R8 ;  /* 0x000076321e087816 */ /* 0x010fe20000000008 */
[----:B------:R-:W0:Y:S01]  /*213f0*/  LDCU UR7, c[0x0][0x39c] ;  /* 0x00007380ff0777ac */ /* 0x000e220008000800 */
[----:B---3--:R-:W-:Y:S01]  /*21400*/  ISETP.LT.AND P5, PT, R13, UR9, !P1 ;  /* 0x000000090d007c0c */ /* 0x008fe2000cfa1270 */
[----:B------:R1:W-:Y:S01]  /*21410*/  @P4 STG.E.U16 desc[UR20][R4.64], R30 ;  /* 0x0000001e04004986 */ /* 0x0003e2000c101514 */
[C---:B------:R-:W-:Y:S01]  /*21420*/  VIADD R7, R0.reuse, UR5 ;  /* 0x0000000500077c36 */ /* 0x040fe20008000000 */
[----:B------:R-:W3:Y:S02]  /*21430*/  LDCU UR9, c[0x0][0x39c] ;  /* 0x00007380ff0977ac */ /* 0x000ee40008000800 */
[----:B------:R-:W3:Y:S01]  /*21440*/  LDL.LU R13, [R1+0x920] ;  /* 0x00092000010d7983 */ /* 0x000ee20000300800 */
[----:B-1----:R-:W-:-:S04]  /*21450*/  LEA R4, P4, R0, R2, 0x1 ;  /* 0x0000000200047211 */ /* 0x002fc800078808ff */
[-C--:B------:R-:W-:Y:S01]  /*21460*/  LEA.HI.X.SX32 R5, R0, R3.reuse, 0x1, P4 ;  /* 0x0000000300057211 */ /* 0x080fe200020f0eff */
[C---:B------:R-:W-:Y:S01]  /*21470*/  VIADD R0, R7.reuse, UR5 ;  /* 0x0000000507007c36 */ /* 0x040fe20008000000 */
[----:B------:R-:W-:Y:S02]  /*21480*/  LEA R6, P4, R7, R2, 0x1 ;  /* 0x0000000207067211 */ /* 0x000fe400078808ff */
[----:B------:R-:W-:Y:S01]  /*21490*/  F2FP.BF16.F32.PACK_AB R32, R33, R32 ;  /* 0x000000202120723e */ /* 0x000fe200000010ff */
[----:B------:R1:W-:Y:S01]  /*214a0*/  @P3 STG.E.U16 desc[UR20][R4.64], R8 ;  /* 0x0000000804003986 */ /* 0x0003e2000c101514 */
[----:B------:R-:W-:-:S05]  /*214b0*/  LEA.HI.X.SX32 R7, R7, R3, 0x1, P4 ;  /* 0x0000000307077211 */ /* 0x000fca00020f0eff */
[----:B------:R4:W-:Y:S01]  /*214c0*/  @P0 STG.E.U16 desc[UR20][R6.64], R32 ;  /* 0x0000002006000986 */ /* 0x0009e2000c101514 */
[C---:B-1----:R-:W-:Y:S01]  /*214d0*/  LEA R4, P4, R0.reuse, R2, 0x1 ;  /* 0x0000000200047211 */ /* 0x042fe200078808ff */
[----:B------:R-:W-:-:S03]  /*214e0*/  VIADD R8, R0, UR5 ;  /* 0x0000000500087c36 */ /* 0x000fc60008000000 */
[----:B------:R-:W-:Y:S02]  /*214f0*/  LEA.HI.X.SX32 R5, R0, R3, 0x1, P4 ;  /* 0x0000000300057211 */ /* 0x000fe400020f0eff */
[----:B-----5:R-:W-:Y:S01]  /*21500*/  ISETP.LT.AND P3, PT, R12, UR4, !P1 ;  /* 0x000000040c007c0c */ /* 0x020fe2000cf61270 */
[----:B------:R-:W1:Y:S01]  /*21510*/  LDCU UR4, c[0x0][0x39c] ;  /* 0x00007380ff0477ac */ /* 0x000e620008000800 */
[----:B------:R-:W1:Y:S01]  /*21520*/  LDL.LU R12, [R1+0x928] ;  /* 0x00092800010c7983 */ /* 0x000e620000300800 */
[----:B----4-:R-:W-:-:S04]  /*21530*/  LEA R6, P4, R8, R2, 0x1 ;  /* 0x0000000208067211 */ /* 0x010fc800078808ff */
[-C--:B------:R-:W-:Y:S02]  /*21540*/  LEA.HI.X.SX32 R7, R8, R3.reuse, 0x1, P4 ;  /* 0x0000000308077211 */ /* 0x080fe400020f0eff */
[----:B--2---:R-:W-:Y:S02]  /*21550*/  ISETP.LT.AND P0, PT, R11, UR6, !P1 ;  /* 0x000000060b007c0c */ /* 0x004fe4000cf01270 */
[----:B------:R-:W-:Y:S01]  /*21560*/  PRMT R0, R32, 0x7632, R0 ;  /* 0x0000763220007816 */ /* 0x000fe20000000000 */
[----:B------:R-:W2:Y:S01]  /*21570*/  LDL.LU R11, [R1+0x930] ;  /* 0x00093000010b7983 */ /* 0x000ea20000300800 */
[----:B------:R-:W-:Y:S01]  /*21580*/  F2FP.BF16.F32.PACK_AB R34, R35, R34 ;  /* 0x000000222322723e */ /* 0x000fe200000010ff */
[----:B------:R-:W-:Y:S01]  /*21590*/  VIADD R8, R8, UR5 ;  /* 0x0000000508087c36 */ /* 0x000fe20008000000 */
[----:B------:R-:W2:Y:S01]  /*215a0*/  LDCU UR6, c[0x0][0x39c] ;  /* 0x00007380ff0677ac */ /* 0x000ea20008000800 */
[----:B---3--:R-:W-:Y:S01]  /*215b0*/  ISETP.LT.AND P4, PT, R13, UR9, !P1 ;  /* 0x000000090d007c0c */ /* 0x008fe2000cf81270 */
[----:B------:R3:W-:Y:S01]  /*215c0*/  @P6 STG.E.U16 desc[UR20][R4.64], R0 ;  /* 0x0000000004006986 */ /* 0x0007e2000c101514 */
[----:B------:R-:W-:Y:S01]  /*215d0*/  PRMT R9, R34, 0x7632, R9 ;  /* 0x0000763222097816 */ /* 0x000fe20000000009 */
[----:B------:R-:W4:Y:S02]  /*215e0*/  LDCU UR9, c[0x0][0x39c] ;  /* 0x00007380ff0977ac */ /* 0x000f240008000800 */
[----:B------:R-:W5:Y:S04]  /*215f0*/  LDL.LU R13, [R1+0x934] ;  /* 0x00093400010d7983 */ /* 0x000f680000300800 */
[----:B------:R4:W-:Y:S01]  /*21600*/  @P5 STG.E.U16 desc[UR20][R6.64], R34 ;  /* 0x0000002206005986 */ /* 0x0009e2000c101514 */
[----:B0-----:R-:W-:Y:S01]  /*21610*/  ISETP.LT.AND P6, PT, R14, UR7, !P1 ;  /* 0x000000070e007c0c */ /* 0x001fe2000cfc1270 */
[----:B------:R-:W5:Y:S01]  /*21620*/  LDCU UR7, c[0x0][0x39c] ;  /* 0x00007380ff0777ac */ /* 0x000f620008000800 */
[CC--:B---3--:R-:W-:Y:S01]  /*21630*/  LEA R4, P5, R8.reuse, R2.reuse, 0x1 ;  /* 0x0000000208047211 */ /* 0x0c8fe200078a08ff */
[C---:B------:R-:W-:Y:S01]  /*21640*/  VIADD R0, R8.reuse, UR5 ;  /* 0x0000000508007c36 */ /* 0x040fe20008000000 */
[----:B------:R-:W3:Y:S02]  /*21650*/  LDL.LU R15, [R1+0x93c] ;  /* 0x00093c00010f7983 */ /* 0x000ee40000300800 */
[----:B------:R-:W-:Y:S01]  /*21660*/  LEA.HI.X.SX32 R5, R8, R3, 0x1, P5 ;  /* 0x0000000308057211 */ /* 0x000fe200028f0eff */
[C---:B------:R-:W-:Y:S01]  /*21670*/  VIADD R8, R0.reuse, UR5 ;  /* 0x0000000500087c36 */ /* 0x040fe20008000000 */
[----:B----4-:R-:W-:-:S03]  /*21680*/  LEA R6, P5, R0, R2, 0x1 ;  /* 0x0000000200067211 */ /* 0x010fc600078a08ff */
[----:B------:R0:W-:Y:S01]  /*21690*/  @P3 STG.E.U16 desc[UR20][R4.64], R9 ;  /* 0x0000000904003986 */ /* 0x0001e2000c101514 */
[----:B------:R-:W-:Y:S02]  /*216a0*/  F2FP.BF16.F32.PACK_AB R36, R37, R36 ;  /* 0x000000242524723e */ /* 0x000fe400000010ff */
[----:B------:R-:W-:Y:S01]  /*216b0*/  LEA.HI.X.SX32 R7, R0, R3, 0x1, P5 ;  /* 0x0000000300077211 */ /* 0x000fe200028f0eff */
[----:B------:R-:W-:-:S04]  /*216c0*/  VIADD R0, R8, UR5 ;  /* 0x0000000508007c36 */ /* 0x000fc80008000000 */
[----:B------:R4:W-:Y:S01]  /*216d0*/  @P0 STG.E.U16 desc[UR20][R6.64], R36 ;  /* 0x0000002406000986 */ /* 0x0009e2000c101514 */
[-C--:B0-----:R-:W-:Y:S02]  /*216e0*/  LEA R4, P5, R8, R2.reuse, 0x1 ;  /* 0x0000000208047211 */ /* 0x081fe400078a08ff */
[----:B-1----:R-:W-:Y:S01]  /*216f0*/  ISETP.LT.AND P3, PT, R12, UR4, !P1 ;  /* 0x000000040c007c0c */ /* 0x002fe2000cf61270 */
[----:B------:R-:W3:Y:S01]  /*21700*/  LDCU UR4, c[0x0][0x39c] ;  /* 0x00007380ff0477ac */ /* 0x000ee20008000800 */
[----:B------:R-:W3:Y:S01]  /*21710*/  LDL.LU R12, [R1+0x7ec] ;  /* 0x0007ec00010c7983 */ /* 0x000ee20000300800 */
[----:B------:R-:W-:Y:S02]  /*21720*/  LEA.HI.X.SX32 R5, R8, R3, 0x1, P5 ;  /* 0x0000000308057211 */ /* 0x000fe400028f0eff */
[----:B----4-:R-:W-:Y:S02]  /*21730*/  PRMT R7, R36, 0x7632, R7 ;  /* 0x0000763224077816 */ /* 0x010fe40000000007 */
[----:B------:R-:W-:-:S03]  /*21740*/  LEA R6, P5, R0, R2, 0x1 ;  /* 0x0000000200067211 */ /* 0x000fc600078a08ff */
[----:B------:R0:W-:Y:S02]  /*21750*/  @P6 STG.E.U16 desc[UR20][R4.64], R7 ;  /* 0x0000000704006986 */ /* 0x0001e4000c101514 */
[C---:B0-----:R-:W-:Y:S02]  /*21760*/  LEA.HI.X.SX32 R7, R0.reuse, R3, 0x1, P5 ;  /* 0x0000000300077211 */ /* 0x041fe400028f0eff */
[----:B--2---:R-:W-:Y:S01]  /*21770*/  ISETP.LT.AND P0, PT, R11, UR6, !P1 ;  /* 0x000000060b007c0c */ /* 0x004fe2000cf01270 */
[----:B------:R-:W-:Y:S01]  /*21780*/  VIADD R8, R0, UR5 ;  /* 0x0000000500087c36 */ /* 0x000fe20008000000 */
[----:B------:R-:W2:Y:S01]  /*21790*/  LDL.LU R11, [R1+0x948] ;  /* 0x00094800010b7983 */ /* 0x000ea20000300800 */
[----:B------:R-:W-:Y:S01]  /*217a0*/  F2FP.BF16.F32.PACK_AB R38, R39, R38 ;  /* 0x000000262726723e */ /* 0x000fe200000010ff */
[----:B------:R-:W0:Y:S02]  /*217b0*/  LDCU UR6, c[0x0][0x39c] ;  /* 0x00007380ff0677ac */ /* 0x000e240008000800 */
[----:B------:R-:W4:Y:S01]  /*217c0*/  LDL.LU R14, [R1+0x954] ;  /* 0x00095400010e7983 */ /* 0x000f220000300800 */
[----:B-----5:R-:W-:-:S02]  /*217d0*/  ISETP.LT.AND P5, PT, R13, UR7, !P1 ;  /* 0x000000070d007c0c */ /* 0x020fc4000cfa1270 */
[----:B------:R-:W-:Y:S01]  /*217e0*/  LEA R4, P6, R8, R2, 0x1 ;  /* 0x0000000208047211 */ /* 0x000fe200078c08ff */
[----:B------:R-:W5:Y:S01]  /*217f0*/  LDL.LU R13, [R1+0x950] ;  /* 0x00095000010d7983 */ /* 0x000f620000300800 */
[----:B------:R-:W-:Y:S01]  /*21800*/  PRMT R0, R38, 0x7632, R0 ;  /* 0x0000763226007816 */ /* 0x000fe20000000000 */
[----:B------:R-:W4:Y:S01]  /*21810*/  LDCU UR7, c[0x0][0x39c] ;  /* 0x00007380ff0777ac */ /* 0x000f220008000800 */
[C---:B------:R-:W-:Y:S01]  /*21820*/  LEA.HI.X.SX32 R5, R8.reuse, R3, 0x1, P6 ;  /* 0x0000000308057211 */ /* 0x040fe200030f0eff */
[----:B------:R-:W-:Y:S01]  /*21830*/  VIADD R8, R8, UR5 ;  /* 0x0000000508087c36 */ /* 0x000fe20008000000 */
[----:B------:R-:W-:Y:S01]  /*21840*/  @P4 STG.E.U16 desc[UR20][R6.64], R38 ;  /* 0x0000002606004986 */ /* 0x000fe2000c101514 */
[----:B---3--:R-:W-:Y:S01]  /*21850*/  ISETP.LT.AND P4, PT, R15, UR4, !P1 ;  /* 0x000000040f007c0c */ /* 0x008fe2000cf81270 */
        /* <DEDUP_REMOVED lines=10> */
[----:B0-----:R-:W-:Y:S01]  /*21900*/  ISETP.LT.AND P3, PT, R12, UR6, !P1 ;  /* 0x000000060c007c0c */ /* 0x001fe2000cf61270 */
[----:B------:R0:W-:Y:S01]  /*21910*/  @P0 STG.E.U16 desc[UR20][R4.64], R40 ;  /* 0x0000002804000986 */ /* 0x0001e2000c101514 */
[----:B------:R-:W-:Y:S01]  /*21920*/  F2FP.BF16.F32.PACK_AB R42, R43, R42 ;  /* 0x0000002a2b2a723e */ /* 0x000fe200000010ff */
[----:B------:R-:W1:Y:S02]  /*21930*/  LDCU UR6, c[0x0][0x39c] ;  /* 0x00007380ff0677ac */ /* 0x000e640008000800 */
[----:B------:R-:W3:Y:S04]  /*21940*/  LDL.LU R12, [R1+0x958] ;  /* 0x00095800010c7983 */ /* 0x000ee80000300800 */
[----:B------:R1:W-:Y:S01]  /*21950*/  @P5 STG.E.U16 desc[UR20][R6.64], R8 ;  /* 0x0000000806005986 */ /* 0x0003e2000c101514 */
[----:B0-----:R-:W-:-:S04]  /*21960*/  LEA R4, P5, R0, R2, 0x1 ;  /* 0x0000000200047211 */ /* 0x001fc800078a08ff */
[----:B------:R-:W-:Y:S02]  /*21970*/  LEA.HI.X.SX32 R5, R0, R3, 0x1, P5 ;  /* 0x0000000300057211 */ /* 0x000fe400028f0eff */
[----:B--2---:R-:W-:Y:S01]  /*21980*/  ISETP.LT.AND P0, PT, R11, UR4, !P1 ;  /* 0x000000040b007c0c */ /* 0x004fe2000cf01270 */
[----:B------:R-:W3:Y:S01]  /*21990*/  LDCU UR4, c[0x0][0x39c] ;  /* 0x00007380ff0477ac */ /* 0x000ee20008000800 */
[----:B------:R-:W2:Y:S01]  /*219a0*/  LDL.LU R11, [R1+0x960] ;  /* 0x00096000010b7983 */ /* 0x000ea20000300800 */
[----:B----4-:R-:W-:Y:S01]  /*219b0*/  ISETP.LT.AND P6, PT, R14, UR7, !P1 ;  /* 0x000000070e007c0c */ /* 0x010fe2000cfc1270 */
[----:B------:R-:W-:Y:S02]  /*219c0*/  VIADD R0, R0, UR5 ;  /* 0x0000000500007c36 */ /* 0x000fe40008000000 */
[----:B------:R-:W4:Y:S01]  /*219d0*/  LDL.LU R14, [R1+0x96c] ;  /* 0x00096c00010e7983 */ /* 0x000f220000300800 */
[----:B-1----:R-:W-:Y:S01]  /*219e0*/  PRMT R8, R42, 0x7632, R8 ;  /* 0x000076322a087816 */ /* 0x002fe20000000008 */
[----:B------:R-:W4:Y:S01]  /*219f0*/  LDCU UR7, c[0x0][0x39c] ;  /* 0x00007380ff0777ac */ /* 0x000f220008000800 */
[----:B-----5:R-:W-:Y:S01]  /*21a00*/  ISETP.LT.AND P5, PT, R13, UR9, !P1 ;  /* 0x000000090d007c0c */ /* 0x020fe2000cfa1270 */
[----:B------:R0:W-:Y:S01]  /*21a10*/  @P4 STG.E.U16 desc[UR20][R4.64], R42 ;  /* 0x0000002a04004986 */ /* 0x0001e2000c101514 */
[C---:B------:R-:W-:Y:S01]  /*21a20*/  VIADD R7, R0.reuse, UR5 ;  /* 0x0000000500077c36 */ /* 0x040fe20008000000 */
[----:B------:R-:W1:Y:S02]  /*21a30*/  LDCU UR9, c[0x0][0x39c] ;  /* 0x00007380ff0977ac */ /* 0x000e640008000800 */
[----:B------:R-:W1:Y:S01]  /*21a40*/  LDL.LU R13, [R1+0x968] ;  /* 0x00096800010d7983 */ /* 0x000e620000300800 */
[----:B0-----:R-:W-:-:S04]  /*21a50*/  LEA R4, P4, R0, R2, 0x1 ;  /* 0x0000000200047211 */ /* 0x001fc800078808ff */
[-C--:B------:R-:W-:Y:S01]  /*21a60*/  LEA.HI.X.SX32 R5, R0, R3.reuse, 0x1, P4 ;  /* 0x0000000300057211 */ /* 0x080fe200020f0eff */
[C---:B------:R-:W-:Y:S01]  /*21a70*/  VIADD R0, R7.reuse, UR5 ;  /* 0x0000000507007c36 */ /* 0x040fe20008000000 */
[----:B------:R-:W-:Y:S02]  /*21a80*/  LEA R6, P4, R7, R2, 0x1 ;  /* 0x0000000207067211 */ /* 0x000fe400078808ff */
[----:B------:R-:W-:Y:S01]  /*21a90*/  F2FP.BF16.F32.PACK_AB R44, R45, R44 ;  /* 0x0000002c2d2c723e */ /* 0x000fe200000010ff */
[----:B------:R0:W-:Y:S01]  /*21aa0*/  @P3 STG.E.U16 desc[UR20][R4.64], R8 ;  /* 0x0000000804003986 */ /* 0x0001e2000c101514 */
[----:B------:R-:W-:-:S05]  /*21ab0*/  LEA.HI.X.SX32 R7, R7, R3, 0x1, P4 ;  /* 0x0000000307077211 */ /* 0x000fca00020f0eff */
[----:B------:R5:W-:Y:S01]  /*21ac0*/  @P0 STG.E.U16 desc[UR20][R6.64], R44 ;  /* 0x0000002c06000986 */ /* 0x000be2000c101514 */
[CC--:B0-----:R-:W-:Y:S01]  /*21ad0*/  LEA R4, P4, R0.reuse, R2.reuse, 0x1 ;  /* 0x0000000200047211 */ /* 0x0c1fe200078808ff */
[----:B------:R-:W-:Y:S01]  /*21ae0*/  VIADD R8, R0, UR5 ;  /* 0x0000000500087c36 */ /* 0x000fe20008000000 */
[----:B---3--:R-:W-:Y:S01]  /*21af0*/  ISETP.LT.AND P3, PT, R12, UR4, !P1 ;  /* 0x000000040c007c0c */ /* 0x008fe2000cf61270 */
[----:B------:R-:W0:Y:S01]  /*21b00*/  LDCU UR4, c[0x0][0x39c] ;  /* 0x00007380ff0477ac */ /* 0x000e220008000800 */
[----:B------:R-:W0:Y:S01]  /*21b10*/  LDL.LU R12, [R1+0x7e0] ;  /* 0x0007e000010c7983 */ /* 0x000e220000300800 */
[----:B------:R-:W-:Y:S02]  /*21b20*/  LEA.HI.X.SX32 R5, R0, R3, 0x1, P4 ;  /* 0x0000000300057211 */ /* 0x000fe400020f0eff */
[----:B-----5:R-:W-:-:S04]  /*21b30*/  LEA R6, P4, R8, R2, 0x1 ;  /* 0x0000000208067211 */ /* 0x020fc800078808ff */
[-C--:B------:R-:W-:Y:S02]  /*21b40*/  LEA.HI.X.SX32 R7, R8, R3.reuse, 0x1, P4 ;  /* 0x0000000308077211 */ /* 0x080fe400020f0eff */
[----:B--2---:R-:W-:Y:S02]  /*21b50*/  ISETP.LT.AND P0, PT, R11, UR6, !P1 ;  /* 0x000000060b007c0c */ /* 0x004fe4000cf01270 */
[----:B------:R-:W-:Y:S01]  /*21b60*/  PRMT R0, R44, 0x7632, R0 ;  /* 0x000076322c007816 */ /* 0x000fe20000000000 */
[----:B------:R-:W2:Y:S01]  /*21b70*/  LDL.LU R11, [R1+0x978] ;  /* 0x00097800010b7983 */ /* 0x000ea20000300800 */
[----:B------:R-:W-:Y:S01]  /*21b80*/  F2FP.BF16.F32.PACK_AB R46, R47, R46 ;  /* 0x0000002e2f2e723e */ /* 0x000fe200000010ff */
[----:B------:R-:W-:Y:S01]  /*21b90*/  VIADD R8, R8, UR5 ;  /* 0x0000000508087c36 */ /* 0x000fe20008000000 */
[----:B------:R-:W2:Y:S01]  /*21ba0*/  LDCU UR6, c[0x0][0x39c] ;  /* 0x00007380ff0677ac */ /* 0x000ea20008000800 */
[----:B-1----:R-:W-:Y:S01]  /*21bb0*/  ISETP.LT.AND P4, PT, R13, UR9, !P1 ;  /* 0x000000090d007c0c */ /* 0x002fe2000cf81270 */
[----:B------:R1:W-:Y:S01]  /*21bc0*/  @P6 STG.E.U16 desc[UR20][R4.64], R0 ;  /* 0x0000000004006986 */ /* 0x0003e2000c101514 */
[----:B------:R-:W-:Y:S01]  /*21bd0*/  PRMT R9, R46, 0x7632, R9 ;  /* 0x000076322e097816 */ /* 0x000fe20000000009 */
[----:B------:R-:W3:Y:S02]  /*21be0*/  LDCU UR9, c[0x0][0x39c] ;  /* 0x00007380ff0977ac */ /* 0x000ee40008000800 */
[----:B------:R-:W5:Y:S04]  /*21bf0*/  LDL.LU R13, [R1+0x97c] ;  /* 0x00097c00010d7983 */ /* 0x000f680000300800 */
[----:B------:R3:W-:Y:S01]  /*21c00*/  @P5 STG.E.U16 desc[UR20][R6.64], R46 ;  /* 0x0000002e06005986 */ /* 0x0007e2000c101514 */
[----:B----4-:R-:W-:Y:S01]  /*21c10*/  ISETP.LT.AND P6, PT, R14, UR7, !P1 ;  /* 0x000000070e007c0c */ /* 0x010fe2000cfc1270 */
[----:B------:R-:W5:Y:S01]  /*21c20*/  LDCU UR7, c[0x0][0x39c] ;  /* 0x00007380ff0777ac */ /* 0x000f620008000800 */
[CC--:B-1----:R-:W-:Y:S01]  /*21c30*/  LEA R4, P5, R8.reuse, R2.reuse, 0x1 ;  /* 0x0000000208047211 */ /* 0x0c2fe200078a08ff */
[C---:B------:R-:W-:Y:S01]  /*21c40*/  VIADD R0, R8.reuse, UR5 ;  /* 0x0000000508007c36 */ /* 0x040fe20008000000 */
[----:B------:R-:W4:Y:S02]  /*21c50*/  LDL.LU R15, [R1+0x984] ;  /* 0x00098400010f7983 */ /* 0x000f240000300800 */
[----:B------:R-:W-:Y:S01]  /*21c60*/  LEA.HI.X.SX32 R5, R8, R3, 0x1, P5 ;  /* 0x0000000308057211 */ /* 0x000fe200028f0eff */
[C---:B------:R-:W-:Y:S01]  /*21c70*/  VIADD R8, R0.reuse, UR5 ;  /* 0x0000000500087c36 */ /* 0x040fe20008000000 */
[----:B---3--:R-:W-:-:S03]  /*21c80*/  LEA R6, P5, R0, R2, 0x1 ;  /* 0x0000000200067211 */ /* 0x008fc600078a08ff */
[----:B------:R1:W-:Y:S01]  /*21c90*/  @P3 STG.E.U16 desc[UR20][R4.64], R9 ;  /* 0x0000000904003986 */ /* 0x0003e2000c101514 */
[----:B------:R-:W-:Y:S02]  /*21ca0*/  F2FP.BF16.F32.PACK_AB R48, R49, R48 ;  /* 0x000000303130723e */ /* 0x000fe400000010ff */
[----:B------:R-:W-:Y:S01]  /*21cb0*/  LEA.HI.X.SX32 R7, R0, R3, 0x1, P5 ;  /* 0x0000000300077211 */ /* 0x000fe200028f0eff */
[----:B------:R-:W-:-:S04]  /*21cc0*/  VIADD R0, R8, UR5 ;  /* 0x0000000508007c36 */ /* 0x000fc80008000000 */
[----:B------:R3:W-:Y:S01]  /*21cd0*/  @P0 STG.E.U16 desc[UR20][R6.64], R48 ;  /* 0x0000003006000986 */ /* 0x0007e2000c101514 */
[-C--:B-1----:R-:W-:Y:S02]  /*21ce0*/  LEA R4, P5, R8, R2.reuse, 0x1 ;  /* 0x0000000208047211 */ /* 0x082fe400078a08ff */
[----:B0-----:R-:W-:Y:S01]  /*21cf0*/  ISETP.LT.AND P3, PT, R12, UR4, !P1 ;  /* 0x000000040c007c0c */ /* 0x001fe2000cf61270 */
[----:B------:R-:W4:Y:S01]  /*21d00*/  LDCU UR4, c[0x0][0x39c] ;  /* 0x00007380ff0477ac */ /* 0x000f220008000800 */
[----:B------:R-:W4:Y:S01]  /*21d10*/  LDL.LU R12, [R1+0x990] ;  /* 0x00099000010c7983 */ /* 0x000f220000300800 */
[----:B------:R-:W-:Y:S02]  /*21d20*/  LEA.HI.X.SX32 R5, R8, R3, 0x1, P5 ;  /* 0x0000000308057211 */ /* 0x000fe400028f0eff */
[----:B---3--:R-:W-:Y:S02]  /*21d30*/  PRMT R7, R48, 0x7632, R7 ;  /* 0x0000763230077816 */ /* 0x008fe40000000007 */
[----:B------:R-:W-:-:S03]  /*21d40*/  LEA R6, P5, R0, R2, 0x1 ;  /* 0x0000000200067211 */ /* 0x000fc600078a08ff */
[----:B------:R0:W-:Y:S02]  /*21d50*/  @P6 STG.E.U16 desc[UR20][R4.64], R7 ;  /* 0x0000000704006986 */ /* 0x0001e4000c101514 */
[C---:B0-----:R-:W-:Y:S02]  /*21d60*/  LEA.HI.X.SX32 R7, R0.reuse, R3, 0x1, P5 ;  /* 0x0000000300077211 */ /* 0x041fe400028f0eff */
[----:B--2---:R-:W-:Y:S01]  /*21d70*/  ISETP.LT.AND P0, PT, R11, UR6, !P1 ;  /* 0x000000060b007c0c */ /* 0x004fe2000cf01270 */
[----:B------:R-:W-:Y:S01]  /*21d80*/  VIADD R8, R0, UR5 ;  /* 0x0000000500087c36 */ /* 0x000fe20008000000 */
[----:B------:R-:W2:Y:S01]  /*21d90*/  LDL.LU R11, [R1+0x98c] ;  /* 0x00098c00010b7983 */ /* 0x000ea20000300800 */
[----:B------:R-:W0:Y:S03]  /*21da0*/  LDCU UR6, c[0x0][0x39c] ;  /* 0x00007380ff0677ac */ /* 0x000e260008000800 */
[----:B------:R-:W3:Y:S01]  /*21db0*/  LDL.LU R14, [R1+0x99c] ;  /* 0x00099c00010e7983 */ /* 0x000ee20000300800 */
[----:B-----5:R-:W-:Y:S01]  /*21dc0*/  ISETP.LT.AND P5, PT, R13, UR7, !P1 ;  /* 0x000000070d007c0c */ /* 0x020fe2000cfa1270 */
[----:B------:R-:W3:Y:S02]  /*21dd0*/  LDCU UR7, c[0x0][0x39c] ;  /* 0x00007380ff0777ac */ /* 0x000ee40008000800 */
[----:B------:R-:W5:Y:S01]  /*21de0*/  LDL.LU R13, [R1+0x998] ;  /* 0x00099800010d7983 */ /* 0x000f620000300800 */
[----:B------:R-:W-:-:S02]  /*21df0*/  LEA R4, P6, R8, R2, 0x1 ;  /* 0x0000000208047211 */ /* 0x000fc400078c08ff */
[----:B------:R-:W-:Y:S02]  /*21e00*/  F2FP.BF16.F32.PACK_AB R50, R51, R50 ;  /* 0x000000323332723e */ /* 0x000fe400000010ff */
[C---:B------:R-:W-:Y:S01]  /*21e10*/  LEA.HI.X.SX32 R5, R8.reuse, R3, 0x1, P6 ;  /* 0x0000000308057211 */ /* 0x040fe200030f0eff */
[----:B------:R-:W-:Y:S01]  /*21e20*/  VIADD R8, R8, UR5 ;  /* 0x0000000508087c36 */ /* 0x000fe20008000000 */
[----:B------:R-:W-:Y:S01]  /*21e30*/  PRMT R9, R50, 0x7632, R9 ;  /* 0x0000763232097816 */ /* 0x000fe20000000009 */
[----:B------:R1:W-:Y:S01]  /*21e40*/  @P4 STG.E.U16 desc[UR20][R6.64], R50 ;  /* 0x0000003206004986 */ /* 0x0003e2000c101514 */
[----:B----4-:R-:W-:Y:S01]  /*21e50*/  ISETP.LT.AND P4, PT, R15, UR4, !P1 ;  /* 0x000000040f007c0c */ /* 0x010fe2000cf81270 */
[----:B------:R-:W2:Y:S01]  /*21e60*/  LDCU UR4, c[0x0][0x39c] ;  /* 0x00007380ff0477ac */ /* 0x000ea20008000800 */
[----:B------:R-:W-:Y:S01]  /*21e70*/  VIADD R0, R8, UR5 ;  /* 0x0000000508007c36 */ /* 0x000fe20008000000 */
[----:B------:R4:W-:Y:S01]  /*21e80*/  @P3 STG.E.U16 desc[UR20][R4.64], R9 ;  /* 0x0000000904003986 */ /* 0x0009e2000c101514 */
[----:B------:R-:W-:-:S03]  /*21e90*/  F2FP.BF16.F32.PACK_AB R52, R53, R52 ;  /* 0x000000343534723e */ /* 0x000fc600000010ff */
[-C--:B-1----:R-:W-:Y:S02]  /*21ea0*/  LEA R6, P6, R0, R2.reuse, 0x1 ;  /* 0x0000000200067211 */ /* 0x082fe400078c08ff */
[----:B----4-:R-:W-:Y:S02]  /*21eb0*/  LEA R4, P3, R8, R2, 0x1 ;  /* 0x0000000208047211 */ /* 0x010fe400078608ff */
[-C--:B------:R-:W-:Y:S02]  /*21ec0*/  LEA.HI.X.SX32 R7, R0, R3.reuse, 0x1, P6 ;  /* 0x0000000300077211 */ /* 0x080fe400030f0eff */
[----:B------:R-:W-:Y:S01]  /*21ed0*/  LEA.HI.X.SX32 R5, R8, R3, 0x1, P3 ;  /* 0x0000000308057211 */ /* 0x000fe200018f0eff */
[----:B------:R-:W-:Y:S01]  /*21ee0*/  VIADD R0, R0, UR5 ;  /* 0x0000000500007c36 */ /* 0x000fe20008000000 */
[----:B------:R-:W-:Y:S02]  /*21ef0*/  PRMT R8, R52, 0x7632, R8 ;  /* 0x0000763234087816 */ /* 0x000fe40000000008 */
[----:B0-----:R-:W-:Y:S01]  /*21f00*/  ISETP.LT.AND P3, PT, R12, UR6, !P1 ;  /* 0x000000060c007c0c */ /* 0x001fe2000cf61270 */
[----:B------:R0:W-:Y:S01]  /*21f10*/  @P0 STG.E.U16 desc[UR20][R4.64], R52 ;  /* 0x0000003404000986 */ /* 0x0001e2000c101514 */
[----:B------:R-:W-:Y:S01]  /*21f20*/  F2FP.BF16.F32.PACK_AB R54, R55, R54 ;  /* 0x000000363736723e */ /* 0x000fe200000010ff */
[----:B------:R-:W1:Y:S02]  /*21f30*/  LDCU UR6, c[0x0][0x39c] ;  /* 0x00007380ff0677ac */ /* 0x000e640008000800 */
[----:B------:R-:W4:Y:S04]  /*21f40*/  LDL.LU R12, [R1+0x7d8] ;  /* 0x0007d800010c7983 */ /* 0x000f280000300800 */
[----:B------:R1:W-:Y:S01]  /*21f50*/  @P5 STG.E.U16 desc[UR20][R6.64], R8 ;  /* 0x0000000806005986 */ /* 0x0003e2000c101514 */
[----:B0-----:R-:W-:-:S04]  /*21f60*/  LEA R4, P5, R0, R2, 0x1 ;  /* 0x0000000200047211 */ /* 0x001fc800078a08ff */
[----:B------:R-:W-:Y:S02]  /*21f70*/  LEA.HI.X.SX32 R5, R0, R3, 0x1, P5 ;  /* 0x0000000300057211 */ /* 0x000fe400028f0eff */
[----:B--2---:R-:W-:Y:S01]  /*21f80*/  ISETP.LT.AND P0, PT, R11, UR4, !P1 ;  /* 0x000000040b007c0c */ /* 0x004fe2000cf01270 */
[----:B------:R-:W4:Y:S01]  /*21f90*/  LDCU UR4, c[0x0][0x39c] ;  /* 0x00007380ff0477ac */ /* 0x000f220008000800 */
[----:B------:R-:W2:Y:S01]  /*21fa0*/  LDL.LU R11, [R1+0x9a8] ;  /* 0x0009a800010b7983 */ /* 0x000ea20000300800 */
[----:B---3--:R-:W-:Y:S01]  /*21fb0*/  ISETP.LT.AND P6, PT, R14, UR7, !P1 ;  /* 0x000000070e007c0c */ /* 0x008fe2000cfc1270 */
[----:B------:R-:W-:Y:S02]  /*21fc0*/  VIADD R0, R0, UR5 ;  /* 0x0000000500007c36 */ /* 0x000fe40008000000 */
[----:B------:R-:W3:Y:S01]  /*21fd0*/  LDL.LU R14, [R1+0x9b4] ;  /* 0x0009b400010e7983 */ /* 0x000ee20000300800 */
[----:B------:R-:W-:Y:S01]  /*21fe0*/  PRMT R9, R54, 0x7632, R9 ;  /* 0x0000763236097816 */ /* 0x000fe20000000009 */
[----:B------:R-:W3:Y:S01]  /*21ff0*/  LDCU UR7, c[0x0][0x39c] ;  /* 0x00007380ff0777ac */ /* 0x000ee20008000800 */
[----:B-----5:R-:W-:Y:S01]  /*22000*/  ISETP.LT.AND P5, PT, R13, UR9, !P1 ;  /* 0x000000090d007c0c */ /* 0x020fe2000cfa1270 */
[----:B------:R0:W-:Y:S01]  /*22010*/  @P4 STG.E.U16 desc[UR20][R4.64], R54 ;  /* 0x0000003604004986 */ /* 0x0001e2000c101514 */
[C---:B-1----:R-:W-:Y:S01]  /*22020*/  VIADD R7, R0.reuse, UR5 ;  /* 0x0000000500077c36 */ /* 0x042fe20008000000 */
        /* <DEDUP_REMOVED lines=8> */
[----:B------:R-:W-:Y:S01]  /*220b0*/  LEA.HI.X.SX32 R7, R7, R3, 0x1, P4 ;  /* 0x0000000307077211 */ /* 0x000fe200020f0eff */
[----:B------:R-:W-:-:S04]  /*220c0*/  VIADD R8, R0, UR5 ;  /* 0x0000000500087c36 */ /* 0x000fc80008000000 */
[----:B------:R5:W-:Y:S01]  /*220d0*/  @P0 STG.E.U16 desc[UR20][R6.64], R56 ;  /* 0x0000003806000986 */ /* 0x000be2000c101514 */
[-C--:B0-----:R-:W-:Y:S02]  /*220e0*/  LEA R4, P4, R0, R2.reuse, 0x1 ;  /* 0x0000000200047211 */ /* 0x081fe400078808ff */
[----:B----4-:R-:W-:Y:S01]  /*220f0*/  ISETP.LT.AND P3, PT, R12, UR4, !P1 ;  /* 0x000000040c007c0c */ /* 0x010fe2000cf61270 */
[----:B------:R-:W0:Y:S01]  /*22100*/  LDCU UR4, c[0x0][0x39c] ;  /* 0x00007380ff0477ac */ /* 0x000e220008000800 */
[----:B------:R-:W0:Y:S01]  /*22110*/  LDL.LU R12, [R1+0x9b8] ;  /* 0x0009b800010c7983 */ /* 0x000e220000300800 */
[----:B------:R-:W-:Y:S02]  /*22120*/  LEA.HI.X.SX32 R5, R0, R3, 0x1, P4 ;  /* 0x0000000300057211 */ /* 0x000fe400020f0eff */
[----:B-----5:R-:W-:Y:S02]  /*22130*/  PRMT R7, R56, 0x7632, R7 ;  /* 0x0000763238077816 */ /* 0x020fe40000000007 */
[----:B------:R-:W-:-:S03]  /*22140*/  LEA R6, P4, R8, R2, 0x1 ;  /* 0x0000000208067211 */ /* 0x000fc600078808ff */
[----:B------:R4:W-:Y:S02]  /*22150*/  @P6 STG.E.U16 desc[UR20][R4.64], R7 ;  /* 0x0000000704006986 */ /* 0x0009e4000c101514 */
[C---:B----4-:R-:W-:Y:S02]  /*22160*/  LEA.HI.X.SX32 R7, R8.reuse, R3, 0x1, P4 ;  /* 0x0000000308077211 */ /* 0x050fe400020f0eff */
[----:B--2---:R-:W-:Y:S01]  /*22170*/  ISETP.LT.AND P0, PT, R11, UR6, !P1 ;  /* 0x000000060b007c0c */ /* 0x004fe2000cf01270 */
[----:B------:R-:W-:Y:S01]  /*22180*/  VIADD R8, R8, UR5 ;  /* 0x0000000508087c36 */ /* 0x000fe20008000000 */
[----:B------:R-:W2:Y:S01]  /*22190*/  LDL.LU R11, [R1+0x9c0] ;  /* 0x0009c000010b7983 */ /* 0x000ea20000300800 */
[----:B------:R-:W-:Y:S01]  /*221a0*/  F2FP.BF16.F32.PACK_AB R58, R59, R58 ;  /* 0x0000003a3b3a723e */ /* 0x000fe200000010ff */
[----:B------:R-:W2:Y:S01]  /*221b0*/  LDCU UR6, c[0x0][0x39c] ;  /* 0x00007380ff0677ac */ /* 0x000ea20008000800 */
[----:B-1----:R-:W-:-:S03]  /*221c0*/  ISETP.LT.AND P4, PT, R13, UR9, !P1 ;  /* 0x000000090d007c0c */ /* 0x002fc6000cf81270 */
[----:B------:R1:W-:Y:S04]  /*221d0*/  @P5 STG.E.U16 desc[UR20][R6.64], R58 ;  /* 0x0000003a06005986 */ /* 0x0003e8000c101514 */
[----:B------:R-:W4:Y:S01]  /*221e0*/  LDL.LU R13, [R1+0x9c4] ;  /* 0x0009c400010d7983 */ /* 0x000f220000300800 */
[CC--:B------:R-:W-:Y:S01]  /*221f0*/  LEA R4, P5, R8.reuse, R2.reuse, 0x1 ;  /* 0x0000000208047211 */ /* 0x0c0fe200078a08ff */
[----:B------:R-:W-:Y:S01]  /*22200*/  VIADD R0, R8, UR5 ;  /* 0x0000000508007c36 */ /* 0x000fe20008000000 */
[----:B---3--:R-:W-:Y:S01]  /*22210*/  ISETP.LT.AND P6, PT, R14, UR7, !P1 ;  /* 0x000000070e007c0c */ /* 0x008fe2000cfc1270 */
[----:B------:R-:W3:Y:S01]  /*22220*/  LDL.LU R15, [R1+0x9cc] ;  /* 0x0009cc00010f7983 */ /* 0x000ee20000300800 */
[----:B------:R-:W4:Y:S01]  /*22230*/  LDCU UR7, c[0x0][0x39c] ;  /* 0x00007380ff0777ac */ /* 0x000f220008000800 */
[----:B------:R-:W-:Y:S01]  /*22240*/  LEA.HI.X.SX32 R5, R8, R3, 0x1, P5 ;  /* 0x0000000308057211 */ /* 0x000fe200028f0eff */
[C---:B------:R-:W-:Y:S01]  /*22250*/  VIADD R8, R0.reuse, UR5 ;  /* 0x0000000500087c36 */ /* 0x040fe20008000000 */
[----:B-1----:R-:W-:Y:S01]  /*22260*/  LEA R6, P5, R0, R2, 0x1 ;  /* 0x0000000200067211 */ /* 0x002fe200078a08ff */
[----:B------:R-:W1:Y:S01]  /*22270*/  LDCU UR9, c[0x0][0x39c] ;  /* 0x00007380ff0977ac */ /* 0x000e620008000800 */
[----:B------:R-:W-:-:S02]  /*22280*/  PRMT R9, R58, 0x7632, R9 ;  /* 0x000076323a097816 */ /* 0x000fc40000000009 */
[----:B------:R-:W-:Y:S02]  /*22290*/  F2FP.BF16.F32.PACK_AB R60, R61, R60 ;  /* 0x0000003c3d3c723e */ /* 0x000fe400000010ff */
[----:B------:R-:W-:Y:S01]  /*222a0*/  LEA.HI.X.SX32 R7, R0, R3, 0x1, P5 ;  /* 0x0000000300077211 */ /* 0x000fe200028f0eff */
[----:B------:R5:W-:Y:S01]  /*222b0*/  @P3 STG.E.U16 desc[UR20][R4.64], R9 ;  /* 0x0000000904003986 */ /* 0x000be2000c101514 */
[----:B------:R-:W-:-:S03]  /*222c0*/  VIADD R0, R8, UR5 ;  /* 0x0000000508007c36 */ /* 0x000fc60008000000 */
[----:B------:R1:W-:Y:S01]  /*222d0*/  @P0 STG.E.U16 desc[UR20][R6.64], R60 ;  /* 0x0000003c06000986 */ /* 0x0003e2000c101514 */
[-C--:B-----5:R-:W-:Y:S02]  /*222e0*/  LEA R4, P5, R8, R2.reuse, 0x1 ;  /* 0x0000000208047211 */ /* 0x0a0fe400078a08ff */
[----:B0-----:R-:W-:Y:S01]  /*222f0*/  ISETP.LT.AND P3, PT, R12, UR4, !P1 ;  /* 0x000000040c007c0c */ /* 0x001fe2000cf61270 */
[----:B------:R-:W3:Y:S01]  /*22300*/  LDCU UR4, c[0x0][0x39c] ;  /* 0x00007380ff0477ac */ /* 0x000ee20008000800 */
[----:B------:R-:W5:Y:S01]  /*22310*/  LDL.LU R12, [R1+0x7d4] ;  /* 0x0007d400010c7983 */ /* 0x000f620000300800 */
        /* <DEDUP_REMOVED lines=8> */
[----:B------:R-:W5:Y:S03]  /*223a0*/  LDCU UR6, c[0x0][0x39c] ;  /* 0x00007380ff0677ac */ /* 0x000f660008000800 */
[----:B------:R-:W2:Y:S01]  /*223b0*/  LDL.LU R14, [R1+0x9e4] ;  /* 0x0009e400010e7983 */ /* 0x000ea20000300800 */
[----:B----4-:R-:W-:Y:S01]  /*223c0*/  ISETP.LT.AND P5, PT, R13, UR7, !P1 ;  /* 0x000000070d007c0c */ /* 0x010fe2000cfa1270 */
[----:B------:R-:W0:Y:S02]  /*223d0*/  LDCU UR7, c[0x0][0x39c] ;  /* 0x00007380ff0777ac */ /* 0x000e240008000800 */
[----:B------:R-:W4:Y:S01]  /*223e0*/  LDL.LU R13, [R1+0x9e0] ;  /* 0x0009e000010d7983 */ /* 0x000f220000300800 */
[----:B------:R-:W-:-:S02]  /*223f0*/  LEA R4, P6, R8, R2, 0x1 ;  /* 0x0000000208047211 */ /* 0x000fc400078c08ff */
[----:B------:R-:W-:Y:S02]  /*22400*/  F2FP.BF16.F32.PACK_AB R62, R63, R62 ;  /* 0x0000003e3f3e723e */ /* 0x000fe400000010ff */
[C---:B------:R-:W-:Y:S01]  /*22410*/  LEA.HI.X.SX32 R5, R8.reuse, R3, 0x1, P6 ;  /* 0x0000000308057211 */ /* 0x040fe200030f0eff */
[----:B------:R-:W-:Y:S01]  /*22420*/  VIADD R8, R8, UR5 ;  /* 0x0000000508087c36 */ /* 0x000fe20008000000 */
[----:B------:R-:W-:Y:S01]  /*22430*/  PRMT R9, R62, 0x7632, R9 ;  /* 0x000076323e097816 */ /* 0x000fe20000000009 */
[----:B------:R1:W-:Y:S01]  /*22440*/  @P4 STG.E.U16 desc[UR20][R6.64], R62 ;  /* 0x0000003e06004986 */ /* 0x0003e2000c101514 */
[----:B---3--:R-:W-:Y:S01]  /*22450*/  ISETP.LT.AND P4, PT, R15, UR4, !P1 ;  /* 0x000000040f007c0c */ /* 0x008fe2000cf81270 */
[----:B------:R-:W2:Y:S01]  /*22460*/  LDCU UR4, c[0x0][0x39c] ;  /* 0x00007380ff0477ac */ /* 0x000ea20008000800 */
[----:B------:R-:W-:Y:S01]  /*22470*/  VIADD R0, R8, UR5 ;  /* 0x0000000508007c36 */ /* 0x000fe20008000000 */
[----:B------:R3:W-:Y:S01]  /*22480*/  @P3 STG.E.U16 desc[UR20][R4.64], R9 ;  /* 0x0000000904003986 */ /* 0x0007e2000c101514 */
[----:B------:R-:W-:-:S03]  /*22490*/  F2FP.BF16.F32.PACK_AB R64, R65, R64 ;  /* 0x000000404140723e */ /* 0x000fc600000010ff */
[-C--:B-1----:R-:W-:Y:S02]  /*224a0*/  LEA R6, P6, R0, R2.reuse, 0x1 ;  /* 0x0000000200067211 */ /* 0x082fe400078c08ff */
[-C--:B---3--:R-:W-:Y:S02]  /*224b0*/  LEA R4, P3, R8, R2.reuse, 0x1 ;  /* 0x0000000208047211 */ /* 0x088fe400078608ff */
[-C--:B------:R-:W-:Y:S02]  /*224c0*/  LEA.HI.X.SX32 R7, R0, R3.reuse, 0x1, P6 ;  /* 0x0000000300077211 */ /* 0x080fe400030f0eff */
[----:B------:R-:W-:Y:S01]  /*224d0*/  LEA.HI.X.SX32 R5, R8, R3, 0x1, P3 ;  /* 0x0000000308057211 */ /* 0x000fe200018f0eff */
[----:B------:R-:W-:Y:S01]  /*224e0*/  VIADD R0, R0, UR5 ;  /* 0x0000000500007c36 */ /* 0x000fe20008000000 */
[----:B-----5:R-:W-:Y:S01]  /*224f0*/  ISETP.LT.AND P3, PT, R12, UR6, !P1 ;  /* 0x000000060c007c0c */ /* 0x020fe2000cf61270 */
[----:B------:R-:W1:Y:S01]  /*22500*/  LDCU UR6, c[0x0][0x39c] ;  /* 0x00007380ff0677ac */ /* 0x000e620008000800 */
[----:B------:R-:W-:Y:S01]  /*22510*/  PRMT R8, R64, 0x7632, R8 ;  /* 0x0000763240087816 */ /* 0x000fe20000000008 */
[----:B------:R-:W3:Y:S04]  /*22520*/  LDL.LU R12, [R1+0x9e8] ;  /* 0x0009e800010c7983 */ /* 0x000ee80000300800 */
[----:B------:R5:W-:Y:S04]  /*22530*/  @P0 STG.E.U16 desc[UR20][R4.64], R64 ;  /* 0x0000004004000986 */ /* 0x000be8000c101514 */
[----:B------:R0:W-:Y:S01]  /*22540*/  @P5 STG.E.U16 desc[UR20][R6.64], R8 ;  /* 0x0000000806005986 */ /* 0x0001e2000c101514 */
[----:B-----5:R-:W-:-:S04]  /*22550*/  LEA R4, P5, R0, R2, 0x1 ;  /* 0x0000000200047211 */ /* 0x020fc800078a08ff */
[----:B------:R-:W-:Y:S02]  /*22560*/  LEA.HI.X.SX32 R5, R0, R3, 0x1, P5 ;  /* 0x0000000300057211 */ /* 0x000fe400028f0eff */
[----:B--2---:R-:W-:Y:S01]  /*22570*/  ISETP.LT.AND P0, PT, R11, UR4, !P1 ;  /* 0x000000040b007c0c */ /* 0x004fe2000cf01270 */
[----:B------:R-:W3:Y:S01]  /*22580*/  LDCU UR4, c[0x0][0x39c] ;  /* 0x00007380ff0477ac */ /* 0x000ee20008000800 */
[----:B------:R-:W1:Y:S01]  /*22590*/  LDL.LU R11, [R1+0x9f0] ;  /* 0x0009f000010b7983 */ /* 0x000e620000300800 */
[----:B0-----:R-:W-:Y:S01]  /*225a0*/  ISETP.LT.AND P6, PT, R14, UR7, !P1 ;  /* 0x000000070e007c0c */ /* 0x001fe2000cfc1270 */
[----:B------:R-:W-:Y:S02]  /*225b0*/  VIADD R0, R0, UR5 ;  /* 0x0000000500007c36 */ /* 0x000fe40008000000 */
[----:B------:R-:W2:Y:S01]  /*225c0*/  LDL.LU R14, [R1+0x9fc] ;  /* 0x0009fc00010e7983 */ /* 0x000ea20000300800 */
[----:B------:R-:W-:Y:S01]  /*225d0*/  F2FP.BF16.F32.PACK_AB R66, R67, R66 ;  /* 0x000000424342723e */ /* 0x000fe200000010ff */
[----:B------:R-:W2:Y:S01]  /*225e0*/  LDCU UR7, c[0x0][0x39c] ;  /* 0x00007380ff0777ac */ /* 0x000ea20008000800 */
[----:B----4-:R-:W-:-:S03]  /*225f0*/  ISETP.LT.AND P5, PT, R13, UR9, !P1 ;  /* 0x000000090d007c0c */ /* 0x010fc6000cfa1270 */
[----:B------:R0:W-:Y:S01]  /*22600*/  @P4 STG.E.U16 desc[UR20][R4.64], R66 ;  /* 0x0000004204004986 */ /* 0x0001e2000c101514 */
[----:B------:R-:W-:Y:S01]  /*22610*/  VIADD R7, R0, UR5 ;  /* 0x0000000500077c36 */ /* 0x000fe20008000000 */
[----:B------:R-:W4:Y:S02]  /*22620*/  LDCU UR9, c[0x0][0x39c] ;  /* 0x00007380ff0977ac */ /* 0x000f240008000800 */
[----:B------:R-:W4:Y:S01]  /*22630*/  LDL.LU R13, [R1+0x9f8] ;  /* 0x0009f800010d7983 */ /* 0x000f220000300800 */
[----:B------:R-:W-:Y:S02]  /*22640*/  PRMT R9, R66, 0x7632, R9 ;  /* 0x0000763242097816 */ /* 0x000fe40000000009 */
        /* <DEDUP_REMOVED lines=9> */
[----:B---3--:R-:W-:Y:S01]  /*226e0*/  ISETP.LT.AND P3, PT, R12, UR4, !P1 ;  /* 0x000000040c007c0c */ /* 0x008fe2000cf61270 */
[----:B------:R-:W3:Y:S01]  /*226f0*/  LDCU UR4, c[0x0][0x39c] ;  /* 0x00007380ff0477ac */ /* 0x000ee20008000800 */
[CC--:B0-----:R-:W-:Y:S01]  /*22700*/  LEA R4, P4, R0.reuse, R2.reuse, 0x1 ;  /* 0x0000000200047211 */ /* 0x0c1fe200078808ff */
[----:B------:R-:W3:Y:S03]  /*22710*/  LDL.LU R12, [R1+0x7d0] ;  /* 0x0007d000010c7983 */ /* 0x000ee60000300800 */
[----:B------:R-:W-:Y:S02]  /*22720*/  LEA.HI.X.SX32 R5, R0, R3, 0x1, P4 ;  /* 0x0000000300057211 */ /* 0x000fe400020f0eff */
[----:B-----5:R-:W-:Y:S02]  /*22730*/  PRMT R7, R68, 0x7632, R7 ;  /* 0x0000763244077816 */ /* 0x020fe40000000007 */
[----:B------:R-:W-:-:S03]  /*22740*/  LEA R6, P4, R8, R2, 0x1 ;  /* 0x0000000208067211 */ /* 0x000fc600078808ff */
[----:B------:R0:W-:Y:S02]  /*22750*/  @P6 STG.E.U16 desc[UR20][R4.64], R7 ;  /* 0x0000000704006986 */ /* 0x0001e4000c101514 */
[C---:B0-----:R-:W-:Y:S02]  /*22760*/  LEA.HI.X.SX32 R7, R8.reuse, R3, 0x1, P4 ;  /* 0x0000000308077211 */ /* 0x041fe400020f0eff */
[----:B-1----:R-:W-:Y:S01]  /*22770*/  ISETP.LT.AND P0, PT, R11, UR6, !P1 ;  /* 0x000000060b007c0c */ /* 0x002fe2000cf01270 */
[----:B------:R-:W-:Y:S01]  /*22780*/  VIADD R8, R8, UR5 ;  /* 0x0000000508087c36 */ /* 0x000fe20008000000 */
[----:B------:R-:W5:Y:S01]  /*22790*/  LDL.LU R11, [R1+0xa08] ;  /* 0x000a0800010b7983 */ /* 0x000f620000300800 */
[----:B------:R-:W-:Y:S01]  /*227a0*/  F2FP.BF16.F32.PACK_AB R70, R71, R70 ;  /* 0x000000464746723e */ /* 0x000fe200000010ff */
[----:B------:R-:W5:Y:S01]  /*227b0*/  LDCU UR6, c[0x0][0x39c] ;  /* 0x00007380ff0677ac */ /* 0x000f620008000800 */
[----:B----4-:R-:W-:-:S03]  /*227c0*/  ISETP.LT.AND P4, PT, R13, UR9, !P1 ;  /* 0x000000090d007c0c */ /* 0x010fc6000cf81270 */
[----:B------:R0:W-:Y:S04]  /*227d0*/  @P5 STG.E.U16 desc[UR20][R6.64], R70 ;  /* 0x0000004606005986 */ /* 0x0001e8000c101514 */
[----:B------:R-:W4:Y:S01]  /*227e0*/  LDL.LU R13, [R1+0xa0c] ;  /* 0x000a0c00010d7983 */ /* 0x000f220000300800 */
[CC--:B------:R-:W-:Y:S01]  /*227f0*/  LEA R4, P5, R8.reuse, R2.reuse, 0x1 ;  /* 0x0000000208047211 */ /* 0x0c0fe200078a08ff */
[----:B------:R-:W-:Y:S01]  /*22800*/  VIADD R0, R8, UR5 ;  /* 0x0000000508007c36 */ /* 0x000fe20008000000 */
[----:B--2---:R-:W-:Y:S01]  /*22810*/  ISETP.LT.AND P6, PT, R14, UR7, !P1 ;  /* 0x000000070e007c0c */ /* 0x004fe2000cfc1270 */
[----:B------:R-:W2:Y:S01]  /*22820*/  LDL.LU R15, [R1+0xa14] ;  /* 0x000a1400010f7983 */ /* 0x000ea20000300800 */
[----:B------:R-:W4:Y:S01]  /*22830*/  LDCU UR7, c[0x0][0x39c] ;  /* 0x00007380ff0777ac */ /* 0x000f220008000800 */
[----:B------:R-:W-:Y:S01]  /*22840*/  LEA.HI.X.SX32 R5, R8, R3, 0x1, P5 ;  /* 0x0000000308057211 */ /* 0x000fe200028f0eff */
[C---:B------:R-:W-:Y:S01]  /*22850*/  VIADD R8, R0.reuse, UR5 ;  /* 0x0000000500087c36 */ /* 0x040fe20008000000 */
[----:B0-----:R-:W-:Y:S01]  /*22860*/  LEA R6, P5, R0, R2, 0x1 ;  /* 0x0000000200067211 */ /* 0x001fe200078a08ff */
[----:B------:R-:W0:Y:S01]  /*22870*/  LDCU UR9, c[0x0][0x39c] ;  /* 0x00007380ff0977ac */ /* 0x000e220008000800 */
[----:B------:R-:W-:-:S02]  /*22880*/  PRMT R9, R70, 0x7632, R9 ;  /* 0x0000763246097816 */ /* 0x000fc40000000009 */
[----:B------:R-:W-:Y:S02]  /*22890*/  F2FP.BF16.F32.PACK_AB R72, R73, R72 ;  /* 0x000000484948723e */ /* 0x000fe400000010ff */
[----:B------:R-:W-:Y:S01]  /*228a0*/  LEA.HI.X.SX32 R7, R0, R3, 0x1, P5 ;  /* 0x0000000300077211 */ /* 0x000fe200028f0eff */
[----:B------:R1:W-:Y:S01]  /*228b0*/  @P3 STG.E.U16 desc[UR20][R4.64], R9 ;  /* 0x0000000904003986 */ /* 0x0003e2000c101514 */
[----:B------:R-:W-:-:S03]  /*228c0*/  VIADD R0, R8, UR5 ;  /* 0x0000000508007c36 */ /* 0x000fc60008000000 */
[----:B------:R0:W-:Y:S01]  /*228d0*/  @P0 STG.E.U16 desc[UR20][R6.64], R72 ;  /* 0x0000004806000986 */ /* 0x0001e2000c101514 */
[----:B---3--:R-:W-:Y:S01]  /*228e0*/  ISETP.LT.AND P3, PT, R12, UR4, !P1 ;  /* 0x000000040c007c0c */ /* 0x008fe2000cf61270 */
[----:B------:R-:W2:Y:S01]  /*228f0*/  LDCU UR4, c[0x0][0x39c] ;  /* 0x00007380ff0477ac */ /* 0x000ea20008000800 */
[-C--:B-1----:R-:W-:Y:S01]  /*22900*/  LEA R4, P5, R8, R2.reuse, 0x1 ;  /* 0x0000000208047211 */ /* 0x082fe200078a08ff */
[----:B------:R-:W3:Y:S01]  /*22910*/  LDL.LU R12, [R1+0xa18] ;  /* 0x000a1800010c7983 */ /* 0x000ee20000300800 */
[----:B0-----:R-:W-:Y:S02]  /*22920*/  PRMT R7, R72, 0x7632, R7 ;  /* 0x0000763248077816 */ /* 0x001fe40000000007 */
[----:B------:R-:W-:Y:S02]  /*22930*/  LEA.HI.X.SX32 R5, R8, R3, 0x1, P5 ;  /* 0x0000000308057211 */ /* 0x000fe400028f0eff */
[----:B------:R-:W-:-:S03]  /*22940*/  LEA R6, P5, R0, R2, 0x1 ;  /* 0x0000000200067211 */ /* 0x000fc600078a08ff */
[----:B------:R0:W-:Y:S02]  /*22950*/  @P6 STG.E.U16 desc[UR20][R4.64], R7 ;  /* 0x0000000704006986 */ /* 0x0001e4000c101514 */
[C---:B0-----:R-:W-:Y:S02]  /*22960*/  LEA.HI.X.SX32 R7, R0.reuse, R3, 0x1, P5 ;  /* 0x0000000300077211 */ /* 0x041fe400028f0eff */
[----:B-----5:R-:W-:Y:S01]  /*22970*/  ISETP.LT.AND P0, PT, R11, UR6, !P1 ;  /* 0x000000060b007c0c */ /* 0x020fe2000cf01270 */
[----:B------:R-:W-:Y:S01]  /*22980*/  VIADD R8, R0, UR5 ;  /* 0x0000000500087c36 */ /* 0x000fe20008000000 */
[----:B------:R-:W5:Y:S01]  /*22990*/  LDL.LU R11, [R1+0xa10] ;  /* 0x000a1000010b7983 */ /* 0x000f620000300800 */
[----:B------:R-:W3:Y:S03]  /*229a0*/  LDCU UR6, c[0x0][0x39c] ;  /* 0x00007380ff0677ac */ /* 0x000ee60008000800 */
[----:B------:R-:W5:Y:S01]  /*229b0*/  LDL.LU R14, [R1+0xa04] ;  /* 0x000a0400010e7983 */ /* 0x000f620000300800 */
        /* <DEDUP_REMOVED lines=9> */
[----:B--2---:R-:W-:Y:S01]  /*22a50*/  ISETP.LT.AND P4, PT, R15, UR4, !P1 ;  /* 0x000000040f007c0c */ /* 0x004fe2000cf81270 */
[----:B------:R-:W5:Y:S01]  /*22a60*/  LDCU UR4, c[0x0][0x39c] ;  /* 0x00007380ff0477ac */ /* 0x000f620008000800 */
[----:B------:R-:W-:Y:S01]  /*22a70*/  VIADD R0, R8, UR5 ;  /* 0x0000000508007c36 */ /* 0x000fe20008000000 */
[----:B------:R2:W-:Y:S01]  /*22a80*/  @P3 STG.E.U16 desc[UR20][R4.64], R9 ;  /* 0x0000000904003986 */ /* 0x0005e2000c101514 */
[----:B------:R-:W-:-:S03]  /*22a90*/  F2FP.BF16.F32.PACK_AB R76, R77, R76 ;  /* 0x0000004c4d4c723e */ /* 0x000fc600000010ff */
[-C--:B-1----:R-:W-:Y:S02]  /*22aa0*/  LEA R6, P6, R0, R2.reuse, 0x1 ;  /* 0x0000000200067211 */ /* 0x082fe400078c08ff */
[----:B--2---:R-:W-:Y:S02]  /*22ab0*/  LEA R4, P3, R8, R2, 0x1 ;  /* 0x0000000208047211 */ /* 0x004fe400078608ff */
[----:B------:R-:W-:Y:S02]  /*22ac0*/  PRMT R10, R76, 0x7632, R10 ;  /* 0x000076324c0a7816 */ /* 0x000fe4000000000a */
[-C--:B------:R-:W-:Y:S02]  /*22ad0*/  LEA.HI.X.SX32 R5, R8, R3.reuse, 0x1, P3 ;  /* 0x0000000308057211 */ /* 0x080fe400018f0eff */
[----:B---3--:R-:W-:Y:S01]  /*22ae0*/  ISETP.LT.AND P3, PT, R12, UR6, !P1 ;  /* 0x000000060c007c0c */ /* 0x008fe2000cf61270 */
[----:B------:R-:W1:Y:S01]  /*22af0*/  LDCU UR6, c[0x0][0x39c] ;  /* 0x00007380ff0677ac */ /* 0x000e620008000800 */
[C---:B------:R-:W-:Y:S01]  /*22b00*/  LEA.HI.X.SX32 R7, R0.reuse, R3, 0x1, P6 ;  /* 0x0000000300077211 */ /* 0x040fe200030f0eff */
[----:B------:R-:W2:Y:S01]  /*22b10*/  LDL.LU R12, [R1+0x7cc] ;  /* 0x0007cc00010c7983 */ /* 0x000ea20000300800 */
[----:B------:R-:W-:-:S03]  /*22b20*/  VIADD R0, R0, UR5 ;  /* 0x0000000500007c36 */ /* 0x000fc60008000000 */
[----:B------:R-:W-:Y:S04]  /*22b30*/  @P0 STG.E.U16 desc[UR20][R4.64], R76 ;  /* 0x0000004c04000986 */ /* 0x000fe8000c101514 */
[----:B------:R3:W-:Y:S01]  /*22b40*/  @P5 STG.E.U16 desc[UR20][R6.64], R10 ;  /* 0x0000000a06005986 */ /* 0x0007e2000c101514 */
[----:B------:R-:W-:-:S04]  /*22b50*/  LEA R8, P5, R0, R2, 0x1 ;  /* 0x0000000200087211 */ /* 0x000fc800078a08ff */
[C---:B------:R-:W-:Y:S02]  /*22b60*/  LEA.HI.X.SX32 R9, R0.reuse, R3, 0x1, P5 ;  /* 0x0000000300097211 */ /* 0x040fe400028f0eff */
[----:B-----5:R-:W-:Y:S01]  /*22b70*/  ISETP.LT.AND P0, PT, R11, UR4, !P1 ;  /* 0x000000040b007c0c */ /* 0x020fe2000cf01270 */
[----:B------:R-:W2:Y:S01]  /*22b80*/  LDCU UR4, c[0x0][0x39c] ;  /* 0x00007380ff0477ac */ /* 0x000ea20008000800 */
[----:B------:R-:W1:Y:S04]  /*22b90*/  LDL.LU R11, [R1+0x9f4] ;  /* 0x0009f400010b7983 */ /* 0x000e680000300800 */
[----:B------:R-:W5:Y:S01]  /*22ba0*/  LDL.LU R16, [R1+0x9ec] ;  /* 0x0009ec0001107983 */ /* 0x000f620000300800 */
[----:B----4-:R-:W-:Y:S01]  /*22bb0*/  ISETP.LT.AND P5, PT, R13, UR9, !P1 ;  /* 0x000000090d007c0c */ /* 0x010fe2000cfa1270 */
[----:B------:R-:W-:-:S02]  /*22bc0*/  VIADD R0, R0, UR5 ;  /* 0x0000000500007c36 */ /* 0x000fc40008000000 */
[----:B------:R-:W4:Y:S01]  /*22bd0*/  LDL.LU R13, [R1+0x9dc] ;  /* 0x0009dc00010d7983 */ /* 0x000f220000300800 */
[----:B------:R-:W-:Y:S01]  /*22be0*/  F2FP.BF16.F32.PACK_AB R78, R79, R78 ;  /* 0x0000004e4f4e723e */ /* 0x000fe200000010ff */
[----:B------:R-:W4:Y:S01]  /*22bf0*/  LDCU UR9, c[0x0][0x39c] ;  /* 0x00007380ff0977ac */ /* 0x000f220008000800 */
[C---:B---3--:R-:W-:Y:S01]  /*22c00*/  VIADD R7, R0.reuse, UR5 ;  /* 0x0000000500077c36 */ /* 0x048fe20008000000 */
[----:B------:R-:W-:Y:S01]  /*22c10*/  F2FP.BF16.F32.PACK_AB R80, R81, R80 ;  /* 0x000000505150723e */ /* 0x000fe200000010ff */
[----:B------:R-:W3:Y:S04]  /*22c20*/  LDL.LU R15, [R1+0x9d4] ;  /* 0x0009d400010f7983 */ /* 0x000ee80000300800 */
[----:B------:R0:W-:Y:S01]  /*22c30*/  @P4 STG.E.U16 desc[UR20][R8.64], R78 ;  /* 0x0000004e08004986 */ /* 0x0001e2000c101514 */
[----:B------:R-:W-:-:S04]  /*22c40*/  LEA R4, P4, R0, R2, 0x1 ;  /* 0x0000000200047211 */ /* 0x000fc800078808ff */
[-C--:B------:R-:W-:Y:S01]  /*22c50*/  LEA.HI.X.SX32 R5, R0, R3.reuse, 0x1, P4 ;  /* 0x0000000300057211 */ /* 0x080fe200020f0eff */
[C---:B------:R-:W-:Y:S01]  /*22c60*/  VIADD R0, R7.reuse, UR5 ;  /* 0x0000000507007c36 */ /* 0x040fe20008000000 */
[C---:B------:R-:W-:Y:S02]  /*22c70*/  LEA R6, P4, R7.reuse, R2, 0x1 ;  /* 0x0000000207067211 */ /* 0x040fe400078808ff */
[----:B0-----:R-:W-:Y:S02]  /*22c80*/  PRMT R9, R78, 0x7632, R9 ;  /* 0x000076324e097816 */ /* 0x001fe40000000009 */
[----:B------:R-:W-:-:S03]  /*22c90*/  LEA.HI.X.SX32 R7, R7, R3, 0x1, P4 ;  /* 0x0000000307077211 */ /* 0x000fc600020f0eff */
[----:B------:R0:W-:Y:S01]  /*22ca0*/  @P3 STG.E.U16 desc[UR20][R4.64], R9 ;  /* 0x0000000904003986 */ /* 0x0001e2000c101514 */
[-C--:B------:R-:W-:Y:S02]  /*22cb0*/  LEA R8, P4, R0, R2.reuse, 0x1 ;  /* 0x0000000200087211 */ /* 0x080fe400078808ff */
[----:B--2---:R-:W-:Y:S01]  /*22cc0*/  ISETP.LT.AND P3, PT, R12, UR4, !P1 ;  /* 0x000000040c007c0c */ /* 0x004fe2000cf61270 */
[----:B------:R-:W-:Y:S01]  /*22cd0*/  VIADD R12, R0, UR5 ;  /* 0x00000005000c7c36 */ /* 0x000fe20008000000 */
[----:B------:R-:W-:Y:S01]  /*22ce0*/  @P0 STG.E.U16 desc[UR20][R6.64], R80 ;  /* 0x0000005006000986 */ /* 0x000fe2000c101514 */
[----:B------:R-:W-:Y:S01]  /*22cf0*/  ISETP.LT.AND P6, PT, R14, UR7, !P1 ;  /* 0x000000070e007c0c */ /* 0x000fe2000cfc1270 */
[----:B------:R-:W5:Y:S02]  /*22d00*/  LDCU UR7, c[0x0][0x39c] ;  /* 0x00007380ff0777ac */ /* 0x000f640008000800 */
[----:B------:R-:W2:Y:S01]  /*22d10*/  LDL.LU R14, [R1+0x9d0] ;  /* 0x0009d000010e7983 */ /* 0x000ea20000300800 */
[----:B0-----:R-:W-:Y:S01]  /*22d20*/  LEA.HI.X.SX32 R9, R0, R3, 0x1, P4 ;  /* 0x0000000300097211 */ /* 0x001fe200020f0eff */
[----:B------:R-:W3:Y:S01]  /*22d30*/  LDCU UR4, c[0x0][0x39c] ;  /* 0x00007380ff0477ac */ /* 0x000ee20008000800 */
[----:B------:R-:W-:-:S02]  /*22d40*/  LEA R10, P4, R12, R2, 0x1 ;  /* 0x000000020c0a7211 */ /* 0x000fc400078808ff */
[----:B-1----:R-:W-:Y:S01]  /*22d50*/  ISETP.LT.AND P0, PT, R11, UR6, !P1 ;  /* 0x000000060b007c0c */ /* 0x002fe2000cf01270 */
[----:B------:R-:W2:Y:S01]  /*22d60*/  LDCU UR6, c[0x0][0x39c] ;  /* 0x00007380ff0677ac */ /* 0x000ea20008000800 */
[----:B------:R-:W-:Y:S02]  /*22d70*/  LEA.HI.X.SX32 R11, R12, R3, 0x1, P4 ;  /* 0x000000030c0b7211 */ /* 0x000fe400020f0eff */
[----:B----4-:R-:W-:Y:S02]  /*22d80*/  ISETP.LT.AND P4, PT, R13, UR9, !P1 ;  /* 0x000000090d007c0c */ /* 0x010fe4000cf81270 */
[----:B------:R-:W-:Y:S01]  /*22d90*/  PRMT R5, R80, 0x7632, R5 ;  /* 0x0000763250057816 */ /* 0x000fe20000000005 */
[----:B------:R-:W4:Y:S01]  /*22da0*/  LDL.LU R13, [R1+0x9c8] ;  /* 0x0009c800010d7983 */ /* 0x000f220000300800 */
[----:B------:R-:W-:Y:S01]  /*22db0*/  F2FP.BF16.F32.PACK_AB R82, R83, R82 ;  /* 0x000000525352723e */ /* 0x000fe200000010ff */
[----:B------:R-:W-:Y:S01]  /*22dc0*/  VIADD R12, R12, UR5 ;  /* 0x000000050c0c7c36 */ /* 0x000fe20008000000 */
[----:B------:R-:W-:Y:S01]  /*22dd0*/  F2FP.BF16.F32.PACK_AB R84, R85, R84 ;  /* 0x000000545554723e */ /* 0x000fe200000010ff */
[----:B------:R0:W-:Y:S01]  /*22de0*/  @P6 STG.E.U16 desc[UR20][R8.64], R5 ;  /* 0x0000000508006986 */ /* 0x0001e2000c101514 */
[----:B-----5:R-:W-:Y:S01]  /*22df0*/  ISETP.LT.AND P6, PT, R16, UR7, !P1 ;  /* 0x0000000710007c0c */ /* 0x020fe2000cfc1270 */
[C---:B------:R-:W-:Y:S01]  /*22e00*/  VIADD R0, R12.reuse, UR5 ;  /* 0x000000050c007c36 */ /* 0x040fe20008000000 */
[----:B------:R-:W4:Y:S01]  /*22e10*/  LDCU UR7, c[0x0][0x39c] ;  /* 0x00007380ff0777ac */ /* 0x000f220008000800 */
[----:B------:R1:W-:Y:S01]  /*22e20*/  @P5 STG.E.U16 desc[UR20][R10.64], R82 ;  /* 0x000000520a005986 */ /* 0x0003e2000c101514 */
[----:B------:R-:W-:-:S02]  /*22e30*/  LEA R4, P5, R12, R2, 0x1 ;  /* 0x000000020c047211 */ /* 0x000fc400078a08ff */
[----:B------:R-:W-:Y:S01]  /*22e40*/  F2FP.BF16.F32.PACK_AB R86, R87, R86 ;  /* 0x000000565756723e */ /* 0x000fe200000010ff */
[----:B------:R-:W5:Y:S01]  /*22e50*/  LDL.LU R17, [R1+0x9bc] ;  /* 0x0009bc0001117983 */ /* 0x000f620000300800 */
[----:B------:R-:W2:Y:S01]  /*22e60*/  LDCU UR9, c[0x0][0x39c] ;  /* 0x00007380ff0977ac */ /* 0x000ea20008000800 */
[-C--:B0-----:R-:W-:Y:S01]  /*22e70*/  LEA.HI.X.SX32 R5, R12, R3.reuse, 0x1, P5 ;  /* 0x000000030c057211 */ /* 0x081fe200028f0eff */
[C---:B------:R-:W-:Y:S01]  /*22e80*/  VIADD R9, R0.reuse, UR5 ;  /* 0x0000000500097c36 */ /* 0x040fe20008000000 */
[CC--:B------:R-:W-:Y:S01]  /*22e90*/  LEA R6, P5, R0.reuse, R2.reuse, 0x1 ;  /* 0x0000000200067211 */ /* 0x0c0fe200078a08ff */
[----:B------:R-:W5:Y:S03]  /*22ea0*/  LDL.LU R16, [R1+0x7c8] ;  /* 0x0007c80001107983 */ /* 0x000f660000300800 */
[----:B------:R-:W-:Y:S01]  /*22eb0*/  LEA.HI.X.SX32 R7, R0, R3, 0x1, P5 ;  /* 0x0000000300077211 */ /* 0x000fe200028f0eff */
[C---:B------:R-:W-:Y:S01]  /*22ec0*/  VIADD R0, R9.reuse, UR5 ;  /* 0x0000000509007c36 */ /* 0x040fe20008000000 */
[----:B------:R-:W-:-:S02]  /*22ed0*/  LEA R8, P5, R9, R2, 0x1 ;  /* 0x0000000209087211 */ /* 0x000fc400078a08ff */
[----:B-1----:R-:W-:Y:S02]  /*22ee0*/  PRMT R11, R82, 0x7632, R11 ;  /* 0x00007632520b7816 */ /* 0x002fe4000000000b */
[-C--:B------:R-:W-:Y:S02]  /*22ef0*/  LEA.HI.X.SX32 R9, R9, R3.reuse, 0x1, P5 ;  /* 0x0000000309097211 */ /* 0x080fe400028f0eff */
[C---:B------:R-:W-:Y:S01]  /*22f00*/  LEA R10, P5, R0.reuse, R2, 0x1 ;  /* 0x00000002000a7211 */ /* 0x040fe200078a08ff */
[----:B------:R0:W-:Y:S01]  /*22f10*/  @P3 STG.E.U16 desc[UR20][R4.64], R11 ;  /* 0x0000000b04003986 */ /* 0x0001e2000c101514 */
[----:B---3--:R-:W-:Y:S01]  /*22f20*/  ISETP.LT.AND P3, PT, R15, UR4, !P1 ;  /* 0x000000040f007c0c */ /* 0x008fe2000cf61270 */
[----:B------:R-:W-:Y:S01]  /*22f30*/  VIADD R12, R0, UR5 ;  /* 0x00000005000c7c36 */ /* 0x000fe20008000000 */
[----:B------:R-:W-:Y:S01]  /*22f40*/  F2FP.BF16.F32.PACK_AB R88, R89, R88 ;  /* 0x000000585958723e */ /* 0x000fe200000010ff */
[----:B------:R1:W-:Y:S01]  /*22f50*/  @P0 STG.E.U16 desc[UR20][R6.64], R84 ;  /* 0x0000005406000986 */ /* 0x0003e2000c101514 */
[----:B--2---:R-:W-:Y:S01]  /*22f60*/  ISETP.LT.AND P0, PT, R14, UR6, !P1 ;  /* 0x000000060e007c0c */ /* 0x004fe2000cf01270 */
[----:B------:R-:W5:Y:S02]  /*22f70*/  LDCU UR6, c[0x0][0x39c] ;  /* 0x00007380ff0677ac */ /* 0x000f640008000800 */
[----:B------:R-:W2:Y:S01]  /*22f80*/  LDL.LU R15, [R1+0x9ac] ;  /* 0x0009ac00010f7983 */ /* 0x000ea20000300800 */
[----:B------:R-:W3:Y:S01]  /*22f90*/  LDCU UR4, c[0x0][0x39c] ;  /* 0x00007380ff0477ac */ /* 0x000ee20008000800 */
[----:B0-----:R-:W-:-:S02]  /*22fa0*/  LEA.HI.X.SX32 R11, R0, R3, 0x1, P5 ;  /* 0x00000003000b7211 */ /* 0x001fc400028f0eff */
[----:B------:R-:W2:Y:S01]  /*22fb0*/  LDL.LU R14, [R1+0x9a4] ;  /* 0x0009a400010e7983 */ /* 0x000ea20000300800 */
[----:B----4-:R-:W-:Y:S01]  /*22fc0*/  ISETP.LT.AND P5, PT, R13, UR7, !P1 ;  /* 0x000000070d007c0c */ /* 0x010fe2000cfa1270 */
[----:B------:R-:W0:Y:S02]  /*22fd0*/  LDCU UR7, c[0x0][0x39c] ;  /* 0x00007380ff0777ac */ /* 0x000e240008000800 */
[----:B------:R-:W4:Y:S01]  /*22fe0*/  LDL.LU R13, [R1+0x9a0] ;  /* 0x0009a000010d7983 */ /* 0x000f220000300800 */
[----:B------:R-:W-:-:S05]  /*22ff0*/  PRMT R5, R84, 0x7632, R5 ;  /* 0x0000763254057816 */ /* 0x000fca0000000005 */
[----:B------:R0:W-:Y:S01]  /*23000*/  @P6 STG.E.U16 desc[UR20][R8.64], R5 ;  /* 0x0000000508006986 */ /* 0x0001e2000c101514 */
[----:B------:R-:W-:Y:S02]  /*23010*/  LEA R4, P6, R12, R2, 0x1 ;  /* 0x000000020c047211 */ /* 0x000fe400078c08ff */
[----:B-1----:R-:W-:Y:S01]  /*23020*/  PRMT R7, R86, 0x7632, R7 ;  /* 0x0000763256077816 */ /* 0x002fe20000000007 */
[----:B------:R1:W-:Y:S01]  /*23030*/  @P4 STG.E.U16 desc[UR20][R10.64], R86 ;  /* 0x000000560a004986 */ /* 0x0003e2000c101514 */
[C---:B0-----:R-:W-:Y:S01]  /*23040*/  LEA.HI.X.SX32 R5, R12.reuse, R3, 0x1, P6 ;  /* 0x000000030c057211 */ /* 0x041fe200030f0eff */
[----:B------:R-:W-:Y:S02]  /*23050*/  VIADD R12, R12, UR5 ;  /* 0x000000050c0c7c36 */ /* 0x000fe40008000000 */
[----:B-1----:R-:W2:Y:S02]  /*23060*/  LDL.LU R11, [R1+0x994] ;  /* 0x00099400010b7983 */ /* 0x002ea40000300800 */
[----:B------:R-:W-:-:S02]  /*23070*/  VIADD R0, R12, UR5 ;  /* 0x000000050c007c36 */ /* 0x000fc40008000000 */
[----:B------:R0:W-:Y:S01]  /*23080*/  @P3 STG.E.U16 desc[UR20][R4.64], R7 ;  /* 0x0000000704003986 */ /* 0x0001e2000c101514 */
[-C--:B------:R-:W-:Y:S02]  /*23090*/  LEA R6, P3, R12, R2.reuse, 0x1 ;  /* 0x000000020c067211 */ /* 0x080fe400078608ff */
[C---:B------:R-:W-:Y:S01]  /*230a0*/  LEA R8, P6, R0.reuse, R2, 0x1 ;  /* 0x0000000200087211 */ /* 0x040fe200078c08ff */
[----:B------:R-:W2:Y:S03]  /*230b0*/  LDL.LU R10, [R1+0x988] ;  /* 0x00098800010a7983 */ /* 0x000ea60000300800 */
[CC--:B------:R-:W-:Y:S01]  /*230c0*/  LEA.HI.X.SX32 R9, R0.reuse, R3.reuse, 0x1, P6 ;  /* 0x0000000300097211 */ /* 0x0c0fe200030f0eff */
[----:B------:R-:W-:Y:S01]  /*230d0*/  VIADD R0, R0, UR5 ;  /* 0x0000000500007c36 */ /* 0x000fe20008000000 */
[----:B0-----:R-:W-:Y:S02]  /*230e0*/  LEA.HI.X.SX32 R7, R12, R3, 0x1, P3 ;  /* 0x000000030c077211 */ /* 0x001fe400018f0eff */
[----:B------:R-:W-:-:S03]  /*230f0*/  PRMT R5, R88, 0x7632, R5 ;  /* 0x0000763258057816 */ /* 0x000fc60000000005 */
[----:B------:R-:W-:Y:S04]  /*23100*/  @P0 STG.E.U16 desc[UR20][R6.64], R88 ;  /* 0x0000005806000986 */ /* 0x000fe8000c101514 */
[----:B------:R0:W-:Y:S01]  /*23110*/  @P5 STG.E.U16 desc[UR20][R8.64], R5 ;  /* 0x0000000508005986 */ /* 0x0001e2000c101514 */
[----:B------:R-:W-:Y:S02]  /*23120*/  LEA R4, P5, R0, R2, 0x1 ;  /* 0x0000000200047211 */ /* 0x000fe400078a08ff */
[----:B-----5:R-:W-:Y:S01]  /*23130*/  ISETP.LT.AND P3, PT, R16, UR6, !P1 ;  /* 0x0000000610007c0c */ /* 0x020fe2000cf61270 */
[----:B------:R-:W1:Y:S01]  /*23140*/  LDCU UR6, c[0x0][0x39c] ;  /* 0x00007380ff0677ac */ /* 0x000e620008000800 */
[----:B------:R-:W5:Y:S01]  /*23150*/  LDL.LU R16, [R1+0x980] ;  /* 0x0009800001107983 */ /* 0x000f620000300800 */
[----:B0-----:R-:W-:-:S02]  /*23160*/  LEA.HI.X.SX32 R5, R0, R3, 0x1, P5 ;  /* 0x0000000300057211 */ /* 0x001fc400028f0eff */
[----:B----4-:R-:W-:Y:S02]  /*23170*/  ISETP.LT.AND P5, PT, R13, UR9, !P1 ;  /* 0x000000090d007c0c */ /* 0x010fe4000cfa1270 */
[----:B---3--:R-:W-:Y:S01]  /*23180*/  ISETP.LT.AND P4, PT, R17, UR4, !P1 ;  /* 0x0000000411007c0c */ /* 0x008fe2000cf81270 */
[----:B------:R-:W3:Y:S01]  /*23190*/  LDL.LU R13, [R1+0x974] ;  /* 0x00097400010d7983 */ /* 0x000ee20000300800 */
[----:B------:R-:W2:Y:S01]  /*231a0*/  LDCU UR4, c[0x0][0x39c] ;  /* 0x00007380ff0477ac */ /* 0x000ea20008000800 */
[----:B------:R-:W-:Y:S01]  /*231b0*/  F2FP.BF16.F32.PACK_AB R90, R91, R90 ;  /* 0x0000005a5b5a723e */ /* 0x000fe200000010ff */
[----:B------:R-:W-:Y:S01]  /*231c0*/  VIADD R0, R0, UR5 ;  /* 0x0000000500007c36 */ /* 0x000fe20008000000 */
[----:B------:R-:W3:Y:S03]  /*231d0*/  LDCU UR9, c[0x0][0x39c] ;  /* 0x00007380ff0977ac */ /* 0x000ee60008000800 */
[----:B------:R-:W-:-:S05]  /*231e0*/  VIADD R9, R0, UR5 ;  /* 0x0000000500097c36 */ /* 0x000fca0008000000 */
[----:B------:R0:W-:Y:S01]  /*231f0*/  @P4 STG.E.U16 desc[UR20][R4.64], R90 ;  /* 0x0000005a04004986 */ /* 0x0001e2000c101514 */
[CC--:B------:R-:W-:Y:S02]  /*23200*/  LEA R6, P4, R0.reuse, R2.reuse, 0x1 ;  /* 0x0000000200067211 */ /* 0x0c0fe400078808ff */
[----:B--2---:R-:W-:Y:S01]  /*23210*/  ISETP.LT.AND P0, PT, R15, UR4, !P1 ;  /* 0x000000040f007c0c */ /* 0x004fe2000cf01270 */
[----:B------:R-:W2:Y:S01]  /*23220*/  LDCU UR4, c[0x0][0x39c] ;  /* 0x00007380ff0477ac */ /* 0x000ea20008000800 */
[----:B------:R-:W-:Y:S01]  /*23230*/  LEA.HI.X.SX32 R7, R0, R3, 0x1, P4 ;  /* 0x0000000300077211 */ /* 0x000fe200020f0eff */
[C---:B------:R-:W-:Y:S01]  /*23240*/  VIADD R0, R9.reuse, UR5 ;  /* 0x0000000509007c36 */ /* 0x040fe20008000000 */
[----:B------:R-:W-:Y:S02]  /*23250*/  LEA R8, P4, R9, R2, 0x1 ;  /* 0x0000000209087211 */ /* 0x000fe400078808ff */
[----:B0-----:R-:W-:Y:S02]  /*23260*/  PRMT R5, R90, 0x7632, R5 ;  /* 0x000076325a057816 */ /* 0x001fe40000000005 */
[----:B------:R-:W-:-:S02]  /*23270*/  F2FP.BF16.F32.PACK_AB R92, R93, R92 ;  /* 0x0000005c5d5c723e */ /* 0x000fc400000010ff */
[----:B------:R-:W-:Y:S01]  /*23280*/  LEA.HI.X.SX32 R9, R9, R3, 0x1, P4 ;  /* 0x0000000309097211 */ /* 0x000fe200020f0eff */
[C---:B------:R-:W-:Y:S01]  /*23290*/  VIADD R12, R0.reuse, UR5 ;  /* 0x00000005000c7c36 */ /* 0x040fe20008000000 */
[----:B------:R-:W-:Y:S01]  /*232a0*/  LEA R4, P4, R0, R2, 0x1 ;  /* 0x0000000200047211 */ /* 0x000fe200078808ff */
[----:B------:R0:W-:Y:S04]  /*232b0*/  @P3 STG.E.U16 desc[UR20][R6.64], R5 ;  /* 0x0000000506003986 */ /* 0x0001e8000c101514 */
[----:B------:R4:W-:Y:S01]  /*232c0*/  @P0 STG.E.U16 desc[UR20][R8.64], R92 ;  /* 0x0000005c08000986 */ /* 0x0009e2000c101514 */
[----:B-1----:R-:W-:Y:S01]  /*232d0*/  ISETP.LT.AND P0, PT, R10, UR6, !P1 ;  /* 0x000000060a007c0c */ /* 0x002fe2000cf01270 */
[----:B------:R-:W1:Y:S01]  /*232e0*/  LDCU UR6, c[0x0][0x39c] ;  /* 0x00007380ff0677ac */ /* 0x000e620008000800 */
[----:B------:R-:W-:-:S02]  /*232f0*/  ISETP.LT.AND P6, PT, R14, UR7, !P1 ;  /* 0x000000070e007c0c */ /* 0x000fc4000cfc1270 */
[-C--:B0-----:R-:W-:Y:S01]  /*23300*/  LEA.HI.X.SX32 R5, R0, R3.reuse, 0x1, P4 ;  /* 0x0000000300057211 */ /* 0x081fe200020f0eff */
[----:B------:R-:W4:Y:S01]  /*23310*/  LDL.LU R14, [R1+0x7c4] ;  /* 0x0007c400010e7983 */ /* 0x000f220000300800 */
[C---:B------:R-:W-:Y:S01]  /*23320*/  LEA R10, P4, R12.reuse, R2, 0x1 ;  /* 0x000000020c0a7211 */ /* 0x040fe200078808ff */
[----:B------:R-:W5:Y:S01]  /*23330*/  LDCU UR7, c[0x0][0x39c] ;  /* 0x00007380ff0777ac */ /* 0x000f620008000800 */
[----:B--2---:R-:W-:Y:S01]  /*23340*/  ISETP.LT.AND P3, PT, R11, UR4, !P1 ;  /* 0x000000040b007c0c */ /* 0x004fe2000cf61270 */
[----:B------:R-:W1:Y:S01]  /*23350*/  LDL.LU R15, [R1+0x970] ;  /* 0x00097000010f7983 */ /* 0x000e620000300800 */
[----:B------:R-:W-:Y:S01]  /*23360*/  LEA.HI.X.SX32 R11, R12, R3, 0x1, P4 ;  /* 0x000000030c0b7211 */ /* 0x000fe200020f0eff */
[----:B------:R-:W0:Y:S01]  /*23370*/  LDCU UR4, c[0x0][0x39c] ;  /* 0x00007380ff0477ac */ /* 0x000e220008000800 */
[----:B---3--:R-:W-:Y:S02]  /*23380*/  ISETP.LT.AND P4, PT, R13, UR9, !P1 ;  /* 0x000000090d007c0c */ /* 0x008fe4000cf81270 */
[----:B------:R-:W-:Y:S01]  /*23390*/  PRMT R7, R92, 0x7632, R7 ;  /* 0x000076325c077816 */ /* 0x000fe20000000007 */
[----:B------:R-:W2:Y:S01]  /*233a0*/  LDL.LU R13, [R1+0x964] ;  /* 0x00096400010d7983 */ /* 0x000ea20000300800 */
[----:B------:R-:W-:Y:S01]  /*233b0*/  F2FP.BF16.F32.PACK_AB R94, R95, R94 ;  /* 0x0000005e5f5e723e */ /* 0x000fe200000010ff */
[----:B------:R-:W-:Y:S01]  /*233c0*/  VIADD R12, R12, UR5 ;  /* 0x000000050c0c7c36 */ /* 0x000fe20008000000 */
[----:B------:R-:W-:Y:S01]  /*233d0*/  F2FP.BF16.F32.PACK_AB R96, R97, R96 ;  /* 0x000000606160723e */ /* 0x000fe200000010ff */
[----:B------:R3:W-:Y:S01]  /*233e0*/  @P6 STG.E.U16 desc[UR20][R4.64], R7 ;  /* 0x0000000704006986 */ /* 0x0007e2000c101514 */
[----:B-----5:R-:W-:Y:S01]  /*233f0*/  ISETP.LT.AND P6, PT, R16, UR7, !P1 ;  /* 0x0000000710007c0c */ /* 0x020fe2000cfc1270 */
[C---:B------:R-:W-:Y:S01]  /*23400*/  VIADD R0, R12.reuse, UR5 ;  /* 0x000000050c007c36 */ /* 0x040fe20008000000 */
[----:B------:R-:W2:Y:S01]  /*23410*/  LDCU UR7, c[0x0][0x39c] ;  /* 0x00007380ff0777ac */ /* 0x000ea20008000800 */
[----:B------:R5:W-:Y:S01]  /*23420*/  @P5 STG.E.U16 desc[UR20][R10.64], R94 ;  /* 0x0000005e0a005986 */ /* 0x000be2000c101514 */
[----:B------:R-:W-:-:S02]  /*23430*/  LEA R6, P5, R12, R2, 0x1 ;  /* 0x000000020c067211 */ /* 0x000fc400078a08ff */
[----:B------:R-:W-:Y:S01]  /*23440*/  F2FP.BF16.F32.PACK_AB R98, R99, R98 ;  /* 0x000000626362723e */ /* 0x000fe200000010ff */
[----:B------:R-:W2:Y:S01]  /*23450*/  LDL.LU R17, [R1+0x95c] ;  /* 0x00095c0001117983 */ /* 0x000ea20000300800 */
[----:B----4-:R-:W-:Y:S01]  /*23460*/  VIADD R9, R0, UR5 ;  /* 0x0000000500097c36 */ /* 0x010fe20008000000 */
[----:B------:R-:W4:Y:S01]  /*23470*/  LDCU UR9, c[0x0][0x39c] ;  /* 0x00007380ff0977ac */ /* 0x000f220008000800 */
[-C--:B---3--:R-:W-:Y:S02]  /*23480*/  LEA.HI.X.SX32 R7, R12, R3.reuse, 0x1, P5 ;  /* 0x000000030c077211 */ /* 0x088fe400028f0eff */
[-C--:B------:R-:W-:Y:S02]  /*23490*/  LEA R4, P5, R0, R2.reuse, 0x1 ;  /* 0x0000000200047211 */ /* 0x080fe400078a08ff */
[----:B-----5:R-:W-:Y:S02]  /*234a0*/  PRMT R11, R94, 0x7632, R11 ;  /* 0x000076325e0b7816 */ /* 0x020fe4000000000b */
[-C--:B------:R-:W-:Y:S01]  /*234b0*/  LEA.HI.X.SX32 R5, R0, R3.reuse, 0x1, P5 ;  /* 0x0000000300057211 */ /* 0x080fe200028f0eff */
[C---:B------:R-:W-:Y:S01]  /*234c0*/  VIADD R0, R9.reuse, UR5 ;  /* 0x0000000509007c36 */ /* 0x040fe20008000000 */
[C---:B------:R-:W-:Y:S01]  /*234d0*/  LEA R8, P5, R9.reuse, R2, 0x1 ;  /* 0x0000000209087211 */ /* 0x040fe200078a08ff */
[----:B------:R3:W-:Y:S03]  /*234e0*/  @P3 STG.E.U16 desc[UR20][R6.64], R11 ;  /* 0x0000000b06003986 */ /* 0x0007e6000c101514 */
[----:B------:R-:W-:-:S02]  /*234f0*/  LEA.HI.X.SX32 R9, R9, R3, 0x1, P5 ;  /* 0x0000000309097211 */ /* 0x000fc400028f0eff */
[C---:B------:R-:W-:Y:S01]  /*23500*/  LEA R10, P5, R0.reuse, R2, 0x1 ;  /* 0x00000002000a7211 */ /* 0x040fe200078a08ff */
[----:B------:R5:W-:Y:S03]  /*23510*/  @P0 STG.E.U16 desc[UR20][R4.64], R96 ;  /* 0x0000006004000986 */ /* 0x000be6000c101514 */
[----:B---3--:R-:W-:Y:S02]  /*23520*/  LEA.HI.X.SX32 R11, R0, R3, 0x1, P5 ;  /* 0x00000003000b7211 */ /* 0x008fe400028f0eff */
[----:B0-----:R-:W-:Y:S01]  /*23530*/  ISETP.LT.AND P3, PT, R14, UR4, !P1 ;  /* 0x000000040e007c0c */ /* 0x001fe2000cf61270 */
[----:B------:R-:W0:Y:S01]  /*23540*/  LDCU UR4, c[0x0][0x39c] ;  /* 0x00007380ff0477ac */ /* 0x000e220008000800 */
[----:B------:R-:W3:Y:S01]  /*23550*/  LDL.LU R14, [R1+0x94c] ;  /* 0x00094c00010e7983 */ /* 0x000ee20000300800 */
[----:B-1----:R-:W-:Y:S01]  /*23560*/  ISETP.LT.AND P0, PT, R15, UR6, !P1 ;  /* 0x000000060f007c0c */ /* 0x002fe2000cf01270 */
[----:B------:R-:W-:-:S02]  /*23570*/  VIADD R6, R0, UR5 ;  /* 0x0000000500067c36 */ /* 0x000fc40008000000 */
[----:B------:R-:W4:Y:S01]  /*23580*/  LDL.LU R16, [R1+0x944] ;  /* 0x0009440001107983 */ /* 0x000f220000300800 */
[----:B-----5:R-:W-:Y:S01]  /*23590*/  PRMT R5, R96, 0x7632, R5 ;  /* 0x0000763260057816 */ /* 0x020fe20000000005 */
[----:B------:R-:W3:Y:S02]  /*235a0*/  LDCU UR6, c[0x0][0x39c] ;  /* 0x00007380ff0677ac */ /* 0x000ee40008000800 */
[----:B------:R-:W5:Y:S01]  /*235b0*/  LDL.LU R15, [R1+0x940] ;  /* 0x00094000010f7983 */ /* 0x000f620000300800 */
[----:B--2---:R-:W-:-:S03]  /*235c0*/  ISETP.LT.AND P5, PT, R13, UR7, !P1 ;  /* 0x000000070d007c0c */ /* 0x004fc6000cfa1270 */
[----:B------:R1:W-:Y:S04]  /*235d0*/  @P6 STG.E.U16 desc[UR20][R8.64], R5 ;  /* 0x0000000508006986 */ /* 0x0003e8000c101514 */
[----:B------:R-:W2:Y:S01]  /*235e0*/  LDL.LU R13, [R1+0x938] ;  /* 0x00093800010d7983 */ /* 0x000ea20000300800 */
[C---:B------:R-:W-:Y:S01]  /*235f0*/  LEA R4, P6, R6.reuse, R2, 0x1 ;  /* 0x0000000206047211 */ /* 0x040fe200078c08ff */
[----:B------:R-:W-:Y:S01]  /*23600*/  VIADD R0, R6, UR5 ;  /* 0x0000000506007c36 */ /* 0x000fe20008000000 */
[----:B------:R-:W-:Y:S01]  /*23610*/  PRMT R7, R98, 0x7632, R7 ;  /* 0x0000763262077816 */ /* 0x000fe20000000007 */
[----:B------:R-:W-:Y:S01]  /*23620*/  @P4 STG.E.U16 desc[UR20][R10.64], R98 ;  /* 0x000000620a004986 */ /* 0x000fe2000c101514 */
[----:B------:R-:W-:Y:S01]  /*23630*/  F2FP.BF16.F32.PACK_AB R100, R101, R100 ;  /* 0x000000646564723e */ /* 0x000fe200000010ff */
[----:B------:R-:W-:Y:S01]  /*23640*/  VIADD R12, R0, UR5 ;  /* 0x00000005000c7c36 */ /* 0x000fe20008000000 */
[----:B------:R-:W-:Y:S01]  /*23650*/  F2FP.BF16.F32.PACK_AB R102, R103, R102 ;  /* 0x000000666766723e */ /* 0x000fe200000010ff */
[----:B------:R-:W5:Y:S01]  /*23660*/  LDCU UR7, c[0x0][0x39c] ;  /* 0x00007380ff0777ac */ /* 0x000f620008000800 */
[----:B-1----:R-:W-:-:S02]  /*23670*/  LEA.HI.X.SX32 R5, R6, R3, 0x1, P6 ;  /* 0x0000000306057211 */ /* 0x002fc400030f0eff */
[----:B0-----:R-:W-:Y:S01]  /*23680*/  ISETP.LT.AND P4, PT, R17, UR4, !P1 ;  /* 0x0000000411007c0c */ /* 0x001fe2000cf81270 */
[----:B------:R-:W4:Y:S02]  /*23690*/  LDCU UR4, c[0x0][0x39c] ;  /* 0x00007380ff0477ac */ /* 0x000f240008000800 */
[----:B------:R0:W-:Y:S01]  /*236a0*/  @P3 STG.E.U16 desc[UR20][R4.64], R7 ;  /* 0x0000000704003986 */ /* 0x0001e2000c101514 */
[-C--:B------:R-:W-:Y:S02]  /*236b0*/  LEA R6, P3, R0, R2.reuse, 0x1 ;  /* 0x0000000200067211 */ /* 0x080fe400078608ff */
[----:B------:R-:W-:-:S04]  /*236c0*/  LEA R8, P6, R12, R2, 0x1 ;  /* 0x000000020c087211 */ /* 0x000fc800078c08ff */
[CC--:B------:R-:W-:Y:S01]  /*236d0*/  LEA.HI.X.SX32 R9, R12.reuse, R3.reuse, 0x1, P6 ;  /* 0x000000030c097211 */ /* 0x0c0fe200030f0eff */
[----:B------:R-:W-:Y:S01]  /*236e0*/  VIADD R12, R12, UR5 ;  /* 0x000000050c0c7c36 */ /* 0x000fe20008000000 */
[----:B0-----:R-:W-:Y:S02]  /*236f0*/  LEA.HI.X.SX32 R7, R0, R3, 0x1, P3 ;  /* 0x0000000300077211 */ /* 0x001fe400018f0eff */
[----:B------:R-:W-:-:S03]  /*23700*/  PRMT R0, R100, 0x7632, R0 ;  /* 0x0000763264007816 */ /* 0x000fc60000000000 */
[----:B------:R0:W-:Y:S04]  /*23710*/  @P0 STG.E.U16 desc[UR20][R6.64], R100 ;  /* 0x0000006406000986 */ /* 0x0001e8000c101514 */
[----:B------:R1:W-:Y:S01]  /*23720*/  @P5 STG.E.U16 desc[UR20][R8.64], R0 ;  /* 0x0000000008005986 */ /* 0x0003e2000c101514 */
[----:B------:R-:W-:Y:S02]  /*23730*/  LEA R4, P5, R12, R2, 0x1 ;  /* 0x000000020c047211 */ /* 0x000fe400078a08ff */
[----:B---3--:R-:W-:Y:S01]  /*23740*/  ISETP.LT.AND P3, PT, R14, UR6, !P1 ;  /* 0x000000060e007c0c */ /* 0x008fe2000cf61270 */
[----:B------:R-:W3:Y:S01]  /*23750*/  LDCU UR6, c[0x0][0x39c] ;  /* 0x00007380ff0677ac */ /* 0x000ee20008000800 */
[----:B------:R-:W3:Y:S01]  /*23760*/  LDL.LU R14, [R1+0x7c0] ;  /* 0x0007c000010e7983 */ /* 0x000ee20000300800 */
[----:B------:R-:W-:-:S02]  /*23770*/  LEA.HI.X.SX32 R5, R12, R3, 0x1, P5 ;  /* 0x000000030c057211 */ /* 0x000fc400028f0eff */
[----:B----4-:R-:W-:Y:S01]  /*23780*/  ISETP.LT.AND P0, PT, R16, UR4, !P1 ;  /* 0x0000000410007c0c */ /* 0x010fe2000cf01270 */
[----:B------:R-:W4:Y:S01]  /*23790*/  LDL.LU R11, [R1+0x92c] ;  /* 0x00092c00010b7983 */ /* 0x000f220000300800 */
[----:B------:R-:W-:Y:S01]  /*237a0*/  VIADD R12, R12, UR5 ;  /* 0x000000050c0c7c36 */ /* 0x000fe20008000000 */
[----:B------:R-:W3:Y:S02]  /*237b0*/  LDCU UR4, c[0x0][0x39c] ;  /* 0x00007380ff0477ac */ /* 0x000ee40008000800 */
[----:B------:R-:W4:Y:S01]  /*237c0*/  LDL.LU R16, [R1+0x91c] ;  /* 0x00091c0001107983 */ /* 0x000f220000300800 */
[----:B--2---:R-:W-:-:S03]  /*237d0*/  ISETP.LT.AND P5, PT, R13, UR9, !P1 ;  /* 0x000000090d007c0c */ /* 0x004fc6000cfa1270 */
[----:B------:R2:W-:Y:S04]  /*237e0*/  @P4 STG.E.U16 desc[UR20][R4.64], R102 ;  /* 0x0000006604004986 */ /* 0x0005e8000c101514 */
[----:B------:R-:W4:Y:S01]  /*237f0*/  LDL.LU R13, [R1+0x914] ;  /* 0x00091400010d7983 */ /* 0x000f220000300800 */
[CC--:B0-----:R-:W-:Y:S01]  /*23800*/  LEA R6, P4, R12.reuse, R2.reuse, 0x1 ;  /* 0x000000020c067211 */ /* 0x0c1fe200078808ff */
[C---:B-1----:R-:W-:Y:S01]  /*23810*/  VIADD R0, R12.reuse, UR5 ;  /* 0x000000050c007c36 */ /* 0x042fe20008000000 */
[----:B------:R-:W0:Y:S02]  /*23820*/  LDCU UR9, c[0x0][0x39c] ;  /* 0x00007380ff0977ac */ /* 0x000e240008000800 */
[----:B------:R-:W-:Y:S01]  /*23830*/  LEA.HI.X.SX32 R7, R12, R3, 0x1, P4 ;  /* 0x000000030c077211 */ /* 0x000fe200020f0eff */
[C---:B------:R-:W-:Y:S01]  /*23840*/  VIADD R10, R0.reuse, UR5 ;  /* 0x00000005000a7c36 */ /* 0x040fe20008000000 */
[----:B------:R-:W-:-:S02]  /*23850*/  LEA R8, P4, R0, R2, 0x1 ;  /* 0x0000000200087211 */ /* 0x000fc400078808ff */
[----:B--2---:R-:W-:Y:S02]  /*23860*/  PRMT R5, R102, 0x7632, R5 ;  /* 0x0000763266057816 */ /* 0x004fe40000000005 */
[-C--:B------:R-:W-:Y:S01]  /*23870*/  LEA.HI.X.SX32 R9, R0, R3.reuse, 0x1, P4 ;  /* 0x0000000300097211 */ /* 0x080fe200020f0eff */
[C---:B------:R-:W-:Y:S01]  /*23880*/  VIADD R0, R10.reuse, UR5 ;  /* 0x000000050a007c36 */ /* 0x040fe20008000000 */
[C---:B------:R-:W-:Y:S01]  /*23890*/  LEA R4, P4, R10.reuse, R2, 0x1 ;  /* 0x000000020a047211 */ /* 0x040fe200078808ff */
[----:B------:R1:W-:Y:S01]  /*238a0*/  @P3 STG.E.U16 desc[UR20][R6.64], R5 ;  /* 0x0000000506003986 */ /* 0x0003e2000c101514 */
[----:B------:R-:W-:Y:S02]  /*238b0*/  F2FP.BF16.F32.PACK_AB R104, R105, R104 ;  /* 0x000000686968723e */ /* 0x000fe400000010ff */
[----:B-----5:R-:W-:Y:S01]  /*238c0*/  ISETP.LT.AND P6, PT, R15, UR7, !P1 ;  /* 0x000000070f007c0c */ /* 0x020fe2000cfc1270 */
[----:B------:R-:W2:Y:S01]  /*238d0*/  LDCU UR7, c[0x0][0x39c] ;  /* 0x00007380ff0777ac */ /* 0x000ea20008000800 */
[----:B------:R-:W5:Y:S04]  /*238e0*/  LDL.LU R15, [R1+0x904] ;  /* 0x00090400010f7983 */ /* 0x000f680000300800 */
[----:B------:R0:W-:Y:S01]  /*238f0*/  @P0 STG.E.U16 desc[UR20][R8.64], R104 ;  /* 0x0000006808000986 */ /* 0x0001e2000c101514 */
[----:B-1----:R-:W-:-:S02]  /*23900*/  LEA.HI.X.SX32 R5, R10, R3, 0x1, P4 ;  /* 0x000000030a057211 */ /* 0x002fc400020f0eff */
[----:B------:R-:W-:Y:S02]  /*23910*/  LEA R10, P4, R0, R2, 0x1 ;  /* 0x00000002000a7211 */ /* 0x000fe400078808ff */
[----:B---3--:R-:W-:Y:S01]  /*23920*/  ISETP.LT.AND P3, PT, R14, UR4, !P1 ;  /* 0x000000040e007c0c */ /* 0x008fe2000cf61270 */
[----:B------:R-:W5:Y:S01]  /*23930*/  LDCU UR4, c[0x0][0x39c] ;  /* 0x00007380ff0477ac */ /* 0x000f620008000800 */
[----:B------:R-:W3:Y:S01]  /*23940*/  LDL.LU R14, [R1+0x8f8] ;  /* 0x0008f800010e7983 */ /* 0x000ee20000300800 */
[----:B----4-:R-:W-:Y:S01]  /*23950*/  ISETP.LT.AND P0, PT, R11, UR6, !P1 ;  /* 0x000000060b007c0c */ /* 0x010fe2000cf01270 */
[----:B------:R-:W3:Y:S01]  /*23960*/  LDCU UR6, c[0x0][0x39c] ;  /* 0x00007380ff0677ac */ /* 0x000ee20008000800 */
[----:B------:R-:W-:Y:S02]  /*23970*/  LEA.HI.X.SX32 R11, R0, R3, 0x1, P4 ;  /* 0x00000003000b7211 */ /* 0x000fe400020f0eff */
[----:B0-----:R-:W-:Y:S02]  /*23980*/  ISETP.LT.AND P4, PT, R13, UR9, !P1 ;  /* 0x000000090d007c0c */ /* 0x001fe4000cf81270 */
[----:B------:R-:W-:Y:S01]  /*23990*/  PRMT R7, R104, 0x7632, R7 ;  /* 0x0000763268077816 */ /* 0x000fe20000000007 */
[----:B------:R-:W4:Y:S01]  /*239a0*/  LDL.LU R13, [R1+0x8f0] ;  /* 0x0008f000010d7983 */ /* 0x000f220000300800 */
[----:B------:R-:W-:Y:S01]  /*239b0*/  F2FP.BF16.F32.PACK_AB R106, R107, R106 ;  /* 0x0000006a6b6a723e */ /* 0x000fe200000010ff */
[----:B------:R-:W-:Y:S01]  /*239c0*/  VIADD R0, R0, UR5 ;  /* 0x0000000500007c36 */ /* 0x000fe20008000000 */
[----:B------:R-:W-:Y:S01]  /*239d0*/  F2FP.BF16.F32.PACK_AB R108, R109, R108 ;  /* 0x0000006c6d6c723e */ /* 0x000fe200000010ff */
[----:B------:R0:W-:Y:S01]  /*239e0*/  @P6 STG.E.U16 desc[UR20][R4.64], R7 ;  /* 0x0000000704006986 */ /* 0x0001e2000c101514 */
[----:B--2---:R-:W-:Y:S01]  /*239f0*/  ISETP.LT.AND P6, PT, R16, UR7, !P1 ;  /* 0x0000000710007c0c */ /* 0x004fe2000cfc1270 */
[C---:B------:R-:W-:Y:S01]  /*23a00*/  VIADD R8, R0.reuse, UR5 ;  /* 0x0000000500087c36 */ /* 0x040fe20008000000 */
[----:B------:R-:W4:Y:S01]  /*23a10*/  LDCU UR7, c[0x0][0x39c] ;  /* 0x00007380ff0777ac */ /* 0x000f220008000800 */
[----:B------:R1:W-:Y:S01]  /*23a20*/  @P5 STG.E.U16 desc[UR20][R10.64], R106 ;  /* 0x0000006a0a005986 */ /* 0x0003e2000c101514 */
[----:B------:R-:W-:-:S02]  /*23a30*/  LEA R6, P5, R0, R2, 0x1 ;  /* 0x0000000200067211 */ /* 0x000fc400078a08ff */
[----:B------:R-:W-:Y:S01]  /*23a40*/  F2FP.BF16.F32.PACK_AB R110, R111, R110 ;  /* 0x0000006e6f6e723e */ /* 0x000fe200000010ff */
[----:B------:R-:W2:Y:S01]  /*23a50*/  LDL.LU R12, [R1+0x8c0] ;  /* 0x0008c000010c7983 */ /* 0x000ea20000300800 */
[----:B------:R-:W2:Y:S01]  /*23a60*/  LDCU UR9, c[0x0][0x39c] ;  /* 0x00007380ff0977ac */ /* 0x000ea20008000800 */
[-C--:B0-----:R-:W-:Y:S01]  /*23a70*/  LEA.HI.X.SX32 R7, R0, R3.reuse, 0x1, P5 ;  /* 0x0000000300077211 */ /* 0x081fe200028f0eff */
[C---:B------:R-:W-:Y:S01]  /*23a80*/  VIADD R0, R8.reuse, UR5 ;  /* 0x0000000508007c36 */ /* 0x040fe20008000000 */
[-C--:B------:R-:W-:Y:S02]  /*23a90*/  LEA R4, P5, R8, R2.reuse, 0x1 ;  /* 0x0000000208047211 */ /* 0x080fe400078a08ff */
[----:B------:R-:W-:Y:S01]  /*23aa0*/  PRMT R9, R106, 0x7632, R9 ;  /* 0x000076326a097816 */ /* 0x000fe20000000009 */
[----:B-1----:R-:W-:Y:S01]  /*23ab0*/  VIADD R11, R0, UR5 ;  /* 0x00000005000b7c36 */ /* 0x002fe20008000000 */
[-C--:B------:R-:W-:Y:S02]  /*23ac0*/  LEA.HI.X.SX32 R5, R8, R3.reuse, 0x1, P5 ;  /* 0x0000000308057211 */ /* 0x080fe400028f0eff */
[C---:B------:R-:W-:Y:S01]  /*23ad0*/  LEA R8, P5, R0.reuse, R2, 0x1 ;  /* 0x0000000200087211 */ /* 0x040fe200078a08ff */
[----:B------:R0:W-:Y:S01]  /*23ae0*/  @P3 STG.E.U16 desc[UR20][R6.64], R9 ;  /* 0x0000000906003986 */ /* 0x0001e2000c101514 */
[----:B-----5:R-:W-:Y:S01]  /*23af0*/  ISETP.LT.AND P3, PT, R15, UR4, !P1 ;  /* 0x000000040f007c0c */ /* 0x020fe2000cf61270 */
[----:B------:R-:W2:Y:S02]  /*23b00*/  LDCU UR4, c[0x0][0x39c] ;  /* 0x00007380ff0477ac */ /* 0x000ea40008000800 */
[----:B------:R-:W5:Y:S04]  /*23b10*/  LDL.LU R15, [R1+0x7bc] ;  /* 0x0007bc00010f7983 */ /* 0x000f680000300800 */
[----:B------:R1:W-:Y:S01]  /*23b20*/  @P0 STG.E.U16 desc[UR20][R4.64], R108 ;  /* 0x0000006c04000986 */ /* 0x0003e2000c101514 */
[----:B0-----:R-:W-:-:S03]  /*23b30*/  LEA.HI.X.SX32 R9, R0, R3, 0x1, P5 ;  /* 0x0000000300097211 */ /* 0x001fc600028f0eff */
[----:B------:R-:W5:Y:S01]  /*23b40*/  LDL.LU R16, [R1+0x8bc] ;  /* 0x0008bc0001107983 */ /* 0x000f620000300800 */
[C---:B------:R-:W-:Y:S01]  /*23b50*/  LEA R10, P5, R11.reuse, R2, 0x1 ;  /* 0x000000020b0a7211 */ /* 0x040fe200078a08ff */
[C---:B------:R-:W-:Y:S01]  /*23b60*/  VIADD R0, R11.reuse, UR5 ;  /* 0x000000050b007c36 */ /* 0x040fe20008000000 */
[----:B---3--:R-:W-:Y:S01]  /*23b70*/  ISETP.LT.AND P0, PT, R14, UR6, !P1 ;  /* 0x000000060e007c0c */ /* 0x008fe2000cf01270 */
[----:B------:R-:W5:Y:S01]  /*23b80*/  LDCU UR6, c[0x0][0x39c] ;  /* 0x00007380ff0677ac */ /* 0x000f620008000800 */
[----:B------:R-:W-:Y:S01]  /*23b90*/  LEA.HI.X.SX32 R11, R11, R3, 0x1, P5 ;  /* 0x000000030b0b7211 */ /* 0x000fe200028f0eff */
[----:B------:R-:W3:Y:S01]  /*23ba0*/  LDL.LU R14, [R1+0x8b8] ;  /* 0x0008b800010e7983 */ /* 0x000ee20000300800 */
[----:B----4-:R-:W-:Y:S01]  /*23bb0*/  ISETP.LT.AND P5, PT, R13, UR7, !P1 ;  /* 0x000000070d007c0c */ /* 0x010fe2000cfa1270 */
[----:B------:R-:W3:Y:S02]  /*23bc0*/  LDCU UR7, c[0x0][0x39c] ;  /* 0x00007380ff0777ac */ /* 0x000ee40008000800 */
[----:B------:R-:W4:Y:S01]  /*23bd0*/  LDL.LU R13, [R1+0x8b4] ;  /* 0x0008b400010d7983 */ /* 0x000f220000300800 */
[----:B-1----:R-:W-:-:S05]  /*23be0*/  PRMT R5, R108, 0x7632, R5 ;  /* 0x000076326c057816 */ /* 0x002fca0000000005 */
[----:B------:R0:W-:Y:S01]  /*23bf0*/  @P6 STG.E.U16 desc[UR20][R8.64], R5 ;  /* 0x0000000508006986 */ /* 0x0001e2000c101514 */
[----:B------:R-:W-:Y:S02]  /*23c00*/  LEA R4, P6, R0, R2, 0x1 ;  /* 0x0000000200047211 */ /* 0x000fe400078c08ff */
[----:B------:R-:W-:Y:S01]  /*23c10*/  PRMT R7, R110, 0x7632, R7 ;  /* 0x000076326e077816 */ /* 0x000fe20000000007 */
[----:B------:R-:W-:Y:S01]  /*23c20*/  @P4 STG.E.U16 desc[UR20][R10.64], R110 ;  /* 0x0000006e0a004986 */ /* 0x000fe2000c101514 */
[----:B--2---:R-:W-:Y:S01]  /*23c30*/  ISETP.LT.AND P4, PT, R12, UR4, !P1 ;  /* 0x000000040c007c0c */ /* 0x004fe2000cf81270 */
[----:B------:R-:W1:Y:S01]  /*23c40*/  LDCU UR4, c[0x0][0x39c] ;  /* 0x00007380ff0477ac */ /* 0x000e620008000800 */
[C---:B0-----:R-:W-:Y:S01]  /*23c50*/  LEA.HI.X.SX32 R5, R0.reuse, R3, 0x1, P6 ;  /* 0x0000000300057211 */ /* 0x041fe200030f0eff */
[----:B------:R-:W-:-:S04]  /*23c60*/  VIADD R0, R0, UR5 ;  /* 0x0000000500007c36 */ /* 0x000fc80008000000 */
[C---:B------:R-:W-:Y:S01]  /*23c70*/  VIADD R12, R0.reuse, UR5 ;  /* 0x00000005000c7c36 */ /* 0x040fe20008000000 */
[----:B------:R0:W-:Y:S01]  /*23c80*/  @P3 STG.E.U16 desc[UR20][R4.64], R7 ;  /* 0x0000000704003986 */ /* 0x0001e2000c101514 */
[----:B------:R-:W-:Y:S02]  /*23c90*/  LEA R6, P3, R0, R2, 0x1 ;  /* 0x0000000200067211 */ /* 0x000fe400078608ff */
[----:B------:R-:W-:Y:S02]  /*23ca0*/  F2FP.BF16.F32.PACK_AB R112, R113, R112 ;  /* 0x000000707170723e */ /* 0x000fe400000010ff */
[----:B------:R-:W-:-:S04]  /*23cb0*/  LEA R8, P6, R12, R2, 0x1 ;  /* 0x000000020c087211 */ /* 0x000fc800078c08ff */
[CC--:B------:R-:W-:Y:S01]  /*23cc0*/  LEA.HI.X.SX32 R9, R12.reuse, R3.reuse, 0x1, P6 ;  /* 0x000000030c097211 */ /* 0x0c0fe200030f0eff */
[----:B------:R-:W-:Y:S01]  /*23cd0*/  VIADD R12, R12, UR5 ;  /* 0x000000050c0c7c36 */ /* 0x000fe20008000000 */
[----:B0-----:R-:W-:Y:S02]  /*23ce0*/  LEA.HI.X.SX32 R7, R0, R3, 0x1, P3 ;  /* 0x0000000300077211 */ /* 0x001fe400018f0eff */
[----:B------:R-:W-:-:S03]  /*23cf0*/  PRMT R0, R112, 0x7632, R0 ;  /* 0x0000763270007816 */ /* 0x000fc60000000000 */
[----:B------:R0:W-:Y:S01]  /*23d00*/  @P0 STG.E.U16 desc[UR20][R6.64], R112 ;  /* 0x0000007006000986 */ /* 0x0001e2000c101514 */
[----:B-----5:R-:W-:Y:S01]  /*23d10*/  ISETP.LT.AND P3, PT, R15, UR6, !P1 ;  /* 0x000000060f007c0c */ /* 0x020fe2000cf61270 */
[----:B------:R-:W2:Y:S02]  /*23d20*/  LDCU UR6, c[0x0][0x39c] ;  /* 0x00007380ff0677ac */ /* 0x000ea40008000800 */
[----:B------:R5:W-:Y:S01]  /*23d30*/  @P5 STG.E.U16 desc[UR20][R8.64], R0 ;  /* 0x0000000008005986 */ /* 0x000be2000c101514 */
[----:B------:R-:W-:Y:S02]  /*23d40*/  LEA R4, P5, R12, R2, 0x1 ;  /* 0x000000020c047211 */ /* 0x000fe400078a08ff */
[----:B---3--:R-:W-:Y:S01]  /*23d50*/  ISETP.LT.AND P6, PT, R14, UR7, !P1 ;  /* 0x000000070e007c0c */ /* 0x008fe2000cfc1270 */
[----:B------:R-:W3:Y:S01]  /*23d60*/  LDL.LU R15, [R1+0x8ac] ;  /* 0x0008ac00010f7983 */ /* 0x000ee20000300800 */
[C---:B------:R-:W-:Y:S01]  /*23d70*/  LEA.HI.X.SX32 R5, R12.reuse, R3, 0x1, P5 ;  /* 0x000000030c057211 */ /* 0x040fe200028f0eff */
[----:B------:R-:W1:Y:S02]  /*23d80*/  LDCU UR7, c[0x0][0x39c] ;  /* 0x00007380ff0777ac */ /* 0x000e640008000800 */
[----:B------:R-:W2:Y:S04]  /*23d90*/  LDL.LU R11, [R1+0x8a8] ;  /* 0x0008a800010b7983 */ /* 0x000ea80000300800 */
[----:B------:R-:W2:Y:S01]  /*23da0*/  LDL.LU R14, [R1+0x8a0] ;  /* 0x0008a000010e7983 */ /* 0x000ea20000300800 */
[----:B------:R-:W-:Y:S01]  /*23db0*/  F2FP.BF16.F32.PACK_AB R114, R115, R114 ;  /* 0x000000727372723e */ /* 0x000fe200000010ff */
[----:B------:R-:W-:-:S04]  /*23dc0*/  VIADD R12, R12, UR5 ;  /* 0x000000050c0c7c36 */ /* 0x000fc80008000000 */
[----:B------:R1:W-:Y:S01]  /*23dd0*/  @P4 STG.E.U16 desc[UR20][R4.64], R114 ;  /* 0x0000007204004986 */ /* 0x0003e2000c101514 */
[C---:B0-----:R-:W-:Y:S01]  /*23de0*/  LEA R6, P4, R12.reuse, R2, 0x1 ;  /* 0x000000020c067211 */ /* 0x041fe200078808ff */
[----:B-----5:R-:W-:-:S03]  /*23df0*/  VIADD R0, R12, UR5 ;  /* 0x000000050c007c36 */ /* 0x020fc60008000000 */
[----:B------:R-:W-:Y:S02]  /*23e00*/  LEA.HI.X.SX32 R7, R12, R3, 0x1, P4 ;  /* 0x000000030c077211 */ /* 0x000fe400020f0eff */
[----:B----4-:R-:W-:Y:S01]  /*23e10*/  ISETP.LT.AND P5, PT, R13, UR9, !P1 ;  /* 0x000000090d007c0c */ /* 0x010fe2000cfa1270 */
[----:B------:R-:W0:Y:S01]  /*23e20*/  LDCU UR9, c[0x0][0x39c] ;  /* 0x00007380ff0977ac */ /* 0x000e220008000800 */
[----:B------:R-:W0:Y:S04]  /*23e30*/  LDL.LU R13, [R1+0x89c] ;  /* 0x00089c00010d7983 */ /* 0x000e280000300800 */
[----:B------:R-:W4:Y:S04]  /*23e40*/  LDL.LU R12, [R1+0x7b8] ;  /* 0x0007b800010c7983 */ /* 0x000f280000300800 */
[----:B------:R-:W5:Y:S01]  /*23e50*/  LDL.LU R17, [R1+0x898] ;  /* 0x0008980001117983 */ /* 0x000f620000300800 */
[----:B-1----:R-:W-:Y:S01]  /*23e60*/  ISETP.LT.AND P0, PT, R16, UR4, !P1 ;  /* 0x0000000410007c0c */ /* 0x002fe2000cf01270 */
[----:B------:R-:W3:Y:S02]  /*23e70*/  LDCU UR4, c[0x0][0x39c] ;  /* 0x00007380ff0477ac */ /* 0x000ee40008000800 */
[----:B------:R-:W4:Y:S01]  /*23e80*/  LDL.LU R16, [R1+0x894] ;  /* 0x0008940001107983 */ /* 0x000f220000300800 */
[C---:B------:R-:W-:Y:S01]  /*23e90*/  LEA R8, P4, R0.reuse, R2, 0x1 ;  /* 0x0000000200087211 */ /* 0x040fe200078808ff */
[----:B------:R-:W-:Y:S01]  /*23ea0*/  VIADD R10, R0, UR5 ;  /* 0x00000005000a7c36 */ /* 0x000fe20008000000 */
[----:B------:R-:W-:-:S02]  /*23eb0*/  PRMT R5, R114, 0x7632, R5 ;  /* 0x0000763272057816 */ /* 0x000fc40000000005 */
[-C--:B------:R-:W-:Y:S01]  /*23ec0*/  LEA.HI.X.SX32 R9, R0, R3.reuse, 0x1, P4 ;  /* 0x0000000300097211 */ /* 0x080fe200020f0eff */
[C---:B------:R-:W-:Y:S01]  /*23ed0*/  VIADD R0, R10.reuse, UR5 ;  /* 0x000000050a007c36 */ /* 0x040fe20008000000 */
[----:B------:R-:W-:Y:S02]  /*23ee0*/  F2FP.BF16.F32.PACK_AB R116, R117, R116 ;  /* 0x000000747574723e */ /* 0x000fe400000010ff */
[C---:B------:R-:W-:Y:S01]  /*23ef0*/  LEA R4, P4, R10.reuse, R2, 0x1 ;  /* 0x000000020a047211 */ /* 0x040fe200078808ff */
[----:B------:R1:W-:Y:S04]  /*23f00*/  @P3 STG.E.U16 desc[UR20][R6.64], R5 ;  /* 0x0000000506003986 */ /* 0x0003e8000c101514 */
[----:B------:R2:W-:Y:S01]  /*23f10*/  @P0 STG.E.U16 desc[UR20][R8.64], R116 ;  /* 0x0000007408000986 */ /* 0x0005e2000c101514 */
[----:B-1----:R-:W-:-:S02]  /*23f20*/  LEA.HI.X.SX32 R5, R10, R3, 0x1, P4 ;  /* 0x000000030a057211 */ /* 0x002fc400020f0eff */
[----:B------:R-:W-:Y:S02]  /*23f30*/  PRMT R7, R116, 0x7632, R7 ;  /* 0x0000763274077816 */ /* 0x000fe40000000007 */
[----:B------:R-:W-:-:S03]  /*23f40*/  LEA R10, P4, R0, R2, 0x1 ;  /* 0x00000002000a7211 */ /* 0x000fc600078808ff */
[----:B------:R1:W-:Y:S01]  /*23f50*/  @P6 STG.E.U16 desc[UR20][R4.64], R7 ;  /* 0x0000000704006986 */ /* 0x0003e2000c101514 */
[----:B------:R-:W-:Y:S02]  /*23f60*/  F2FP.BF16.F32.PACK_AB R118, R119, R118 ;  /* 0x000000767776723e */ /* 0x000fe400000010ff */
[----:B---3--:R-:W-:Y:S01]  /*23f70*/  ISETP.LT.AND P3, PT, R15, UR4, !P1 ;  /* 0x000000040f007c0c */ /* 0x008fe2000cf61270 */
[----:B------:R-:W4:Y:S01]  /*23f80*/  LDCU UR4, c[0x0][0x39c] ;  /* 0x00007380ff0477ac */ /* 0x000f220008000800 */
[----:B------:R-:W3:Y:S01]  /*23f90*/  LDL.LU R15, [R1+0x88c] ;  /* 0x00088c00010f7983 */ /* 0x000ee20000300800 */
[----:B--2---:R-:W-:Y:S01]  /*23fa0*/  ISETP.LT.AND P0, PT, R11, UR6, !P1 ;  /* 0x000000060b007c0c */ /* 0x004fe2000cf01270 */
[----:B------:R-:W5:Y:S01]  /*23fb0*/  LDCU UR6, c[0x0][0x39c] ;  /* 0x00007380ff0677ac */ /* 0x000f620008000800 */
[----:B------:R-:W-:Y:S02]  /*23fc0*/  LEA.HI.X.SX32 R11, R0, R3, 0x1, P4 ;  /* 0x00000003000b7211 */ /* 0x000fe400020f0eff */
[----:B------:R-:W-:Y:S01]  /*23fd0*/  ISETP.LT.AND P6, PT, R14, UR7, !P1 ;  /* 0x000000070e007c0c */ /* 0x000fe2000cfc1270 */
[----:B------:R-:W-:Y:S01]  /*23fe0*/  VIADD R0, R0, UR5 ;  /* 0x0000000500007c36 */ /* 0x000fe20008000000 */
[----:B------:R-:W2:Y:S01]  /*23ff0*/  LDL.LU R14, [R1+0x85c] ;  /* 0x00085c00010e7983 */ /* 0x000ea20000300800 */
[----:B------:R-:W-:Y:S01]  /*24000*/  PRMT R9, R118, 0x7632, R9 ;  /* 0x0000763276097816 */ /* 0x000fe20000000009 */
[----:B------:R-:W0:Y:S01]  /*24010*/  LDCU UR7, c[0x0][0x39c] ;  /* 0x00007380ff0777ac */ /* 0x000e220008000800 */
[C---:B------:R-:W-:Y:S01]  /*24020*/  VIADD R8, R0.reuse, UR5 ;  /* 0x0000000500087c36 */ /* 0x040fe20008000000 */
[----:B------:R-:W-:Y:S01]  /*24030*/  @P5 STG.E.U16 desc[UR20][R10.64], R118 ;  /* 0x000000760a005986 */ /* 0x000fe2000c101514 */
[----:B------:R-:W-:-:S04]  /*24040*/  LEA R6, P5, R0, R2, 0x1 ;  /* 0x0000000200067211 */ /* 0x000fc800078a08ff */
[-C--:B-1----:R-:W-:Y:S02]  /*24050*/  LEA.HI.X.SX32 R7, R0, R3.reuse, 0x1, P5 ;  /* 0x0000000300077211 */ /* 0x082fe400028f0eff */
[C---:B------:R-:W-:Y:S02]  /*24060*/  LEA R4, P5, R8.reuse, R2, 0x1 ;  /* 0x0000000208047211 */ /* 0x040fe400078a08ff */
[----:B------:R-:W-:Y:S02]  /*24070*/  F2FP.BF16.F32.PACK_AB R120, R121, R120 ;  /* 0x000000787978723e */ /* 0x000fe400000010ff */
[----:B------:R-:W-:Y:S01]  /*24080*/  LEA.HI.X.SX32 R5, R8, R3, 0x1, P5 ;  /* 0x0000000308057211 */ /* 0x000fe200028f0eff */
[----:B------:R-:W-:Y:S04]  /*24090*/  @P3 STG.E.U16 desc[UR20][R6.64], R9 ;  /* 0x0000000906003986 */ /* 0x000fe8000c101514 */
[----:B------:R1:W-:Y:S01]  /*240a0*/  @P0 STG.E.U16 desc[UR20][R4.64], R120 ;  /* 0x0000007804000986 */ /* 0x0003e2000c101514 */
[----:B0-----:R-:W-:-:S03]  /*240b0*/  ISETP.LT.AND P4, PT, R13, UR9, !P1 ;  /* 0x000000090d007c0c */ /* 0x001fc6000cf81270 */
[----:B------:R-:W2:Y:S04]  /*240c0*/  LDL.LU R13, [R1+0x858] ;  /* 0x00085800010d7983 */ /* 0x000ea80000300800 */
[----:B------:R-:W2:Y:S01]  /*240d0*/  LDL.LU R18, [R1+0x854] ;  /* 0x0008540001127983 */ /* 0x000ea20000300800 */
[----:B-----5:R-:W-:Y:S01]  /*240e0*/  ISETP.LT.AND P0, PT, R17, UR6, !P1 ;  /* 0x0000000611007c0c */ /* 0x020fe2000cf01270 */
[----:B------:R-:W-:Y:S02]  /*240f0*/  VIADD R0, R8, UR5 ;  /* 0x0000000508007c36 */ /* 0x000fe40008000000 */
[----:B------:R-:W5:Y:S01]  /*24100*/  LDL.LU R17, [R1+0x850] ;  /* 0x0008500001117983 */ /* 0x000f620000300800 */
[----:B----4-:R-:W-:Y:S01]  /*24110*/  ISETP.LT.AND P3, PT, R12, UR4, !P1 ;  /* 0x000000040c007c0c */ /* 0x010fe2000cf61270 */
[----:B------:R-:W3:Y:S01]  /*24120*/  LDCU UR4, c[0x0][0x39c] ;  /* 0x00007380ff0477ac */ /* 0x000ee20008000800 */
[C---:B------:R-:W-:Y:S01]  /*24130*/  VIADD R12, R0.reuse, UR5 ;  /* 0x00000005000c7c36 */ /* 0x040fe20008000000 */
[----:B------:R-:W-:-:S02]  /*24140*/  LEA R8, P5, R0, R2, 0x1 ;  /* 0x0000000200087211 */ /* 0x000fc400078a08ff */
[----:B-1----:R-:W-:Y:S01]  /*24150*/  PRMT R5, R120, 0x7632, R5 ;  /* 0x0000763278057816 */ /* 0x002fe20000000005 */
[----:B------:R-:W2:Y:S01]  /*24160*/  LDCU UR6, c[0x0][0x39c] ;  /* 0x00007380ff0677ac */ /* 0x000ea20008000800 */
[----:B------:R-:W-:Y:S02]  /*24170*/  LEA.HI.X.SX32 R9, R0, R3, 0x1, P5 ;  /* 0x0000000300097211 */ /* 0x000fe400028f0eff */
[----:B------:R-:W-:-:S04]  /*24180*/  LEA R10, P5, R12, R2, 0x1 ;  /* 0x000000020c0a7211 */ /* 0x000fc800078a08ff */
[CC--:B------:R-:W-:Y:S01]  /*24190*/  LEA.HI.X.SX32 R11, R12.reuse, R3.reuse, 0x1, P5 ;  /* 0x000000030c0b7211 */ /* 0x0c0fe200028f0eff */
[----:B------:R-:W-:Y:S01]  /*241a0*/  VIADD R12, R12, UR5 ;  /* 0x000000050c0c7c36 */ /* 0x000fe20008000000 */
[----:B------:R-:W-:Y:S01]  /*241b0*/  ISETP.LT.AND P5, PT, R16, UR7, !P1 ;  /* 0x0000000710007c0c */ /* 0x000fe2000cfa1270 */
[----:B------:R0:W-:Y:S01]  /*241c0*/  @P6 STG.E.U16 desc[UR20][R8.64], R5 ;  /* 0x0000000508006986 */ /* 0x0001e2000c101514 */
[----:B------:R-:W1:Y:S01]  /*241d0*/  LDCU UR7, c[0x0][0x39c] ;  /* 0x00007380ff0777ac */ /* 0x000e620008000800 */
[C---:B------:R-:W-:Y:S01]  /*241e0*/  VIADD R0, R12.reuse, UR5 ;  /* 0x000000050c007c36 */ /* 0x040fe20008000000 */
[C---:B------:R-:W-:Y:S02]  /*241f0*/  LEA R4, P6, R12.reuse, R2, 0x1 ;  /* 0x000000020c047211 */ /* 0x040fe400078c08ff */
[----:B------:R-:W-:Y:S02]  /*24200*/  F2FP.BF16.F32.PACK_AB R122, R123, R122 ;  /* 0x0000007a7b7a723e */ /* 0x000fe400000010ff */
[----:B0-----:R-:W-:Y:S01]  /*24210*/  LEA.HI.X.SX32 R5, R12, R3, 0x1, P6 ;  /* 0x000000030c057211 */ /* 0x001fe200030f0eff */
[C---:B------:R-:W-:Y:S01]  /*24220*/  VIADD R9, R0.reuse, UR5 ;  /* 0x0000000500097c36 */ /* 0x040fe20008000000 */
[----:B------:R-:W-:-:S02]  /*24230*/  LEA R6, P6, R0, R2, 0x1 ;  /* 0x0000000200067211 */ /* 0x000fc400078c08ff */
[----:B------:R-:W-:Y:S02]  /*24240*/  PRMT R12, R122, 0x7632, R12 ;  /* 0x000076327a0c7816 */ /* 0x000fe4000000000c */
[----:B------:R-:W-:Y:S01]  /*24250*/  LEA.HI.X.SX32 R7, R0, R3, 0x1, P6 ;  /* 0x0000000300077211 */ /* 0x000fe200030f0eff */
[----:B------:R-:W-:Y:S01]  /*24260*/  VIADD R0, R9, UR5 ;  /* 0x0000000509007c36 */ /* 0x000fe20008000000 */
[----:B------:R-:W-:Y:S01]  /*24270*/  F2FP.BF16.F32.PACK_AB R124, R125, R124 ;  /* 0x0000007c7d7c723e */ /* 0x000fe200000010ff */
[----:B------:R0:W-:Y:S04]  /*24280*/  @P4 STG.E.U16 desc[UR20][R10.64], R122 ;  /* 0x0000007a0a004986 */ /* 0x0001e8000c101514 */
[----:B------:R4:W-:Y:S01]  /*24290*/  @P3 STG.E.U16 desc[UR20][R4.64], R12 ;  /* 0x0000000c04003986 */ /* 0x0009e2000c101514 */
[----:B------:R-:W-:-:S03]  /*242a0*/  LEA R8, P6, R9, R2, 0x1 ;  /* 0x0000000209087211 */ /* 0x000fc600078c08ff */
[----:B------:R1:W-:Y:S01]  /*242b0*/  @P0 STG.E.U16 desc[UR20][R6.64], R124 ;  /* 0x0000007c06000986 */ /* 0x0003e2000c101514 */
[----:B0-----:R-:W-:Y:S01]  /*242c0*/  VIADD R11, R0, UR5 ;  /* 0x00000005000b7c36 */ /* 0x001fe20008000000 */
[----:B---3--:R-:W-:Y:S01]  /*242d0*/  ISETP.LT.AND P4, PT, R15, UR4, !P1 ;  /* 0x000000040f007c0c */ /* 0x008fe2000cf81270 */
[----:B------:R-:W0:Y:S01]  /*242e0*/  LDCU UR4, c[0x0][0x39c] ;  /* 0x00007380ff0477ac */ /* 0x000e220008000800 */
[----:B--2---:R-:W-:Y:S02]  /*242f0*/  ISETP.LT.AND P3, PT, R14, UR6, !P1 ;  /* 0x000000060e007c0c */ /* 0x004fe4000cf61270 */
[----:B------:R-:W-:Y:S01]  /*24300*/  LEA.HI.X.SX32 R9, R9, R3, 0x1, P6 ;  /* 0x0000000309097211 */ /* 0x000fe200030f0eff */
[----:B------:R-:W5:Y:S01]  /*24310*/  LDCU UR6, c[0x0][0x39c] ;  /* 0x00007380ff0677ac */ /* 0x000f620008000800 */
[----:B----4-:R-:W-:Y:S02]  /*24320*/  PRMT R5, R124, 0x7632, R5 ;  /* 0x000076327c057816 */ /* 0x010fe40000000005 */
[----:B------:R-:W-:-:S03]  /*24330*/  LEA R4, P6, R0, R2, 0x1 ;  /* 0x0000000200047211 */ /* 0x000fc600078c08ff */
[----:B------:R2:W-:Y:S01]  /*24340*/  @P5 STG.E.U16 desc[UR20][R8.64], R5 ;  /* 0x0000000508005986 */ /* 0x0005e2000c101514 */
[----:B-1----:R-:W-:-:S04]  /*24350*/  LEA R6, P5, R11, R2, 0x1 ;  /* 0x000000020b067211 */ /* 0x002fc800078a08ff */
[-C--:B------:R-:W-:Y:S02]  /*24360*/  LEA.HI.X.SX32 R7, R11, R3.reuse, 0x1, P5 ;  /* 0x000000030b077211 */ /* 0x080fe400028f0eff */
[----:B--2---:R-:W-:Y:S02]  /*24370*/  LEA.HI.X.SX32 R5, R0, R3, 0x1, P6 ;  /* 0x0000000300057211 */ /* 0x004fe400030f0eff */
[----:B------:R-:W-:Y:S02]  /*24380*/  F2FP.BF16.F32.PACK_AB R126, R127, R126 ;  /* 0x0000007e7f7e723e */ /* 0x000fe400000010ff */
[----:B------:R-:W-:Y:S02]  /*24390*/  F2FP.BF16.F32.PACK_AB R128, R129, R128 ;  /* 0x000000808180723e */ /* 0x000fe400000010ff */
[----:B------:R-:W-:Y:S01]  /*243a0*/  F2FP.BF16.F32.PACK_AB R130, R131, R130 ;  /* 0x000000828382723e */ /* 0x000fe200000010ff */
[----:B------:R1:W-:Y:S02]  /*243b0*/  @P4 STG.E.U16 desc[UR20][R4.64], R126 ;  /* 0x0000007e04004986 */ /* 0x0003e4000c101514 */
[----:B-1----:R-:W-:-:S02]  /*243c0*/  PRMT R5, R128, 0x7632, R5 ;  /* 0x0000763280057816 */ /* 0x002fc40000000005 */
[----:B------:R-:W-:Y:S01]  /*243d0*/  ISETP.LT.AND P0, PT, R13, UR7, !P1 ;  /* 0x000000070d007c0c */ /* 0x000fe2000cf01270 */
[----:B------:R-:W-:-:S04]  /*243e0*/  VIADD R13, R11, UR5 ;  /* 0x000000050b0d7c36 */ /* 0x000fc80008000000 */
[----:B------:R-:W-:-:S04]  /*243f0*/  VIADD R15, R13, UR5 ;  /* 0x000000050d0f7c36 */ /* 0x000fc80008000000 */
[----:B------:R-:W-:Y:S01]  /*24400*/  VIADD R16, R15, UR5 ;  /* 0x000000050f107c36 */ /* 0x000fe20008000000 */
[----:B------:R-:W-:-:S03]  /*24410*/  LEA R10, P6, R13, R2, 0x1 ;  /* 0x000000020d0a7211 */ /* 0x000fc600078c08ff */
[----:B------:R-:W-:Y:S01]  /*24420*/  VIADD R0, R16, UR5 ;  /* 0x0000000510007c36 */ /* 0x000fe20008000000 */
[-C--:B------:R-:W-:Y:S02]  /*24430*/  LEA R12, P5, R15, R2.reuse, 0x1 ;  /* 0x000000020f0c7211 */ /* 0x080fe400078a08ff */
[-C--:B------:R-:W-:Y:S02]  /*24440*/  LEA.HI.X.SX32 R11, R13, R3.reuse, 0x1, P6 ;  /* 0x000000030d0b7211 */ /* 0x080fe400030f0eff */
[C---:B------:R-:W-:Y:S02]  /*24450*/  LEA R14, P6, R0.reuse, R2, 0x1 ;  /* 0x00000002000e7211 */ /* 0x040fe400078c08ff */
[-C--:B------:R-:W-:Y:S02]  /*24460*/  LEA.HI.X.SX32 R13, R15, R3.reuse, 0x1, P5 ;  /* 0x000000030f0d7211 */ /* 0x080fe400028f0eff */
[----:B------:R-:W-:Y:S02]  /*24470*/  LEA.HI.X.SX32 R15, R0, R3, 0x1, P6 ;  /* 0x00000003000f7211 */ /* 0x000fe400030f0eff */
[----:B0-----:R-:W-:-:S02]  /*24480*/  ISETP.LT.AND P6, PT, R18, UR4, !P1 ;  /* 0x0000000412007c0c */ /* 0x001fc4000cfc1270 */
[----:B-----5:R-:W-:Y:S02]  /*24490*/  ISETP.LT.AND P1, PT, R17, UR6, !P1 ;  /* 0x0000000611007c0c */ /* 0x020fe4000cf21270 */
[----:B------:R-:W-:Y:S02]  /*244a0*/  PRMT R0, R126, 0x7632, R0 ;  /* 0x000076327e007816 */ /* 0x000fe40000000000 */
[----:B------:R-:W-:-:S03]  /*244b0*/  LEA R2, P5, R16, R2, 0x1 ;  /* 0x0000000210027211 */ /* 0x000fc600078a08ff */
[----:B------:R0:W-:Y:S01]  /*244c0*/  @P3 STG.E.U16 desc[UR20][R6.64], R0 ;  /* 0x0000000006003986 */ /* 0x0001e2000c101514 */
[----:B------:R-:W-:-:S03]  /*244d0*/  LEA.HI.X.SX32 R3, R16, R3, 0x1, P5 ;  /* 0x0000000310037211 */ /* 0x000fc600028f0eff */
[----:B------:R1:W-:Y:S04]  /*244e0*/  @P0 STG.E.U16 desc[UR20][R10.64], R128 ;  /* 0x000000800a000986 */ /* 0x0003e8000c101514 */
[----:B------:R1:W-:Y:S01]  /*244f0*/  @P6 STG.E.U16 desc[UR20][R12.64], R5 ;  /* 0x000000050c006986 */ /* 0x0003e2000c101514 */
[----:B0-----:R-:W-:-:S03]  /*24500*/  PRMT R7, R130, 0x7632, R7 ;  /* 0x0000763282077816 */ /* 0x001fc60000000007 */
[----:B------:R1:W-:Y:S04]  /*24510*/  @P1 STG.E.U16 desc[UR20][R2.64], R130 ;  /* 0x0000008202001986 */ /* 0x0003e8000c101514 */
[----:B------:R1:W-:Y:S01]  /*24520*/  @P2 STG.E.U16 desc[UR20][R14.64], R7 ;  /* 0x000000070e002986 */ /* 0x0003e2000c101514 */
[----:B------:R-:W-:Y:S06]  /*24530*/  BAR.SYNC.DEFER_BLOCKING 0x0 ;  /* 0x0000000000007b1d */ /* 0x000fec0000010000 */
[----:B------:R-:W-:Y:S05]  /*24540*/  BRA.U UP0, `(.L_x_14) ;  /* 0x0000000100a07547 */ /* 0x000fea000b800000 */
[----:B------:R-:W0:Y:S01]  /*24550*/  S2UR UR5, SR_CgaCtaId ;  /* 0x00000000000579c3 */ /* 0x000e220000008800 */
[----:B------:R-:W-:Y:S01]  /*24560*/  NOP ;  /* 0x0000000000007918 */ /* 0x000fe20000000000 */
[----:B------:R-:W-:Y:S01]  /*24570*/  UMOV UR4, 0x50 ;  /* 0x0000005000047882 */ /* 0x000fe20000000000 */
[----:B------:R-:W-:Y:S02]  /*24580*/  IMAD.U32 R0, RZ, RZ, UR8 ;  /* 0x00000008ff007e24 */ /* 0x000fe4000f8e00ff */
[----:B-1----:R-:W-:Y:S02]  /*24590*/  IMAD.MOV.U32 R3, RZ, RZ, 0xff ;  /* 0x000000ffff037424 */ /* 0x002fe400078e00ff */
[----:B------:R-:W-:Y:S01]  /*245a0*/  IMAD.MOV.U32 R7, RZ, RZ, 0x1 ;  /* 0x00000001ff077424 */ /* 0x000fe200078e00ff */
[----:B------:R-:W-:-:S04]  /*245b0*/  LOP3.LUT R0, R0, 0xffff, RZ, 0xc0, !PT ;  /* 0x0000ffff00007812 */ /* 0x000fc800078ec0ff */
[----:B------:R-:W-:-:S05]  /*245c0*/  SHF.R.U32.HI R0, RZ, 0x5, R0 ;  /* 0x00000005ff007819 */ /* 0x000fca0000011600 */
[----:B------:R-:W-:Y:S01]  /*245d0*/  VIADD R2, R0, 0x10 ;  /* 0x0000001000027836 */ /* 0x000fe20000000000 */
[----:B------:R-:W-:Y:S01]  /*245e0*/  SHF.L.U32 R0, R3, R0, RZ ;  /* 0x0000000003007219 */ /* 0x000fe200000006ff */
[----:B0-----:R-:W-:-:S03]  /*245f0*/  ULEA UR6, UR5, UR4, 0x18 ;  /* 0x0000000405067291 */ /* 0x001fc6000f8ec0ff */
[----:B------:R-:W-:-:S04]  /*24600*/  SHF.L.U32 R3, R7, R2, RZ ;  /* 0x0000000207037219 */ /* 0x000fc800000006ff */
[----:B------:R-:W-:Y:S02]  /*24610*/  LOP3.LUT R0, R3, R0, RZ, 0xfc, !PT ;  /* 0x0000000003007212 */ /* 0x000fe400078efcff */
[----:B------:R-:W0:Y:S02]  /*24620*/  LDS R5, [UR6] ;  /* 0x00000006ff057984 */ /* 0x000e240008000800 */
[C---:B------:R-:W-:Y:S02]  /*24630*/  LOP3.LUT R2, R0.reuse, 0xffff, RZ, 0xc0, !PT ;  /* 0x0000ffff00027812 */ /* 0x040fe400078ec0ff */
[----:B0-----:R-:W-:-:S04]  /*24640*/  LOP3.LUT R3, R0, 0xffff, R5, 0x80, !PT ;  /* 0x0000ffff00037812 */ /* 0x001fc800078e8005 */
[----:B------:R-:W-:-:S13]  /*24650*/  ISETP.NE.AND P0, PT, R3, R2, PT ;  /* 0x000000020300720c */ /* 0x000fda0003f05270 */
[----:B------:R-:W-:Y:S05]  /*24660*/  @P0 BRA `(.L_x_15) ;  /* 0x0000000000500947 */ /* 0x000fea0003800000 */
[----:B------:R-:W-:Y:S02]  /*24670*/  SHF.R.U32.HI R5, RZ, 0x10, R5 ;  /* 0x00000010ff057819 */ /* 0x000fe40000011605 */
[----:B------:R-:W-:-:S04]  /*24680*/  SHF.R.U32.HI R2, RZ, 0x10, R0 ;  /* 0x00000010ff027819 */ /* 0x000fc80000011600 */
[----:B------:R-:W-:-:S04]  /*24690*/  LOP3.LUT R5, R5, R2, RZ, 0xc0, !PT ;  /* 0x0000000205057212 */ /* 0x000fc800078ec0ff */
[----:B------:R-:W-:-:S13]  /*246a0*/  ISETP.NE.AND P0, PT, R5, R2, PT ;  /* 0x000000020500720c */ /* 0x000fda0003f05270 */
[----:B------:R-:W-:Y:S05]  /*246b0*/  @P0 BRA `(.L_x_16) ;  /* 0x0000000000300947 */ /* 0x000fea0003800000 */
[----:B------:R-:W-:Y:S01]  /*246c0*/  R2UR UR4, R0 ;  /* 0x00000000000472ca */ /* 0x000fe200000e0000 */
[----:B------:R-:W-:Y:S01]  /*246d0*/  VOTEU.ANY UR5, UPT, PT ;  /* 0x0000000000057886 */ /* 0x000fe200038e0100 */
[----:B------:R-:W0:Y:S01]  /*246e0*/  S2R R0, SR_LANEID ;  /* 0x0000000000007919 */ /* 0x000e220000000000 */
[----:B------:R-:W-:-:S10]  /*246f0*/  UFLO.U32 UR5, UR5 ;  /* 0x00000005000572bd */ /* 0x000fd400080e0000 */
[----:B------:R-:W-:-:S06]  /*24700*/  ULOP3.LUT UR4, URZ, UR4, URZ, 0x33, !UPT ;  /* 0x00000004ff047292 */ /* 0x000fcc000f8e33ff */
[----:B------:R-:W-:-:S04]  /*24710*/  IMAD.U32 R2, RZ, RZ, UR4 ;  /* 0x00000004ff027e24 */ /* 0x000fc8000f8e00ff */
[----:B------:R-:W1:Y:S02]  /*24720*/  REDUX UR7, R2 ;  /* 0x00000000020773c4 */ /* 0x000e640000000000 */
[----:B------:R2:W-:Y:S01]  /*24730*/  UTCATOMSWS.AND URZ, UR4 ;  /* 0x0000000400ff79e3 */ /* 0x0005e20008000000 */
[----:B0-----:R-:W-:Y:S01]  /*24740*/  ISETP.EQ.U32.AND P0, PT, R0, UR5, PT ;  /* 0x0000000500007c0c */ /* 0x001fe2000bf02070 */
[----:B-1----:R-:W-:-:S12]  /*24750*/  IMAD.U32 R0, RZ, RZ, UR7 ;  /* 0x00000007ff007e24 */ /* 0x002fd8000f8e00ff */
[----:B------:R2:W-:Y:S01]  /*24760*/  @P0 ATOMS.AND RZ, [UR6], R0 ;  /* 0x00000000ffff098c */ /* 0x0005e2000a800006 */
[----:B------:R-:W-:Y:S05]  /*24770*/  BRA `(.L_x_14) ;  /* 0x0000000000147947 */ /* 0x000fea0003800000 */
.L_x_16:
[----:B------:R-:W-:-:S07]  /*24780*/  MOV R2, 0x247a0 ;  /* 0x000247a000027802 */ /* 0x000fce0000000f00 */
[----:B------:R-:W-:Y:S05]  /*24790*/  CALL.REL.NOINC `($__internal_0_$__cuda_sm10x_tcgen05_guardrail_trap_col_being_dealloced_not_returned_by_alloc) ;  /* 0x00000000002c7944 */ /* 0x000fea0003c00000 */
[----:B------:R-:W-:Y:S05]  /*247a0*/  BRA `(.L_x_14) ;  /* 0x0000000000087947 */ /* 0x000fea0003800000 */
.L_x_15:
[----:B------:R-:W-:-:S07]  /*247b0*/  MOV R2, 0x247d0 ;  /* 0x000247d000027802 */ /* 0x000fce0000000f00 */
[----:B------:R-:W-:Y:S05]  /*247c0*/  CALL.REL.NOINC `($__internal_2_$__cuda_sm10x_tcgen05_guardrail_trap_unallocated_columns_being_dealloced) ;  /* 0x0000000000387944 */ /* 0x000fea0003c00000 */
.L_x_14:
[----:B------:R-:W-:Y:S01]  /*247d0*/  NOP ;  /* 0x0000000000007918 */ /* 0x000fe20000000000 */
[----:B--2---:R-:W-:Y:S05]  /*247e0*/  EXIT ;  /* 0x000000000000794d */ /* 0x004fea0003800000 */
.L_x_9:
[----:B------:R-:W0:Y:S02]  /*247f0*/  SYNCS.PHASECHK.TRANS64.TRYWAIT P3, [UR6], R5 ;  /* 0x00000005ff0075a7 */ /* 0x000e240008061106 */
[----:B0-----:R-:W-:Y:S05]  /*24800*/  @!P3 BRA `(.L_x_9) ;  /* 0xfffffffc00f8b947 */ /* 0x001fea000383ffff */
[----:B------:R-:W-:Y:S05]  /*24810*/  BRA `(.L_x_17) ;  /* 0xffffff5c00687947 */ /* 0x000fea000383ffff */
.L_x_13:
[----:B------:R-:W0:Y:S02]  /*24820*/  SYNCS.PHASECHK.TRANS64.TRYWAIT P4, [UR6], R8 ;  /* 0x00000008ff0075a7 */ /* 0x000e240008081106 */
[----:B0-----:R-:W-:Y:S05]  /*24830*/  @!P4 BRA `(.L_x_13) ;  /* 0xfffffffc00f8c947 */ /* 0x001fea000383ffff */
[----:B------:R-:W-:Y:S05]  /*24840*/  BRA `(.L_x_12) ;  /* 0xffffffbc008c7947 */ /* 0x000fea000383ffff */
        .weak           $__internal_0_$__cuda_sm10x_tcgen05_guardrail_trap_col_being_dealloced_not_returned_by_alloc
        .type           $__internal_0_$__cuda_sm10x_tcgen05_guardrail_trap_col_being_dealloced_not_returned_by_alloc,@function
        .size           $__internal_0_$__cuda_sm10x_tcgen05_guardrail_trap_col_being_dealloced_not_returned_by_alloc,($__internal_1_$__cuda_sm10x_tcgen05_guardrail_trap_phase_invalid_during_alloc - $__internal_0_$__cuda_sm10x_tcgen05_guardrail_trap_col_being_dealloced_not_returned_by_alloc)
$__internal_0_$__cuda_sm10x_tcgen05_guardrail_trap_col_being_dealloced_not_returned_by_alloc:
[----:B------:R-:W-:Y:S05]  /*24850*/  BPT.TRAP 0x1 ;  /* 0x000000040000795c */ /* 0x000fea0000300000 */
[----:B------:R-:W-:-:S04]  /*24860*/  IMAD.MOV.U32 R3, RZ, RZ, 0x0 ;  /* 0x00000000ff037424 */ /* 0x000fc800078e00ff */
[----:B------:R-:W-:Y:S05]  /*24870*/  RET.REL.NODEC R2 `(matmul_kernel) ;  /* 0xfffffdb402e07950 */ /* 0x000fea0003c3ffff */
        .weak           $__internal_1_$__cuda_sm10x_tcgen05_guardrail_trap_phase_invalid_during_alloc
        .type           $__internal_1_$__cuda_sm10x_tcgen05_guardrail_trap_phase_invalid_during_alloc,@function
        .size           $__internal_1_$__cuda_sm10x_tcgen05_guardrail_trap_phase_invalid_during_alloc,($__internal_2_$__cuda_sm10x_tcgen05_guardrail_trap_unallocated_columns_being_dealloced - $__internal_1_$__cuda_sm10x_tcgen05_guardrail_trap_phase_invalid_during_alloc)
$__internal_1_$__cuda_sm10x_tcgen05_guardrail_trap_phase_invalid_during_alloc:
[----:B------:R-:W-:Y:S05]  /*24880*/  BPT.TRAP 0x1 ;  /* 0x000000040000795c */ /* 0x000fea0000300000 */
[----:B------:R-:W-:-:S04]  /*24890*/  IMAD.MOV.U32 R3, RZ, RZ, 0x0 ;  /* 0x00000000ff037424 */ /* 0x000fc800078e00ff */
[----:B------:R-:W-:Y:S05]  /*248a0*/  RET.REL.NODEC R2 `(matmul_kernel) ;  /* 0xfffffdb402d47950 */ /* 0x000fea0003c3ffff */
        .weak           $__internal_2_$__cuda_sm10x_tcgen05_guardrail_trap_unallocated_columns_being_dealloced
        .type           $__internal_2_$__cuda_sm10x_tcgen05_guardrail_trap_unallocated_columns_being_dealloced,@function
        .size           $__internal_2_$__cuda_sm10x_tcgen05_guardrail_trap_unallocated_columns_being_dealloced,(.L_x_21 - $__internal_2_$__cuda_sm10x_tcgen05_guardrail_trap_unallocated_columns_being_dealloced)
$__internal_2_$__cuda_sm10x_tcgen05_guardrail_trap_unallocated_columns_being_dealloced:
[----:B------:R-:W-:Y:S05]  /*248b0*/  BPT.TRAP 0x1 ;  /* 0x000000040000795c */ /* 0x000fea0000300000 */
[----:B------:R-:W-:-:S04]  /*248c0*/  IMAD.MOV.U32 R3, RZ, RZ, 0x0 ;  /* 0x00000000ff037424 */ /* 0x000fc800078e00ff */
[----:B------:R-:W-:Y:S05]  /*248d0*/  RET.REL.NODEC R2 `(matmul_kernel) ;  /* 0xfffffdb402c87950 */ /* 0x000fea0003c3ffff */
.L_x_18:
[----:B------:R-:W-:-:S00]  /*248e0*/  BRA `(.L_x_18) ;  /* 0xfffffffc00fc7947 */ /* 0x000fc0000383ffff */
[----:B------:R-:W-:-:S00]  /*248f0*/  NOP ;  /* 0x0000000000007918 */ /* 0x000fc00000000000 */
        /* <DEDUP_REMOVED lines=8> */
.L_x_21:


//--------------------- .nv.shared.matmul_kernel  --------------------------
	.section	.nv.shared.matmul_kernel,"aw",@nobits
	.sectionflags	@""
	.align	16
	.zero		1024


//--------------------- .nv.shared.reserved.0     --------------------------
	.section	.nv.shared.reserved.0,"aw",@nobits
	.align	8
	.weak		__nv_reservedSMEM_offset_0_alias
	.size		__nv_reservedSMEM_offset_0_alias, 0, 64
	.other		__nv_reservedSMEM_offset_0_alias,@"STO_CUDA_RESERVED_SHARED STV_DEFAULT"
__nv_reservedSMEM_offset_0_alias:
	.zero		0
.nv.shared.reserved.0:
	.zero		64
	.weak		__nv_reservedSMEM_allocation_phase
	.type		__nv_reservedSMEM_allocation_phase,@object
	.size		__nv_reservedSMEM_allocation_phase,(.L_0 - __nv_reservedSMEM_allocation_phase)
__nv_reservedSMEM_allocation_phase:
	.zero		1
.L_0:
	.zero		7
	.weak		__nv_reservedSMEM_devtool_atexit_pc
	.type		__nv_reservedSMEM_devtool_atexit_pc,@object
	.size		__nv_reservedSMEM_devtool_atexit_pc,(__nv_reservedSMEM_allocation_mask - __nv_reservedSMEM_devtool_atexit_pc)
__nv_reservedSMEM_devtool_atexit_pc:
	.zero		8
	.weak		__nv_reservedSMEM_allocation_mask
	.type		__nv_reservedSMEM_allocation_mask,@object
	.size		__nv_reservedSMEM_allocation_mask,(.L_2 - __nv_reservedSMEM_allocation_mask)
__nv_reservedSMEM_allocation_mask:
	.zero		4
.L_2:


//--------------------- .nv.constant0.matmul_kernel --------------------------
	.section	.nv.constant0.matmul_kernel,"a",@progbits
	.sectionflags	@""
	.align	4
.nv.constant0.matmul_kernel:
	.zero		976


//--------------------- SYMBOLS --------------------------

	.type		.nv.reservedSmem.offset0,@object
	.size		.nv.reservedSmem.offset0,0x4
	.type		.nv.reservedSmem.cap,@object
	.size		.nv.reservedSmem.cap,0x4
